// auto-generated by cutlass_sweep.gemm — config: {"arch": "sm_100", "cluster_m": 4, "cluster_n": 4, "dtype": "nvfp4", "dtype_b": "nvfp4", "layout": "nt", "stages": 0, "tile_k": 128, "tile_m": 128, "tile_n": 64}
#include "cutlass/cutlass.h"
#include "cutlass/gemm/collective/collective_builder.hpp"
#include "cutlass/gemm/device/gemm_universal_adapter.h"
#include "cutlass/gemm/kernel/gemm_universal.hpp"
#include "cutlass/epilogue/collective/collective_builder.hpp"

using ElemA = cutlass::nv_float4_t<cutlass::float_e2m1_t>;
using ElemB = cutlass::nv_float4_t<cutlass::float_e2m1_t>;
using ElemCD = cutlass::bfloat16_t;
using Acc  = float;
using TileShape    = cute::Shape<cute::_128, cute::_64, cute::_128>;
using ClusterShape = cute::Shape<cute::_4, cute::_4, cute::_1>;

using CollectiveEpilogue = typename cutlass::epilogue::collective::CollectiveBuilder<
    cutlass::arch::Sm100, cutlass::arch::OpClassTensorOp,
    TileShape, ClusterShape,
    cutlass::epilogue::collective::EpilogueTileAuto,
    Acc, Acc,
    ElemCD, cutlass::layout::RowMajor, 128 / cutlass::sizeof_bits<ElemCD>::value,
    ElemCD, cutlass::layout::RowMajor, 128 / cutlass::sizeof_bits<ElemCD>::value,
    cutlass::epilogue::collective::EpilogueScheduleAuto
  >::CollectiveOp;

using CollectiveMainloop = typename cutlass::gemm::collective::CollectiveBuilder<
    cutlass::arch::Sm100, cutlass::arch::OpClassBlockScaledTensorOp,
    ElemA, cutlass::layout::RowMajor, 32,
    ElemB, cutlass::layout::ColumnMajor, 32,
    Acc,
    TileShape, ClusterShape,
    cutlass::gemm::collective::StageCountAutoCarveout<static_cast<int>(sizeof(typename CollectiveEpilogue::SharedStorage))>,
    cutlass::gemm::collective::KernelScheduleAuto
  >::CollectiveOp;

using GemmKernel = cutlass::gemm::kernel::GemmUniversal<
    cute::Shape<int,int,int,int>,
    CollectiveMainloop,
    CollectiveEpilogue
>;
using Gemm = cutlass::gemm::device::GemmUniversalAdapter<GemmKernel>;

// Force the device kernel symbol into the cubin without needing a host main.
auto* _anchor = &cutlass::device_kernel<GemmKernel>;


// ===== COMPILED SASS (sm_100a) =====

	.target	sm_100a

	.elftype	@"ET_EXEC"


//--------------------- .note.nv.tkinfo           --------------------------
	.section	.note.nv.tkinfo,"",@"SHT_NOTE"
	.sectionflags	@"SHF_NOTE_NV_TKINFO"
	.tkinfo
        /*0018*/ 	.word	0x00000002
        /*0030*/ 	.string	""
        /*0030*/ 	.string	"ptxas"
        /*0030*/ 	.string	"Cuda compilation tools, release 13.0, V13.0.88"
        /*0030*/ 	.string	"Build cuda_13.0.r13.0/compiler.36424714_0"
        /*0030*/ 	.string	"-arch sm_100a -m 64 "



//--------------------- .note.nv.cuinfo           --------------------------
	.section	.note.nv.cuinfo,"",@"SHT_NOTE"
	.sectionflags	@"SHF_NOTE_NV_CUINFO"
        /*0018*/ 	.short	0x0002
        /*001a*/ 	.short	0x0064
        /*001c*/ 	.short	0x0082
	.zero		2


//--------------------- .nv.info                  --------------------------
	.section	.nv.info,"",@"SHT_CUDA_INFO"
	.align	4


	//----- nvinfo : EIATTR_REGCOUNT
	.align		4
        /*0000*/ 	.byte	0x04, 0x2f
        /*0002*/ 	.short	(.L_19 - .L_18)
	.align		4
.L_18:
        /*0004*/ 	.word	index@(_ZN7cutlass13device_kernelINS_4gemm6kernel13GemmUniversalIN4cute5tupleIJiiiiEEENS1_10collective13CollectiveMmaINS1_46MainloopSm100TmaUmmaWarpSpecializedBlockScaledILi15ELi2ELi2ENS5_IJNS4_1CILi4EEESB_NSA_ILi1EEEEEEEENS5_IJNSA_ILi128EEENSA_ILi64EEESF_EEENS5_IJNS_12float_e2m1_tENS_13float_ue4m3_tEEEENS5_IJNS5_IJlSC_lEEENS4_6LayoutINS5_IJNS5_IJNS5_IJNSA_ILi32EEESB_EEEiEEENS5_IJNS5_IJNSA_ILi16EEESB_EEEiEEENS5_IJSC_iEEEEEENS5_IJSS_NS5_IJNS5_IJNSA_ILi0EEESC_EEENSA_ILi512EEEEEENS5_IJSV_iEEEEEEEEEEESK_S12_NS4_8TiledMMAINS4_8MMA_AtomIJNS4_17SM100_MMA_MXF4_SSISI_SI_fSJ_Li128ELi64ELi16ELNS4_4UMMA5MajorE0ELS17_0ELNS16_7ScaleInE0ELS18_0EEEEEENSM_INS5_IJSC_SC_SC_EEENS5_IJSV_SV_SV_EEEEENS5_IJNS4_10UnderscoreES1E_S1E_EEEEENS5_IJNS4_23SM90_TMA_LOAD_MULTICASTES1H_EEENS5_IJNS4_14ComposedLayoutINS4_7SwizzleILi2ELi4ELi3EEENS4_18smem_ptr_flag_bitsILi4EEENSM_INS5_IJNSA_ILi8EEESF_EEENS5_IJSF_SC_EEEEEEENSM_INS5_IJNS5_IJNS5_IJSO_SC_EEESR_EEESC_NS5_IJSC_NSA_ILi2EEEEEEEEENS5_IJNS5_IJNS5_IJSR_SX_EEESW_EEESV_NS5_IJSB_SX_EEEEEEEEEEEvNS4_8identityES1I_S23_vS24_EENS_8epilogue10collective18CollectiveEpilogueINS26_23Sm100TmaWarpSpecializedILi3ELi2ELi16ELb1ELb0EEEJNS5_IJSG_SG_SF_EEENS5_IJNSM_ISG_SC_EENSM_INS5_IJSQ_S1V_EEENS5_IJSC_SN_EEEEEEEENS_10bfloat16_tESL_S2H_SL_NS26_6fusion15FusionCallbacksIS2A_NS2I_17LinearCombinationIS2H_fS2H_fLNS_15FloatRoundStyleE2EEES2B_S2G_JEEENS4_5SM1004TMEM4LOAD26SM100_TMEM_LOAD_32dp32b16xENS4_13SM90_TMA_LOADENS1J_INS1K_ILi1ELi4ELi3EEENS1M_ILi16EEENSM_INS5_IJS1O_SQ_EEENS5_IJSQ_SC_EEEEEEENS4_39AutoVectorizingCopyWithAssumedAlignmentILi128EEENS4_14SM90_TMA_STOREES2Y_S30_S30_EEEvvEEEEvNT_6ParamsE)
        /*0008*/ 	.word	0x00000076


	//----- nvinfo : EIATTR_FRAME_SIZE
	.align		4
.L_19:
        /*000c*/ 	.byte	0x04, 0x11
        /*000e*/ 	.short	(.L_21 - .L_20)
	.align		4
.L_20:
        /*0010*/ 	.word	index@($__internal_2_$__cuda_sm10x_tcgen05_guardrail_trap_unallocated_columns_being_dealloced)
        /*0014*/ 	.word	0x00000000


	//----- nvinfo : EIATTR_FRAME_SIZE
	.align		4
.L_21:
        /*0018*/ 	.byte	0x04, 0x11
        /*001a*/ 	.short	(.L_23 - .L_22)
	.align		4
.L_22:
        /*001c*/ 	.word	index@($__internal_1_$__cuda_sm10x_tcgen05_guardrail_trap_phase_invalid_during_alloc)
        /*0020*/ 	.word	0x00000000


	//----- nvinfo : EIATTR_FRAME_SIZE
	.align		4
.L_23:
        /*0024*/ 	.byte	0x04, 0x11
        /*0026*/ 	.short	(.L_25 - .L_24)
	.align		4
.L_24:
        /*0028*/ 	.word	index@($__internal_0_$__cuda_sm10x_tcgen05_guardrail_trap_col_being_dealloced_not_returned_by_alloc)
        /*002c*/ 	.word	0x00000000


	//----- nvinfo : EIATTR_FRAME_SIZE
	.align		4
.L_25:
        /*0030*/ 	.byte	0x04, 0x11
        /*0032*/ 	.short	(.L_27 - .L_26)
	.align		4
.L_26:
        /*0034*/ 	.word	index@(_ZN7cutlass13device_kernelINS_4gemm6kernel13GemmUniversalIN4cute5tupleIJiiiiEEENS1_10collective13CollectiveMmaINS1_46MainloopSm100TmaUmmaWarpSpecializedBlockScaledILi15ELi2ELi2ENS5_IJNS4_1CILi4EEESB_NSA_ILi1EEEEEEEENS5_IJNSA_ILi128EEENSA_ILi64EEESF_EEENS5_IJNS_12float_e2m1_tENS_13float_ue4m3_tEEEENS5_IJNS5_IJlSC_lEEENS4_6LayoutINS5_IJNS5_IJNS5_IJNSA_ILi32EEESB_EEEiEEENS5_IJNS5_IJNSA_ILi16EEESB_EEEiEEENS5_IJSC_iEEEEEENS5_IJSS_NS5_IJNS5_IJNSA_ILi0EEESC_EEENSA_ILi512EEEEEENS5_IJSV_iEEEEEEEEEEESK_S12_NS4_8TiledMMAINS4_8MMA_AtomIJNS4_17SM100_MMA_MXF4_SSISI_SI_fSJ_Li128ELi64ELi16ELNS4_4UMMA5MajorE0ELS17_0ELNS16_7ScaleInE0ELS18_0EEEEEENSM_INS5_IJSC_SC_SC_EEENS5_IJSV_SV_SV_EEEEENS5_IJNS4_10UnderscoreES1E_S1E_EEEEENS5_IJNS4_23SM90_TMA_LOAD_MULTICASTES1H_EEENS5_IJNS4_14ComposedLayoutINS4_7SwizzleILi2ELi4ELi3EEENS4_18smem_ptr_flag_bitsILi4EEENSM_INS5_IJNSA_ILi8EEESF_EEENS5_IJSF_SC_EEEEEEENSM_INS5_IJNS5_IJNS5_IJSO_SC_EEESR_EEESC_NS5_IJSC_NSA_ILi2EEEEEEEEENS5_IJNS5_IJNS5_IJSR_SX_EEESW_EEESV_NS5_IJSB_SX_EEEEEEEEEEEvNS4_8identityES1I_S23_vS24_EENS_8epilogue10collective18CollectiveEpilogueINS26_23Sm100TmaWarpSpecializedILi3ELi2ELi16ELb1ELb0EEEJNS5_IJSG_SG_SF_EEENS5_IJNSM_ISG_SC_EENSM_INS5_IJSQ_S1V_EEENS5_IJSC_SN_EEEEEEEENS_10bfloat16_tESL_S2H_SL_NS26_6fusion15FusionCallbacksIS2A_NS2I_17LinearCombinationIS2H_fS2H_fLNS_15FloatRoundStyleE2EEES2B_S2G_JEEENS4_5SM1004TMEM4LOAD26SM100_TMEM_LOAD_32dp32b16xENS4_13SM90_TMA_LOADENS1J_INS1K_ILi1ELi4ELi3EEENS1M_ILi16EEENSM_INS5_IJS1O_SQ_EEENS5_IJSQ_SC_EEEEEEENS4_39AutoVectorizingCopyWithAssumedAlignmentILi128EEENS4_14SM90_TMA_STOREES2Y_S30_S30_EEEvvEEEEvNT_6ParamsE)
        /*0038*/ 	.word	0x00000000


	//----- nvinfo : EIATTR_MIN_STACK_SIZE
	.align		4
.L_27:
        /*003c*/ 	.byte	0x04, 0x12
        /*003e*/ 	.short	(.L_29 - .L_28)
	.align		4
.L_28:
        /*0040*/ 	.word	index@(_ZN7cutlass13device_kernelINS_4gemm6kernel13GemmUniversalIN4cute5tupleIJiiiiEEENS1_10collective13CollectiveMmaINS1_46MainloopSm100TmaUmmaWarpSpecializedBlockScaledILi15ELi2ELi2ENS5_IJNS4_1CILi4EEESB_NSA_ILi1EEEEEEEENS5_IJNSA_ILi128EEENSA_ILi64EEESF_EEENS5_IJNS_12float_e2m1_tENS_13float_ue4m3_tEEEENS5_IJNS5_IJlSC_lEEENS4_6LayoutINS5_IJNS5_IJNS5_IJNSA_ILi32EEESB_EEEiEEENS5_IJNS5_IJNSA_ILi16EEESB_EEEiEEENS5_IJSC_iEEEEEENS5_IJSS_NS5_IJNS5_IJNSA_ILi0EEESC_EEENSA_ILi512EEEEEENS5_IJSV_iEEEEEEEEEEESK_S12_NS4_8TiledMMAINS4_8MMA_AtomIJNS4_17SM100_MMA_MXF4_SSISI_SI_fSJ_Li128ELi64ELi16ELNS4_4UMMA5MajorE0ELS17_0ELNS16_7ScaleInE0ELS18_0EEEEEENSM_INS5_IJSC_SC_SC_EEENS5_IJSV_SV_SV_EEEEENS5_IJNS4_10UnderscoreES1E_S1E_EEEEENS5_IJNS4_23SM90_TMA_LOAD_MULTICASTES1H_EEENS5_IJNS4_14ComposedLayoutINS4_7SwizzleILi2ELi4ELi3EEENS4_18smem_ptr_flag_bitsILi4EEENSM_INS5_IJNSA_ILi8EEESF_EEENS5_IJSF_SC_EEEEEEENSM_INS5_IJNS5_IJNS5_IJSO_SC_EEESR_EEESC_NS5_IJSC_NSA_ILi2EEEEEEEEENS5_IJNS5_IJNS5_IJSR_SX_EEESW_EEESV_NS5_IJSB_SX_EEEEEEEEEEEvNS4_8identityES1I_S23_vS24_EENS_8epilogue10collective18CollectiveEpilogueINS26_23Sm100TmaWarpSpecializedILi3ELi2ELi16ELb1ELb0EEEJNS5_IJSG_SG_SF_EEENS5_IJNSM_ISG_SC_EENSM_INS5_IJSQ_S1V_EEENS5_IJSC_SN_EEEEEEEENS_10bfloat16_tESL_S2H_SL_NS26_6fusion15FusionCallbacksIS2A_NS2I_17LinearCombinationIS2H_fS2H_fLNS_15FloatRoundStyleE2EEES2B_S2G_JEEENS4_5SM1004TMEM4LOAD26SM100_TMEM_LOAD_32dp32b16xENS4_13SM90_TMA_LOADENS1J_INS1K_ILi1ELi4ELi3EEENS1M_ILi16EEENSM_INS5_IJS1O_SQ_EEENS5_IJSQ_SC_EEEEEEENS4_39AutoVectorizingCopyWithAssumedAlignmentILi128EEENS4_14SM90_TMA_STOREES2Y_S30_S30_EEEvvEEEEvNT_6ParamsE)
        /*0044*/ 	.word	0x00000000
.L_29:


//--------------------- .nv.compat                --------------------------
	.section	.nv.compat,"",@"SHT_CUDA_COMPAT_INFO"
	.align	4
        /*0000*/ 	.byte	0x02, 0x09, 0x01, 0x00, 0x02, 0x02, 0x02, 0x00, 0x02, 0x05, 0x05, 0x00, 0x03, 0x07, 0x01, 0x01
        /*0010*/ 	.byte	0x02, 0x03, 0x01, 0x00, 0x02, 0x06, 0x01, 0x00, 0x04, 0x0b, 0x08, 0x00, 0x09, 0x00, 0x00, 0x00
        /*0020*/ 	.byte	0x00, 0x00, 0x00, 0x00


//--------------------- .nv.info._ZN7cutlass13device_kernelINS_4gemm6kernel13GemmUniversalIN4cute5tupleIJiiiiEEENS1_10collective13CollectiveMmaINS1_46MainloopSm100TmaUmmaWarpSpecializedBlockScaledILi15ELi2ELi2ENS5_IJNS4_1CILi4EEESB_NSA_ILi1EEEEEEEENS5_IJNSA_ILi128EEENSA_ILi64EEESF_EEENS5_IJNS_12float_e2m1_tENS_13float_ue4m3_tEEEENS5_IJNS5_IJlSC_lEEENS4_6LayoutINS5_IJNS5_IJNS5_IJNSA_ILi32EEESB_EEEiEEENS5_IJNS5_IJNSA_ILi16EEESB_EEEiEEENS5_IJSC_iEEEEEENS5_IJSS_NS5_IJNS5_IJNSA_ILi0EEESC_EEENSA_ILi512EEEEEENS5_IJSV_iEEEEEEEEEEESK_S12_NS4_8TiledMMAINS4_8MMA_AtomIJNS4_17SM100_MMA_MXF4_SSISI_SI_fSJ_Li128ELi64ELi16ELNS4_4UMMA5MajorE0ELS17_0ELNS16_7ScaleInE0ELS18_0EEEEEENSM_INS5_IJSC_SC_SC_EEENS5_IJSV_SV_SV_EEEEENS5_IJNS4_10UnderscoreES1E_S1E_EEEEENS5_IJNS4_23SM90_TMA_LOAD_MULTICASTES1H_EEENS5_IJNS4_14ComposedLayoutINS4_7SwizzleILi2ELi4ELi3EEENS4_18smem_ptr_flag_bitsILi4EEENSM_INS5_IJNSA_ILi8EEESF_EEENS5_IJSF_SC_EEEEEEENSM_INS5_IJNS5_IJNS5_IJSO_SC_EEESR_EEESC_NS5_IJSC_NSA_ILi2EEEEEEEEENS5_IJNS5_IJNS5_IJSR_SX_EEESW_EEESV_NS5_IJSB_SX_EEEEEEEEEEEvNS4_8identityES1I_S23_vS24_EENS_8epilogue10collective18CollectiveEpilogueINS26_23Sm100TmaWarpSpecializedILi3ELi2ELi16ELb1ELb0EEEJNS5_IJSG_SG_SF_EEENS5_IJNSM_ISG_SC_EENSM_INS5_IJSQ_S1V_EEENS5_IJSC_SN_EEEEEEEENS_10bfloat16_tESL_S2H_SL_NS26_6fusion15FusionCallbacksIS2A_NS2I_17LinearCombinationIS2H_fS2H_fLNS_15FloatRoundStyleE2EEES2B_S2G_JEEENS4_5SM1004TMEM4LOAD26SM100_TMEM_LOAD_32dp32b16xENS4_13SM90_TMA_LOADENS1J_INS1K_ILi1ELi4ELi3EEENS1M_ILi16EEENSM_INS5_IJS1O_SQ_EEENS5_IJSQ_SC_EEEEEEENS4_39AutoVectorizingCopyWithAssumedAlignmentILi128EEENS4_14SM90_TMA_STOREES2Y_S30_S30_EEEvvEEEEvNT_6ParamsE --------------------------
	.section	.nv.info._ZN7cutlass13device_kernelINS_4gemm6kernel13GemmUniversalIN4cute5tupleIJiiiiEEENS1_10collective13CollectiveMmaINS1_46MainloopSm100TmaUmmaWarpSpecializedBlockScaledILi15ELi2ELi2ENS5_IJNS4_1CILi4EEESB_NSA_ILi1EEEEEEEENS5_IJNSA_ILi128EEENSA_ILi64EEESF_EEENS5_IJNS_12float_e2m1_tENS_13float_ue4m3_tEEEENS5_IJNS5_IJlSC_lEEENS4_6LayoutINS5_IJNS5_IJNS5_IJNSA_ILi32EEESB_EEEiEEENS5_IJNS5_IJNSA_ILi16EEESB_EEEiEEENS5_IJSC_iEEEEEENS5_IJSS_NS5_IJNS5_IJNSA_ILi0EEESC_EEENSA_ILi512EEEEEENS5_IJSV_iEEEEEEEEEEESK_S12_NS4_8TiledMMAINS4_8MMA_AtomIJNS4_17SM100_MMA_MXF4_SSISI_SI_fSJ_Li128ELi64ELi16ELNS4_4UMMA5MajorE0ELS17_0ELNS16_7ScaleInE0ELS18_0EEEEEENSM_INS5_IJSC_SC_SC_EEENS5_IJSV_SV_SV_EEEEENS5_IJNS4_10UnderscoreES1E_S1E_EEEEENS5_IJNS4_23SM90_TMA_LOAD_MULTICASTES1H_EEENS5_IJNS4_14ComposedLayoutINS4_7SwizzleILi2ELi4ELi3EEENS4_18smem_ptr_flag_bitsILi4EEENSM_INS5_IJNSA_ILi8EEESF_EEENS5_IJSF_SC_EEEEEEENSM_INS5_IJNS5_IJNS5_IJSO_SC_EEESR_EEESC_NS5_IJSC_NSA_ILi2EEEEEEEEENS5_IJNS5_IJNS5_IJSR_SX_EEESW_EEESV_NS5_IJSB_SX_EEEEEEEEEEEvNS4_8identityES1I_S23_vS24_EENS_8epilogue10collective18CollectiveEpilogueINS26_23Sm100TmaWarpSpecializedILi3ELi2ELi16ELb1ELb0EEEJNS5_IJSG_SG_SF_EEENS5_IJNSM_ISG_SC_EENSM_INS5_IJSQ_S1V_EEENS5_IJSC_SN_EEEEEEEENS_10bfloat16_tESL_S2H_SL_NS26_6fusion15FusionCallbacksIS2A_NS2I_17LinearCombinationIS2H_fS2H_fLNS_15FloatRoundStyleE2EEES2B_S2G_JEEENS4_5SM1004TMEM4LOAD26SM100_TMEM_LOAD_32dp32b16xENS4_13SM90_TMA_LOADENS1J_INS1K_ILi1ELi4ELi3EEENS1M_ILi16EEENSM_INS5_IJS1O_SQ_EEENS5_IJSQ_SC_EEEEEEENS4_39AutoVectorizingCopyWithAssumedAlignmentILi128EEENS4_14SM90_TMA_STOREES2Y_S30_S30_EEEvvEEEEvNT_6ParamsE,"",@"SHT_CUDA_INFO"
	.sectionflags	@""
	.align	4


	//----- nvinfo : EIATTR_CUDA_API_VERSION
	.align		4
        /*0000*/ 	.byte	0x04, 0x37
        /*0002*/ 	.short	(.L_31 - .L_30)
.L_30:
        /*0004*/ 	.word	0x00000082


	//----- nvinfo : EIATTR_KPARAM_INFO
	.align		4
.L_31:
        /*0008*/ 	.byte	0x04, 0x17
        /*000a*/ 	.short	(.L_33 - .L_32)
.L_32:
        /*000c*/ 	.word	0x00000000
        /*0010*/ 	.short	0x0000
        /*0012*/ 	.short	0x0000
        /*0014*/ 	.byte	0x00, 0xf0, 0x01, 0x30


	//----- nvinfo : EIATTR_AT_ENTRY_FRAGMENTS
	.align		4
.L_33:
        /*0018*/ 	.byte	0x04, 0x4f
        /*001a*/ 	.short	(.L_35 - .L_34)


	//   ....[0]....
.L_34:
        /*001c*/ 	.word	0x00000006


	//----- nvinfo : EIATTR_RESERVED_SMEM_USED
	.align		4
.L_35:
        /*0020*/ 	.byte	0x01, 0x41
	.zero		2


	//----- nvinfo : EIATTR_SPARSE_MMA_MASK
	.align		4
        /*0024*/ 	.byte	0x03, 0x50
        /*0026*/ 	.short	0x0000


	//----- nvinfo : EIATTR_TCGEN05_1CTA_USED
	.align		4
        /*0028*/ 	.byte	0x01, 0x51
	.zero		2


	//----- nvinfo : EIATTR_MAXREG_COUNT
	.align		4
        /*002c*/ 	.byte	0x03, 0x1b
        /*002e*/ 	.short	0x00ff


	//----- nvinfo : EIATTR_NUM_BARRIERS
	.align		4
        /*0030*/ 	.byte	0x02, 0x4c
        /*0032*/ 	.byte	0x07
	.zero		1


	//----- nvinfo : EIATTR_EXTERNS
	.align		4
        /*0034*/ 	.byte	0x04, 0x0f
        /*0036*/ 	.short	(.L_37 - .L_36)


	//   ....[0]....
	.align		4
.L_36:
        /*0038*/ 	.word	index@(__assertfail)


	//----- nvinfo : EIATTR_MERCURY_ISA_VERSION
	.align		4
.L_37:
        /*003c*/ 	.byte	0x03, 0x5f
        /*003e*/ 	.short	0x0101


	//----- nvinfo : EIATTR_INT_WARP_WIDE_INSTR_OFFSETS
	.align		4
        /*0040*/ 	.byte	0x04, 0x31
        /*0042*/ 	.short	(.L_39 - .L_38)


	//   ....[0]....
.L_38:
        /*0044*/ 	.word	0x00005150


	//   ....[1]....
        /*0048*/ 	.word	0x00005180


	//   ....[2]....
        /*004c*/ 	.word	0x000051a0


	//   ....[3]....
        /*0050*/ 	.word	0x00005d40


	//   ....[4]....
        /*0054*/ 	.word	0x00005e10


	//   ....[5]....
        /*0058*/ 	.word	0x00005e80


	//   ....[6]....
        /*005c*/ 	.word	0x00005fd0


	//   ....[7]....
        /*0060*/ 	.word	0x000060a0


	//   ....[8]....
        /*0064*/ 	.word	0x000060f0


	//   ....[9]....
        /*0068*/ 	.word	0x00006230


	//   ....[10]....
        /*006c*/ 	.word	0x000062e0


	//   ....[11]....
        /*0070*/ 	.word	0x00006340


	//   ....[12]....
        /*0074*/ 	.word	0x00006470


	//   ....[13]....
        /*0078*/ 	.word	0x00006590


	//   ....[14]....
        /*007c*/ 	.word	0x000065c0


	//----- nvinfo : EIATTR_COOP_GROUP_MASK_REGIDS
	.align		4
.L_39:
        /*0080*/ 	.byte	0x04, 0x29
        /*0082*/ 	.short	(.L_41 - .L_40)


	//   ....[0]....
.L_40:
        /*0084*/ 	.word	0xffffffff


	//   ....[1]....
        /*0088*/ 	.word	0xffffffff


	//   ....[2]....
        /*008c*/ 	.word	0xffffffff


	//   ....[3]....
        /*0090*/ 	.word	0xffffffff


	//   ....[4]....
        /*0094*/ 	.word	0xffffffff


	//   ....[5]....
        /*0098*/ 	.word	0xffffffff


	//   ....[6]....
        /*009c*/ 	.word	0xffffffff


	//   ....[7]....
        /*00a0*/ 	.word	0xffffffff


	//   ....[8]....
        /*00a4*/ 	.word	0xffffffff


	//   ....[9]....
        /*00a8*/ 	.word	0xffffffff


	//   ....[10]....
        /*00ac*/ 	.word	0xffffffff


	//   ....[11]....
        /*00b0*/ 	.word	0xffffffff


	//   ....[12]....
        /*00b4*/ 	.word	0xffffffff


	//   ....[13]....
        /*00b8*/ 	.word	0xffffffff


	//----- nvinfo : EIATTR_COOP_GROUP_INSTR_OFFSETS
	.align		4
.L_41:
        /*00bc*/ 	.byte	0x04, 0x28
        /*00be*/ 	.short	(.L_43 - .L_42)


	//   ....[0]....
.L_42:
        /*00c0*/ 	.word	0x00000080


	//   ....[1]....
        /*00c4*/ 	.word	0x00000540


	//   ....[2]....
        /*00c8*/ 	.word	0x00000880


	//   ....[3]....
        /*00cc*/ 	.word	0x00000a00


	//   ....[4]....
        /*00d0*/ 	.word	0x00000b00


	//   ....[5]....
        /*00d4*/ 	.word	0x00000c70


	//   ....[6]....
        /*00d8*/ 	.word	0x00000dd0


	//   ....[7]....
        /*00dc*/ 	.word	0x00000f80


	//   ....[8]....
        /*00e0*/ 	.word	0x000028d0


	//   ....[9]....
        /*00e4*/ 	.word	0x00003dc0


	//   ....[10]....
        /*00e8*/ 	.word	0x00003fd0


	//   ....[11]....
        /*00ec*/ 	.word	0x00004000


	//   ....[12]....
        /*00f0*/ 	.word	0x00005030


	//   ....[13]....
        /*00f4*/ 	.word	0x00005260


	//----- nvinfo : EIATTR_VRC_CTA_INIT_COUNT
	.align		4
.L_43:
        /*00f8*/ 	.byte	0x02, 0x4a
        /*00fa*/ 	.byte	0x80
	.zero		1


	//----- nvinfo : EIATTR_SYSCALL_OFFSETS
	.align		4
        /*00fc*/ 	.byte	0x04, 0x46
        /*00fe*/ 	.short	(.L_45 - .L_44)


	//   ....[0]....
.L_44:
        /*0100*/ 	.word	0x000072b0


	//   ....[1]....
        /*0104*/ 	.word	0x000073a0


	//   ....[2]....
        /*0108*/ 	.word	0x00007d30


	//   ....[3]....
        /*010c*/ 	.word	0x00007ea0


	//   ....[4]....
        /*0110*/ 	.word	0x00008c80


	//   ....[5]....
        /*0114*/ 	.word	0x00008df0


	//   ....[6]....
        /*0118*/ 	.word	0x00009c30


	//   ....[7]....
        /*011c*/ 	.word	0x00009da0


	//   ....[8]....
        /*0120*/ 	.word	0x0000ab80


	//   ....[9]....
        /*0124*/ 	.word	0x0000acf0


	//----- nvinfo : EIATTR_MBARRIER_INSTR_OFFSETS
	.align		4
.L_45:
        /*0128*/ 	.byte	0x04, 0x39
        /*012a*/ 	.short	(.L_47 - .L_46)


	//   ....[0]....
.L_46:
        /*012c*/ 	.word	0x00000680
        /*0130*/ 	.word	0x000000ff
        /*0134*/ 	.word	0x00000000
        /*0138*/ 	.short	0x0100
        /*013a*/ 	.byte	0x04
	.zero		1


	//   ....[1]....
        /*013c*/ 	.word	0x00000690
        /*0140*/ 	.word	0x000000ff
        /*0144*/ 	.word	0x00000078
        /*0148*/ 	.short	0x0100
        /*014a*/ 	.byte	0x04
	.zero		1


	//   ....[2]....
        /*014c*/ 	.word	0x000006a0
        /*0150*/ 	.word	0x000000ff
        /*0154*/ 	.word	0x00000008
        /*0158*/ 	.short	0x0100
        /*015a*/ 	.byte	0x04
	.zero		1


	//   ....[3]....
        /*015c*/ 	.word	0x000006b0
        /*0160*/ 	.word	0x000000ff
        /*0164*/ 	.word	0x00000080
        /*0168*/ 	.short	0x0100
        /*016a*/ 	.byte	0x04
	.zero		1


	//   ....[4]....
        /*016c*/ 	.word	0x000006c0
        /*0170*/ 	.word	0x000000ff
        /*0174*/ 	.word	0x00000010
        /*0178*/ 	.short	0x0100
        /*017a*/ 	.byte	0x04
	.zero		1


	//   ....[5]....
        /*017c*/ 	.word	0x000006d0
        /*0180*/ 	.word	0x000000ff
        /*0184*/ 	.word	0x00000088
        /*0188*/ 	.short	0x0100
        /*018a*/ 	.byte	0x04
	.zero		1


	//   ....[6]....
        /*018c*/ 	.word	0x000006e0
        /*0190*/ 	.word	0x000000ff
        /*0194*/ 	.word	0x00000018
        /*0198*/ 	.short	0x0100
        /*019a*/ 	.byte	0x04
	.zero		1


	//   ....[7]....
        /*019c*/ 	.word	0x000006f0
        /*01a0*/ 	.word	0x000000ff
        /*01a4*/ 	.word	0x00000090
        /*01a8*/ 	.short	0x0100
        /*01aa*/ 	.byte	0x04
	.zero		1


	//   ....[8]....
        /*01ac*/ 	.word	0x00000700
        /*01b0*/ 	.word	0x000000ff
        /*01b4*/ 	.word	0x00000020
        /*01b8*/ 	.short	0x0100
        /*01ba*/ 	.byte	0x04
	.zero		1


	//   ....[9]....
        /*01bc*/ 	.word	0x00000710
        /*01c0*/ 	.word	0x000000ff
        /*01c4*/ 	.word	0x00000098
        /*01c8*/ 	.short	0x0100
        /*01ca*/ 	.byte	0x04
	.zero		1


	//   ....[10]....
        /*01cc*/ 	.word	0x00000720
        /*01d0*/ 	.word	0x000000ff
        /*01d4*/ 	.word	0x00000028
        /*01d8*/ 	.short	0x0100
        /*01da*/ 	.byte	0x04
	.zero		1


	//   ....[11]....
        /*01dc*/ 	.word	0x00000730
        /*01e0*/ 	.word	0x000000ff
        /*01e4*/ 	.word	0x000000a0
        /*01e8*/ 	.short	0x0100
        /*01ea*/ 	.byte	0x04
	.zero		1


	//   ....[12]....
        /*01ec*/ 	.word	0x00000740
        /*01f0*/ 	.word	0x000000ff
        /*01f4*/ 	.word	0x00000030
        /*01f8*/ 	.short	0x0100
        /*01fa*/ 	.byte	0x04
	.zero		1


	//   ....[13]....
        /*01fc*/ 	.word	0x00000750
        /*0200*/ 	.word	0x000000ff
        /*0204*/ 	.word	0x000000a8
        /*0208*/ 	.short	0x0100
        /*020a*/ 	.byte	0x04
	.zero		1


	//   ....[14]....
        /*020c*/ 	.word	0x00000760
        /*0210*/ 	.word	0x000000ff
        /*0214*/ 	.word	0x00000038
        /*0218*/ 	.short	0x0100
        /*021a*/ 	.byte	0x04
	.zero		1


	//   ....[15]....
        /*021c*/ 	.word	0x00000770
        /*0220*/ 	.word	0x000000ff
        /*0224*/ 	.word	0x000000b0
        /*0228*/ 	.short	0x0100
        /*022a*/ 	.byte	0x04
	.zero		1


	//   ....[16]....
        /*022c*/ 	.word	0x00000780
        /*0230*/ 	.word	0x000000ff
        /*0234*/ 	.word	0x00000040
        /*0238*/ 	.short	0x0100
        /*023a*/ 	.byte	0x04
	.zero		1


	//   ....[17]....
        /*023c*/ 	.word	0x00000790
        /*0240*/ 	.word	0x000000ff
        /*0244*/ 	.word	0x000000b8
        /*0248*/ 	.short	0x0100
        /*024a*/ 	.byte	0x04
	.zero		1


	//   ....[18]....
        /*024c*/ 	.word	0x000007a0
        /*0250*/ 	.word	0x000000ff
        /*0254*/ 	.word	0x00000048
        /*0258*/ 	.short	0x0100
        /*025a*/ 	.byte	0x04
	.zero		1


	//   ....[19]....
        /*025c*/ 	.word	0x000007b0
        /*0260*/ 	.word	0x000000ff
        /*0264*/ 	.word	0x000000c0
        /*0268*/ 	.short	0x0100
        /*026a*/ 	.byte	0x04
	.zero		1


	//   ....[20]....
        /*026c*/ 	.word	0x000007c0
        /*0270*/ 	.word	0x000000ff
        /*0274*/ 	.word	0x00000050
        /*0278*/ 	.short	0x0100
        /*027a*/ 	.byte	0x04
	.zero		1


	//   ....[21]....
        /*027c*/ 	.word	0x000007d0
        /*0280*/ 	.word	0x000000ff
        /*0284*/ 	.word	0x000000c8
        /*0288*/ 	.short	0x0100
        /*028a*/ 	.byte	0x04
	.zero		1


	//   ....[22]....
        /*028c*/ 	.word	0x000007e0
        /*0290*/ 	.word	0x000000ff
        /*0294*/ 	.word	0x00000058
        /*0298*/ 	.short	0x0100
        /*029a*/ 	.byte	0x04
	.zero		1


	//   ....[23]....
        /*029c*/ 	.word	0x000007f0
        /*02a0*/ 	.word	0x000000ff
        /*02a4*/ 	.word	0x000000d0
        /*02a8*/ 	.short	0x0100
        /*02aa*/ 	.byte	0x04
	.zero		1


	//   ....[24]....
        /*02ac*/ 	.word	0x00000800
        /*02b0*/ 	.word	0x000000ff
        /*02b4*/ 	.word	0x00000060
        /*02b8*/ 	.short	0x0100
        /*02ba*/ 	.byte	0x04
	.zero		1


	//   ....[25]....
        /*02bc*/ 	.word	0x00000810
        /*02c0*/ 	.word	0x000000ff
        /*02c4*/ 	.word	0x000000d8
        /*02c8*/ 	.short	0x0100
        /*02ca*/ 	.byte	0x04
	.zero		1


	//   ....[26]....
        /*02cc*/ 	.word	0x00000820
        /*02d0*/ 	.word	0x000000ff
        /*02d4*/ 	.word	0x00000068
        /*02d8*/ 	.short	0x0100
        /*02da*/ 	.byte	0x04
	.zero		1


	//   ....[27]....
        /*02dc*/ 	.word	0x00000830
        /*02e0*/ 	.word	0x000000ff
        /*02e4*/ 	.word	0x000000e0
        /*02e8*/ 	.short	0x0100
        /*02ea*/ 	.byte	0x04
	.zero		1


	//   ....[28]....
        /*02ec*/ 	.word	0x00000840
        /*02f0*/ 	.word	0x000000ff
        /*02f4*/ 	.word	0x00000070
        /*02f8*/ 	.short	0x0100
        /*02fa*/ 	.byte	0x04
	.zero		1


	//   ....[29]....
        /*02fc*/ 	.word	0x00000850
        /*0300*/ 	.word	0x000000ff
        /*0304*/ 	.word	0x000000e8
        /*0308*/ 	.short	0x0100
        /*030a*/ 	.byte	0x04
	.zero		1


	//   ....[30]....
        /*030c*/ 	.word	0x00000990
        /*0310*/ 	.word	0x000000ff
        /*0314*/ 	.word	0x000000f0
        /*0318*/ 	.short	0x0100
        /*031a*/ 	.byte	0x04
	.zero		1


	//   ....[31]....
        /*031c*/ 	.word	0x000009a0
        /*0320*/ 	.word	0x000000ff
        /*0324*/ 	.word	0x00000108
        /*0328*/ 	.short	0x0100
        /*032a*/ 	.byte	0x04
	.zero		1


	//   ....[32]....
        /*032c*/ 	.word	0x000009b0
        /*0330*/ 	.word	0x000000ff
        /*0334*/ 	.word	0x000000f8
        /*0338*/ 	.short	0x0100
        /*033a*/ 	.byte	0x04
	.zero		1


	//   ....[33]....
        /*033c*/ 	.word	0x000009c0
        /*0340*/ 	.word	0x000000ff
        /*0344*/ 	.word	0x00000110
        /*0348*/ 	.short	0x0100
        /*034a*/ 	.byte	0x04
	.zero		1


	//   ....[34]....
        /*034c*/ 	.word	0x000009d0
        /*0350*/ 	.word	0x000000ff
        /*0354*/ 	.word	0x00000100
        /*0358*/ 	.short	0x0100
        /*035a*/ 	.byte	0x04
	.zero		1


	//   ....[35]....
        /*035c*/ 	.word	0x000009e0
        /*0360*/ 	.word	0x000000ff
        /*0364*/ 	.word	0x00000118
        /*0368*/ 	.short	0x0100
        /*036a*/ 	.byte	0x04
	.zero		1


	//   ....[36]....
        /*036c*/ 	.word	0x00000ad0
        /*0370*/ 	.word	0x000000ff
        /*0374*/ 	.word	0x00000120
        /*0378*/ 	.short	0x0100
        /*037a*/ 	.byte	0x06
	.zero		1


	//   ....[37]....
        /*037c*/ 	.word	0x00000ae0
        /*0380*/ 	.word	0x000000ff
        /*0384*/ 	.word	0x00000128
        /*0388*/ 	.short	0x0100
        /*038a*/ 	.byte	0x06
	.zero		1


	//   ....[38]....
        /*038c*/ 	.word	0x00000c20
        /*0390*/ 	.word	0x000000ff
        /*0394*/ 	.word	0x00000130
        /*0398*/ 	.short	0x0100
        /*039a*/ 	.byte	0x06
	.zero		1


	//   ....[39]....
        /*039c*/ 	.word	0x00000c30
        /*03a0*/ 	.word	0x000000ff
        /*03a4*/ 	.word	0x00000140
        /*03a8*/ 	.short	0x0100
        /*03aa*/ 	.byte	0x06
	.zero		1


	//   ....[40]....
        /*03ac*/ 	.word	0x00000c40
        /*03b0*/ 	.word	0x000000ff
        /*03b4*/ 	.word	0x00000138
        /*03b8*/ 	.short	0x0100
        /*03ba*/ 	.byte	0x06
	.zero		1


	//   ....[41]....
        /*03bc*/ 	.word	0x00000c50
        /*03c0*/ 	.word	0x000000ff
        /*03c4*/ 	.word	0x00000148
        /*03c8*/ 	.short	0x0100
        /*03ca*/ 	.byte	0x06
	.zero		1


	//   ....[42]....
        /*03cc*/ 	.word	0x00000d80
        /*03d0*/ 	.word	0x000000ff
        /*03d4*/ 	.word	0x00000150
        /*03d8*/ 	.short	0x0100
        /*03da*/ 	.byte	0x04
	.zero		1


	//   ....[43]....
        /*03dc*/ 	.word	0x00000d90
        /*03e0*/ 	.word	0x000000ff
        /*03e4*/ 	.word	0x00000160
        /*03e8*/ 	.short	0x0100
        /*03ea*/ 	.byte	0x04
	.zero		1


	//   ....[44]....
        /*03ec*/ 	.word	0x00000da0
        /*03f0*/ 	.word	0x000000ff
        /*03f4*/ 	.word	0x00000158
        /*03f8*/ 	.short	0x0100
        /*03fa*/ 	.byte	0x04
	.zero		1


	//   ....[45]....
        /*03fc*/ 	.word	0x00000db0
        /*0400*/ 	.word	0x000000ff
        /*0404*/ 	.word	0x00000168
        /*0408*/ 	.short	0x0100
        /*040a*/ 	.byte	0x04
	.zero		1


	//   ....[46]....
        /*040c*/ 	.word	0x00000ea0
        /*0410*/ 	.word	0x000000ff
        /*0414*/ 	.word	0x00000170
        /*0418*/ 	.short	0x0100
        /*041a*/ 	.byte	0x04
	.zero		1


	//   ....[47]....
        /*041c*/ 	.word	0x00000eb0
        /*0420*/ 	.word	0x000000ff
        /*0424*/ 	.word	0x00000180
        /*0428*/ 	.short	0x0100
        /*042a*/ 	.byte	0x04
	.zero		1


	//   ....[48]....
        /*042c*/ 	.word	0x00000ec0
        /*0430*/ 	.word	0x000000ff
        /*0434*/ 	.word	0x00000178
        /*0438*/ 	.short	0x0100
        /*043a*/ 	.byte	0x04
	.zero		1


	//   ....[49]....
        /*043c*/ 	.word	0x00000ed0
        /*0440*/ 	.word	0x000000ff
        /*0444*/ 	.word	0x00000188
        /*0448*/ 	.short	0x0100
        /*044a*/ 	.byte	0x04
	.zero		1


	//   ....[50]....
        /*044c*/ 	.word	0x00001e50
        /*0450*/ 	.word	0x00000000
        /*0454*/ 	.word	0x00000180
        /*0458*/ 	.short	0x010a
        /*045a*/ 	.byte	0xff
	.zero		1


	//   ....[51]....
        /*045c*/ 	.word	0x00001e80
        /*0460*/ 	.word	0x00000000
        /*0464*/ 	.word	0x00000170
        /*0468*/ 	.short	0x0101
        /*046a*/ 	.byte	0xff
	.zero		1


	//   ....[52]....
        /*046c*/ 	.word	0x00001f60
        /*0470*/ 	.word	0x000000ff
        /*0474*/ 	.word	0x00000078
        /*0478*/ 	.short	0x010a
        /*047a*/ 	.byte	0x04
	.zero		1


	//   ....[53]....
        /*047c*/ 	.word	0x00002010
        /*0480*/ 	.word	0x000000ff
        /*0484*/ 	.word	0x00000078
        /*0488*/ 	.short	0x010a
        /*048a*/ 	.byte	0x21
	.zero		1


	//   ....[54]....
        /*048c*/ 	.word	0x00002150
        /*0490*/ 	.word	0x000000ff
        /*0494*/ 	.word	0x00000078
        /*0498*/ 	.short	0x010a
        /*049a*/ 	.byte	0x07
	.zero		1


	//   ....[55]....
        /*049c*/ 	.word	0x00002430
        /*04a0*/ 	.word	0x000000ff
        /*04a4*/ 	.word	0x00000128
        /*04a8*/ 	.short	0x0101
        /*04aa*/ 	.byte	0x06
	.zero		1


	//   ....[56]....
        /*04ac*/ 	.word	0x00002450
        /*04b0*/ 	.word	0x000000ff
        /*04b4*/ 	.word	0x00000078
        /*04b8*/ 	.short	0x010a
        /*04ba*/ 	.byte	0x04
	.zero		1


	//   ....[57]....
        /*04bc*/ 	.word	0x000024d0
        /*04c0*/ 	.word	0x000000ff
        /*04c4*/ 	.word	0x00000078
        /*04c8*/ 	.short	0x010a
        /*04ca*/ 	.byte	0x21
	.zero		1


	//   ....[58]....
        /*04cc*/ 	.word	0x00002610
        /*04d0*/ 	.word	0x000000ff
        /*04d4*/ 	.word	0x00000078
        /*04d8*/ 	.short	0x010a
        /*04da*/ 	.byte	0x04
	.zero		1


	//   ....[59]....
        /*04dc*/ 	.word	0x00002900
        /*04e0*/ 	.word	0x00000003
        /*04e4*/ 	.word	0x00000130
        /*04e8*/ 	.short	0x010a
        /*04ea*/ 	.byte	0xff
	.zero		1


	//   ....[60]....
        /*04ec*/ 	.word	0x00002a50
        /*04f0*/ 	.word	0x00000000
        /*04f4*/ 	.word	0x00000000
        /*04f8*/ 	.short	0x0101
        /*04fa*/ 	.byte	0xff
	.zero		1


	//   ....[61]....
        /*04fc*/ 	.word	0x00003010
        /*0500*/ 	.word	0x000000ff
        /*0504*/ 	.word	0x00000000
        /*0508*/ 	.short	0x010a
        /*050a*/ 	.byte	0x04
	.zero		1


	//   ....[62]....
        /*050c*/ 	.word	0x000030a0
        /*0510*/ 	.word	0x000000ff
        /*0514*/ 	.word	0x00000000
        /*0518*/ 	.short	0x010a
        /*051a*/ 	.byte	0x05
	.zero		1


	//   ....[63]....
        /*051c*/ 	.word	0x00003130
        /*0520*/ 	.word	0x000000ff
        /*0524*/ 	.word	0x00000000
        /*0528*/ 	.short	0x010a
        /*052a*/ 	.byte	0x05
	.zero		1


	//   ....[64]....
        /*052c*/ 	.word	0x000031c0
        /*0530*/ 	.word	0x000000ff
        /*0534*/ 	.word	0x00000000
        /*0538*/ 	.short	0x010a
        /*053a*/ 	.byte	0x05
	.zero		1


	//   ....[65]....
        /*053c*/ 	.word	0x00003250
        /*0540*/ 	.word	0x000000ff
        /*0544*/ 	.word	0x00000000
        /*0548*/ 	.short	0x010a
        /*054a*/ 	.byte	0x05
	.zero		1


	//   ....[66]....
        /*054c*/ 	.word	0x000032e0
        /*0550*/ 	.word	0x000000ff
        /*0554*/ 	.word	0x00000000
        /*0558*/ 	.short	0x010a
        /*055a*/ 	.byte	0x05
	.zero		1


	//   ....[67]....
        /*055c*/ 	.word	0x00003370
        /*0560*/ 	.word	0x000000ff
        /*0564*/ 	.word	0x00000000
        /*0568*/ 	.short	0x010a
        /*056a*/ 	.byte	0x05
	.zero		1


	//   ....[68]....
        /*056c*/ 	.word	0x00003400
        /*0570*/ 	.word	0x000000ff
        /*0574*/ 	.word	0x00000000
        /*0578*/ 	.short	0x010a
        /*057a*/ 	.byte	0x05
	.zero		1


	//   ....[69]....
        /*057c*/ 	.word	0x00003490
        /*0580*/ 	.word	0x000000ff
        /*0584*/ 	.word	0x00000000
        /*0588*/ 	.short	0x010a
        /*058a*/ 	.byte	0x05
	.zero		1


	//   ....[70]....
        /*058c*/ 	.word	0x00003520
        /*0590*/ 	.word	0x000000ff
        /*0594*/ 	.word	0x00000000
        /*0598*/ 	.short	0x010a
        /*059a*/ 	.byte	0x05
	.zero		1


	//   ....[71]....
        /*059c*/ 	.word	0x000035b0
        /*05a0*/ 	.word	0x000000ff
        /*05a4*/ 	.word	0x00000000
        /*05a8*/ 	.short	0x010a
        /*05aa*/ 	.byte	0x05
	.zero		1


	//   ....[72]....
        /*05ac*/ 	.word	0x00003640
        /*05b0*/ 	.word	0x000000ff
        /*05b4*/ 	.word	0x00000000
        /*05b8*/ 	.short	0x010a
        /*05ba*/ 	.byte	0x05
	.zero		1


	//   ....[73]....
        /*05bc*/ 	.word	0x000036d0
        /*05c0*/ 	.word	0x000000ff
        /*05c4*/ 	.word	0x00000000
        /*05c8*/ 	.short	0x010a
        /*05ca*/ 	.byte	0x05
	.zero		1


	//   ....[74]....
        /*05cc*/ 	.word	0x00003760
        /*05d0*/ 	.word	0x000000ff
        /*05d4*/ 	.word	0x00000000
        /*05d8*/ 	.short	0x010a
        /*05da*/ 	.byte	0x05
	.zero		1


	//   ....[75]....
        /*05dc*/ 	.word	0x00003800
        /*05e0*/ 	.word	0x00000000
        /*05e4*/ 	.word	0x00000000
        /*05e8*/ 	.short	0x010a
        /*05ea*/ 	.byte	0xff
	.zero		1


	//   ....[76]....
        /*05ec*/ 	.word	0x00003920
        /*05f0*/ 	.word	0x00000002
        /*05f4*/ 	.word	0x00000170
        /*05f8*/ 	.short	0x010a
        /*05fa*/ 	.byte	0xff
	.zero		1


	//   ....[77]....
        /*05fc*/ 	.word	0x00003990
        /*0600*/ 	.word	0x00000002
        /*0604*/ 	.word	0x00000000
        /*0608*/ 	.short	0x0101
        /*060a*/ 	.byte	0xff
	.zero		1


	//   ....[78]....
        /*060c*/ 	.word	0x000039b0
        /*0610*/ 	.word	0x000000ff
        /*0614*/ 	.word	0x00000140
        /*0618*/ 	.short	0x010a
        /*061a*/ 	.byte	0x04
	.zero		1


	//   ....[79]....
        /*061c*/ 	.word	0x00003ad0
        /*0620*/ 	.word	0x00000002
        /*0624*/ 	.word	0x00000130
        /*0628*/ 	.short	0x010a
        /*062a*/ 	.byte	0xff
	.zero		1


	//   ....[80]....
        /*062c*/ 	.word	0x00003bd0
        /*0630*/ 	.word	0x00000002
        /*0634*/ 	.word	0x00000000
        /*0638*/ 	.short	0x0101
        /*063a*/ 	.byte	0xff
	.zero		1


	//   ....[81]....
        /*063c*/ 	.word	0x00003c60
        /*0640*/ 	.word	0x000000ff
        /*0644*/ 	.word	0x00000140
        /*0648*/ 	.short	0x0106
        /*064a*/ 	.byte	0x04
	.zero		1


	//   ....[82]....
        /*064c*/ 	.word	0x00003c80
        /*0650*/ 	.word	0x000000ff
        /*0654*/ 	.word	0x00000140
        /*0658*/ 	.short	0x010a
        /*065a*/ 	.byte	0x04
	.zero		1


	//   ....[83]....
        /*065c*/ 	.word	0x00003d10
        /*0660*/ 	.word	0x000000ff
        /*0664*/ 	.word	0x00000140
        /*0668*/ 	.short	0x0106
        /*066a*/ 	.byte	0x07
	.zero		1


	//   ....[84]....
        /*066c*/ 	.word	0x00003d50
        /*0670*/ 	.word	0x00000000
        /*0674*/ 	.word	0x00000140
        /*0678*/ 	.short	0x010a
        /*067a*/ 	.byte	0xff
	.zero		1


	//   ....[85]....
        /*067c*/ 	.word	0x00004340
        /*0680*/ 	.word	0x00000002
        /*0684*/ 	.word	0x00000130
        /*0688*/ 	.short	0x010a
        /*068a*/ 	.byte	0xff
	.zero		1


	//   ....[86]....
        /*068c*/ 	.word	0x00004460
        /*0690*/ 	.word	0x00000000
        /*0694*/ 	.word	0x00000000
        /*0698*/ 	.short	0x0101
        /*069a*/ 	.byte	0xff
	.zero		1


	//   ....[87]....
        /*069c*/ 	.word	0x00004990
        /*06a0*/ 	.word	0x000000ff
        /*06a4*/ 	.word	0x00000000
        /*06a8*/ 	.short	0x010a
        /*06aa*/ 	.byte	0x04
	.zero		1


	//   ....[88]....
        /*06ac*/ 	.word	0x000049e0
        /*06b0*/ 	.word	0x000000ff
        /*06b4*/ 	.word	0x00000160
        /*06b8*/ 	.short	0x010a
        /*06ba*/ 	.byte	0x2c
	.zero		1


	//   ....[89]....
        /*06bc*/ 	.word	0x00004b60
        /*06c0*/ 	.word	0x000000ff
        /*06c4*/ 	.word	0x00000000
        /*06c8*/ 	.short	0x010a
        /*06ca*/ 	.byte	0x07
	.zero		1


	//   ....[90]....
        /*06cc*/ 	.word	0x00004c90
        /*06d0*/ 	.word	0x000000ff
        /*06d4*/ 	.word	0x00000000
        /*06d8*/ 	.short	0x010a
        /*06da*/ 	.byte	0x04
	.zero		1


	//   ....[91]....
        /*06dc*/ 	.word	0x00004f80
        /*06e0*/ 	.word	0x000000ff
        /*06e4*/ 	.word	0x00000000
        /*06e8*/ 	.short	0x010a
        /*06ea*/ 	.byte	0x04
	.zero		1


	//   ....[92]....
        /*06ec*/ 	.word	0x00005010
        /*06f0*/ 	.word	0x000000ff
        /*06f4*/ 	.word	0x00000000
        /*06f8*/ 	.short	0x010a
        /*06fa*/ 	.byte	0x04
	.zero		1


	//   ....[93]....
        /*06fc*/ 	.word	0x000054a0
        /*0700*/ 	.word	0x0000000c
        /*0704*/ 	.word	0x00000130
        /*0708*/ 	.short	0x010a
        /*070a*/ 	.byte	0xff
	.zero		1


	//   ....[94]....
        /*070c*/ 	.word	0x00005610
        /*0710*/ 	.word	0x00000000
        /*0714*/ 	.word	0x00000000
        /*0718*/ 	.short	0x0101
        /*071a*/ 	.byte	0xff
	.zero		1


	//   ....[95]....
        /*071c*/ 	.word	0x00005a90
        /*0720*/ 	.word	0x000000ff
        /*0724*/ 	.word	0x00000128
        /*0728*/ 	.short	0x010a
        /*072a*/ 	.byte	0x1d
	.zero		1


	//   ....[96]....
        /*072c*/ 	.word	0x00005c50
        /*0730*/ 	.word	0x000000ff
        /*0734*/ 	.word	0x00000108
        /*0738*/ 	.short	0x010a
        /*073a*/ 	.byte	0x04
	.zero		1


	//   ....[97]....
        /*073c*/ 	.word	0x00005ea0
        /*0740*/ 	.word	0x000000ff
        /*0744*/ 	.word	0x000000f0
        /*0748*/ 	.short	0x010b
        /*074a*/ 	.byte	0x04
	.zero		1


	//   ....[98]....
        /*074c*/ 	.word	0x00005eb0
        /*0750*/ 	.word	0x000000ff
        /*0754*/ 	.word	0x00000000
        /*0758*/ 	.short	0x0101
        /*075a*/ 	.byte	0x06
	.zero		1


	//   ....[99]....
        /*075c*/ 	.word	0x00005ec0
        /*0760*/ 	.word	0x000000ff
        /*0764*/ 	.word	0x00000108
        /*0768*/ 	.short	0x010a
        /*076a*/ 	.byte	0x07
	.zero		1


	//   ....[100]....
        /*076c*/ 	.word	0x00006110
        /*0770*/ 	.word	0x000000ff
        /*0774*/ 	.word	0x000000f0
        /*0778*/ 	.short	0x010b
        /*077a*/ 	.byte	0x07
	.zero		1


	//   ....[101]....
        /*077c*/ 	.word	0x00006120
        /*0780*/ 	.word	0x000000ff
        /*0784*/ 	.word	0x00000000
        /*0788*/ 	.short	0x0101
        /*078a*/ 	.byte	0x04
	.zero		1


	//   ....[102]....
        /*078c*/ 	.word	0x00006130
        /*0790*/ 	.word	0x000000ff
        /*0794*/ 	.word	0x00000108
        /*0798*/ 	.short	0x010a
        /*079a*/ 	.byte	0x05
	.zero		1


	//   ....[103]....
        /*079c*/ 	.word	0x00006370
        /*07a0*/ 	.word	0x000000ff
        /*07a4*/ 	.word	0x000000f0
        /*07a8*/ 	.short	0x010b
        /*07aa*/ 	.byte	0x05
	.zero		1


	//   ....[104]....
        /*07ac*/ 	.word	0x00006380
        /*07b0*/ 	.word	0x000000ff
        /*07b4*/ 	.word	0x00000000
        /*07b8*/ 	.short	0x0101
        /*07ba*/ 	.byte	0x06
	.zero		1


	//   ....[105]....
        /*07bc*/ 	.word	0x00006390
        /*07c0*/ 	.word	0x000000ff
        /*07c4*/ 	.word	0x00000108
        /*07c8*/ 	.short	0x010a
        /*07ca*/ 	.byte	0x04
	.zero		1


	//   ....[106]....
        /*07cc*/ 	.word	0x000065e0
        /*07d0*/ 	.word	0x000000ff
        /*07d4*/ 	.word	0x000000f0
        /*07d8*/ 	.short	0x010b
        /*07da*/ 	.byte	0x04
	.zero		1


	//   ....[107]....
        /*07dc*/ 	.word	0x00006610
        /*07e0*/ 	.word	0x000000ff
        /*07e4*/ 	.word	0x00000000
        /*07e8*/ 	.short	0x0101
        /*07ea*/ 	.byte	0x05
	.zero		1


	//   ....[108]....
        /*07ec*/ 	.word	0x000066a0
        /*07f0*/ 	.word	0x000000ff
        /*07f4*/ 	.word	0x00000000
        /*07f8*/ 	.short	0x010a
        /*07fa*/ 	.byte	0x04
	.zero		1


	//   ....[109]....
        /*07fc*/ 	.word	0x00006730
        /*0800*/ 	.word	0x000000ff
        /*0804*/ 	.word	0x00000000
        /*0808*/ 	.short	0x010a
        /*080a*/ 	.byte	0x05
	.zero		1


	//   ....[110]....
        /*080c*/ 	.word	0x000067d0
        /*0810*/ 	.word	0x00000000
        /*0814*/ 	.word	0x00000000
        /*0818*/ 	.short	0x010a
        /*081a*/ 	.byte	0xff
	.zero		1


	//   ....[111]....
        /*081c*/ 	.word	0x00006b10
        /*0820*/ 	.word	0x00000000
        /*0824*/ 	.word	0x00000130
        /*0828*/ 	.short	0x010a
        /*082a*/ 	.byte	0xff
	.zero		1


	//   ....[112]....
        /*082c*/ 	.word	0x00006be0
        /*0830*/ 	.word	0x00000000
        /*0834*/ 	.word	0x00000000
        /*0838*/ 	.short	0x0101
        /*083a*/ 	.byte	0xff
	.zero		1


	//   ....[113]....
        /*083c*/ 	.word	0x00007850
        /*0840*/ 	.word	0x00000000
        /*0844*/ 	.word	0x000000f0
        /*0848*/ 	.short	0x010a
        /*084a*/ 	.byte	0xff
	.zero		1


	//   ....[114]....
        /*084c*/ 	.word	0x000078b0
        /*0850*/ 	.word	0x0000006a
        /*0854*/ 	.word	0x00000150
        /*0858*/ 	.short	0x010a
        /*085a*/ 	.byte	0xff
	.zero		1


	//   ....[115]....
        /*085c*/ 	.word	0x000079a0
        /*0860*/ 	.word	0x00000000
        /*0864*/ 	.word	0x000000f0
        /*0868*/ 	.short	0x010a
        /*086a*/ 	.byte	0xff
	.zero		1


	//   ....[116]....
        /*086c*/ 	.word	0x00007ac0
        /*0870*/ 	.word	0x0000006a
        /*0874*/ 	.word	0x00000150
        /*0878*/ 	.short	0x010a
        /*087a*/ 	.byte	0xff
	.zero		1


	//   ....[117]....
        /*087c*/ 	.word	0x00008940
        /*0880*/ 	.word	0x00000000
        /*0884*/ 	.word	0x00000000
        /*0888*/ 	.short	0x0101
        /*088a*/ 	.byte	0xff
	.zero		1


	//   ....[118]....
        /*088c*/ 	.word	0x00008950
        /*0890*/ 	.word	0x00000002
        /*0894*/ 	.word	0x000000f0
        /*0898*/ 	.short	0x010a
        /*089a*/ 	.byte	0xff
	.zero		1


	//   ....[119]....
        /*089c*/ 	.word	0x00008a10
        /*08a0*/ 	.word	0x00000002
        /*08a4*/ 	.word	0x000000f0
        /*08a8*/ 	.short	0x010a
        /*08aa*/ 	.byte	0xff
	.zero		1


	//   ....[120]....
        /*08ac*/ 	.word	0x000098f0
        /*08b0*/ 	.word	0x00000002
        /*08b4*/ 	.word	0x00000000
        /*08b8*/ 	.short	0x0101
        /*08ba*/ 	.byte	0xff
	.zero		1


	//   ....[121]....
        /*08bc*/ 	.word	0x00009910
        /*08c0*/ 	.word	0x00000015
        /*08c4*/ 	.word	0x000000f0
        /*08c8*/ 	.short	0x010a
        /*08ca*/ 	.byte	0xff
	.zero		1


	//   ....[122]....
        /*08cc*/ 	.word	0x000099d0
        /*08d0*/ 	.word	0x00000015
        /*08d4*/ 	.word	0x000000f0
        /*08d8*/ 	.short	0x010a
        /*08da*/ 	.byte	0xff
	.zero		1


	//   ....[123]....
        /*08dc*/ 	.word	0x0000a890
        /*08e0*/ 	.word	0x00000003
        /*08e4*/ 	.word	0x00000000
        /*08e8*/ 	.short	0x0101
        /*08ea*/ 	.byte	0xff
	.zero		1


	//   ....[124]....
        /*08ec*/ 	.word	0x0000a8b0
        /*08f0*/ 	.word	0x00000000
        /*08f4*/ 	.word	0x000000f0
        /*08f8*/ 	.short	0x010a
        /*08fa*/ 	.byte	0xff
	.zero		1


	//   ....[125]....
        /*08fc*/ 	.word	0x0000a960
        /*0900*/ 	.word	0x00000000
        /*0904*/ 	.word	0x000000f0
        /*0908*/ 	.short	0x010a
        /*090a*/ 	.byte	0xff
	.zero		1


	//   ....[126]....
        /*090c*/ 	.word	0x0000b200
        /*0910*/ 	.word	0x000000ff
        /*0914*/ 	.word	0x00000000
        /*0918*/ 	.short	0x0101
        /*091a*/ 	.byte	0x04
	.zero		1


	//   ....[127]....
        /*091c*/ 	.word	0x0000b860
        /*0920*/ 	.word	0x00000000
        /*0924*/ 	.word	0x00000000
        /*0928*/ 	.short	0x0101
        /*092a*/ 	.byte	0xff
	.zero		1


	//   ....[128]....
        /*092c*/ 	.word	0x0000bb20
        /*0930*/ 	.word	0x000000ff
        /*0934*/ 	.word	0x00000000
        /*0938*/ 	.short	0x0101
        /*093a*/ 	.byte	0x06
	.zero		1


	//   ....[129]....
        /*093c*/ 	.word	0x0000bb40
        /*0940*/ 	.word	0x00000000
        /*0944*/ 	.word	0x00000180
        /*0948*/ 	.short	0x010a
        /*094a*/ 	.byte	0xff
	.zero		1


	//   ....[130]....
        /*094c*/ 	.word	0x0000bba0
        /*0950*/ 	.word	0x00000000
        /*0954*/ 	.word	0x00000078
        /*0958*/ 	.short	0x010a
        /*095a*/ 	.byte	0xff
	.zero		1


	//   ....[131]....
        /*095c*/ 	.word	0x0000bc00
        /*0960*/ 	.word	0x00000000
        /*0964*/ 	.word	0x00000078
        /*0968*/ 	.short	0x010a
        /*096a*/ 	.byte	0xff
	.zero		1


	//   ....[132]....
        /*096c*/ 	.word	0x0000bc50
        /*0970*/ 	.word	0x00000003
        /*0974*/ 	.word	0x00000130
        /*0978*/ 	.short	0x010a
        /*097a*/ 	.byte	0xff
	.zero		1


	//   ....[133]....
        /*097c*/ 	.word	0x0000bcb0
        /*0980*/ 	.word	0x00000000
        /*0984*/ 	.word	0x00000000
        /*0988*/ 	.short	0x010a
        /*098a*/ 	.byte	0xff
	.zero		1


	//   ....[134]....
        /*098c*/ 	.word	0x0000bd10
        /*0990*/ 	.word	0x00000000
        /*0994*/ 	.word	0x00000000
        /*0998*/ 	.short	0x010a
        /*099a*/ 	.byte	0xff
	.zero		1


	//   ....[135]....
        /*099c*/ 	.word	0x0000bd70
        /*09a0*/ 	.word	0x00000000
        /*09a4*/ 	.word	0x00000000
        /*09a8*/ 	.short	0x010a
        /*09aa*/ 	.byte	0xff
	.zero		1


	//   ....[136]....
        /*09ac*/ 	.word	0x0000bdd0
        /*09b0*/ 	.word	0x00000000
        /*09b4*/ 	.word	0x00000000
        /*09b8*/ 	.short	0x010a
        /*09ba*/ 	.byte	0xff
	.zero		1


	//   ....[137]....
        /*09bc*/ 	.word	0x0000be30
        /*09c0*/ 	.word	0x00000000
        /*09c4*/ 	.word	0x00000000
        /*09c8*/ 	.short	0x010a
        /*09ca*/ 	.byte	0xff
	.zero		1


	//   ....[138]....
        /*09cc*/ 	.word	0x0000be90
        /*09d0*/ 	.word	0x00000000
        /*09d4*/ 	.word	0x00000000
        /*09d8*/ 	.short	0x010a
        /*09da*/ 	.byte	0xff
	.zero		1


	//   ....[139]....
        /*09dc*/ 	.word	0x0000bef0
        /*09e0*/ 	.word	0x00000000
        /*09e4*/ 	.word	0x00000000
        /*09e8*/ 	.short	0x010a
        /*09ea*/ 	.byte	0xff
	.zero		1


	//   ....[140]....
        /*09ec*/ 	.word	0x0000bf50
        /*09f0*/ 	.word	0x00000000
        /*09f4*/ 	.word	0x00000000
        /*09f8*/ 	.short	0x010a
        /*09fa*/ 	.byte	0xff
	.zero		1


	//   ....[141]....
        /*09fc*/ 	.word	0x0000bfb0
        /*0a00*/ 	.word	0x00000000
        /*0a04*/ 	.word	0x00000000
        /*0a08*/ 	.short	0x010a
        /*0a0a*/ 	.byte	0xff
	.zero		1


	//   ....[142]....
        /*0a0c*/ 	.word	0x0000c010
        /*0a10*/ 	.word	0x00000000
        /*0a14*/ 	.word	0x00000000
        /*0a18*/ 	.short	0x010a
        /*0a1a*/ 	.byte	0xff
	.zero		1


	//   ....[143]....
        /*0a1c*/ 	.word	0x0000c070
        /*0a20*/ 	.word	0x00000000
        /*0a24*/ 	.word	0x00000000
        /*0a28*/ 	.short	0x010a
        /*0a2a*/ 	.byte	0xff
	.zero		1


	//   ....[144]....
        /*0a2c*/ 	.word	0x0000c0d0
        /*0a30*/ 	.word	0x00000000
        /*0a34*/ 	.word	0x00000000
        /*0a38*/ 	.short	0x010a
        /*0a3a*/ 	.byte	0xff
	.zero		1


	//   ....[145]....
        /*0a3c*/ 	.word	0x0000c130
        /*0a40*/ 	.word	0x00000000
        /*0a44*/ 	.word	0x00000000
        /*0a48*/ 	.short	0x010a
        /*0a4a*/ 	.byte	0xff
	.zero		1


	//   ....[146]....
        /*0a4c*/ 	.word	0x0000c190
        /*0a50*/ 	.word	0x00000000
        /*0a54*/ 	.word	0x00000000
        /*0a58*/ 	.short	0x010a
        /*0a5a*/ 	.byte	0xff
	.zero		1


	//   ....[147]....
        /*0a5c*/ 	.word	0x0000c1e0
        /*0a60*/ 	.word	0x00000002
        /*0a64*/ 	.word	0x00000170
        /*0a68*/ 	.short	0x010a
        /*0a6a*/ 	.byte	0xff
	.zero		1


	//   ....[148]....
        /*0a6c*/ 	.word	0x0000c240
        /*0a70*/ 	.word	0x00000002
        /*0a74*/ 	.word	0x00000140
        /*0a78*/ 	.short	0x010a
        /*0a7a*/ 	.byte	0xff
	.zero		1


	//   ....[149]....
        /*0a7c*/ 	.word	0x0000c290
        /*0a80*/ 	.word	0x00000002
        /*0a84*/ 	.word	0x00000130
        /*0a88*/ 	.short	0x010a
        /*0a8a*/ 	.byte	0xff
	.zero		1


	//   ....[150]....
        /*0a8c*/ 	.word	0x0000c2f0
        /*0a90*/ 	.word	0x00000000
        /*0a94*/ 	.word	0x00000140
        /*0a98*/ 	.short	0x010a
        /*0a9a*/ 	.byte	0xff
	.zero		1


	//   ....[151]....
        /*0a9c*/ 	.word	0x0000c340
        /*0aa0*/ 	.word	0x00000002
        /*0aa4*/ 	.word	0x00000130
        /*0aa8*/ 	.short	0x010a
        /*0aaa*/ 	.byte	0xff
	.zero		1


	//   ....[152]....
        /*0aac*/ 	.word	0x0000c3a0
        /*0ab0*/ 	.word	0x00000000
        /*0ab4*/ 	.word	0x00000160
        /*0ab8*/ 	.short	0x010a
        /*0aba*/ 	.byte	0xff
	.zero		1


	//   ....[153]....
        /*0abc*/ 	.word	0x0000c400
        /*0ac0*/ 	.word	0x00000000
        /*0ac4*/ 	.word	0x00000000
        /*0ac8*/ 	.short	0x010a
        /*0aca*/ 	.byte	0xff
	.zero		1


	//   ....[154]....
        /*0acc*/ 	.word	0x0000c460
        /*0ad0*/ 	.word	0x00000000
        /*0ad4*/ 	.word	0x00000000
        /*0ad8*/ 	.short	0x010a
        /*0ada*/ 	.byte	0xff
	.zero		1


	//   ....[155]....
        /*0adc*/ 	.word	0x0000c4c0
        /*0ae0*/ 	.word	0x00000000
        /*0ae4*/ 	.word	0x00000000
        /*0ae8*/ 	.short	0x010a
        /*0aea*/ 	.byte	0xff
	.zero		1


	//   ....[156]....
        /*0aec*/ 	.word	0x0000c510
        /*0af0*/ 	.word	0x0000000c
        /*0af4*/ 	.word	0x00000130
        /*0af8*/ 	.short	0x010a
        /*0afa*/ 	.byte	0xff
	.zero		1


	//   ....[157]....
        /*0afc*/ 	.word	0x0000c570
        /*0b00*/ 	.word	0x00000000
        /*0b04*/ 	.word	0x00000128
        /*0b08*/ 	.short	0x010a
        /*0b0a*/ 	.byte	0xff
	.zero		1


	//   ....[158]....
        /*0b0c*/ 	.word	0x0000c5d0
        /*0b10*/ 	.word	0x00000000
        /*0b14*/ 	.word	0x00000108
        /*0b18*/ 	.short	0x010a
        /*0b1a*/ 	.byte	0xff
	.zero		1


	//   ....[159]....
        /*0b1c*/ 	.word	0x0000c630
        /*0b20*/ 	.word	0x00000000
        /*0b24*/ 	.word	0x00000108
        /*0b28*/ 	.short	0x010a
        /*0b2a*/ 	.byte	0xff
	.zero		1


	//   ....[160]....
        /*0b2c*/ 	.word	0x0000c690
        /*0b30*/ 	.word	0x00000000
        /*0b34*/ 	.word	0x00000108
        /*0b38*/ 	.short	0x010a
        /*0b3a*/ 	.byte	0xff
	.zero		1


	//   ....[161]....
        /*0b3c*/ 	.word	0x0000c6f0
        /*0b40*/ 	.word	0x00000000
        /*0b44*/ 	.word	0x00000108
        /*0b48*/ 	.short	0x010a
        /*0b4a*/ 	.byte	0xff
	.zero		1


	//   ....[162]....
        /*0b4c*/ 	.word	0x0000c750
        /*0b50*/ 	.word	0x00000000
        /*0b54*/ 	.word	0x00000000
        /*0b58*/ 	.short	0x010a
        /*0b5a*/ 	.byte	0xff
	.zero		1


	//   ....[163]....
        /*0b5c*/ 	.word	0x0000c7b0
        /*0b60*/ 	.word	0x00000000
        /*0b64*/ 	.word	0x00000000
        /*0b68*/ 	.short	0x010a
        /*0b6a*/ 	.byte	0xff
	.zero		1


	//   ....[164]....
        /*0b6c*/ 	.word	0x0000c800
        /*0b70*/ 	.word	0x00000000
        /*0b74*/ 	.word	0x00000130
        /*0b78*/ 	.short	0x010a
        /*0b7a*/ 	.byte	0xff
	.zero		1


	//   ....[165]....
        /*0b7c*/ 	.word	0x0000c850
        /*0b80*/ 	.word	0x00000000
        /*0b84*/ 	.word	0x000000f0
        /*0b88*/ 	.short	0x010a
        /*0b8a*/ 	.byte	0xff
	.zero		1


	//   ....[166]....
        /*0b8c*/ 	.word	0x0000c8a0
        /*0b90*/ 	.word	0x0000006a
        /*0b94*/ 	.word	0x00000150
        /*0b98*/ 	.short	0x010a
        /*0b9a*/ 	.byte	0xff
	.zero		1


	//   ....[167]....
        /*0b9c*/ 	.word	0x0000c8f0
        /*0ba0*/ 	.word	0x00000002
        /*0ba4*/ 	.word	0x000000f0
        /*0ba8*/ 	.short	0x010a
        /*0baa*/ 	.byte	0xff
	.zero		1


	//   ....[168]....
        /*0bac*/ 	.word	0x0000c940
        /*0bb0*/ 	.word	0x00000015
        /*0bb4*/ 	.word	0x000000f0
        /*0bb8*/ 	.short	0x010a
        /*0bba*/ 	.byte	0xff
	.zero		1


	//   ....[169]....
        /*0bbc*/ 	.word	0x0000c990
        /*0bc0*/ 	.word	0x00000000
        /*0bc4*/ 	.word	0x000000f0
        /*0bc8*/ 	.short	0x010a
        /*0bca*/ 	.byte	0xff
	.zero		1


	//----- nvinfo : EIATTR_NUM_MBARRIERS
	.align		4
.L_47:
        /*0bcc*/ 	.byte	0x03, 0x38
        /*0bce*/ 	.short	0x0032


	//----- nvinfo : EIATTR_EXIT_INSTR_OFFSETS
	.align		4
        /*0bd0*/ 	.byte	0x04, 0x1c
        /*0bd2*/ 	.short	(.L_49 - .L_48)


	//   ....[0]....
.L_48:
        /*0bd4*/ 	.word	0x00003830


	//   ....[1]....
        /*0bd8*/ 	.word	0x00003d20


	//   ....[2]....
        /*0bdc*/ 	.word	0x00003d80


	//   ....[3]....
        /*0be0*/ 	.word	0x00005270


	//   ....[4]....
        /*0be4*/ 	.word	0x00006800


	//   ....[5]....
        /*0be8*/ 	.word	0x00006840


	//   ....[6]....
        /*0bec*/ 	.word	0x0000ba20


	//   ....[7]....
        /*0bf0*/ 	.word	0x0000ba90


	//   ....[8]....
        /*0bf4*/ 	.word	0x0000bac0


	//   ....[9]....
        /*0bf8*/ 	.word	0x0000bb30


	//----- nvinfo : EIATTR_MAX_THREADS
	.align		4
.L_49:
        /*0bfc*/ 	.byte	0x04, 0x05
        /*0bfe*/ 	.short	(.L_51 - .L_50)
.L_50:
        /*0c00*/ 	.word	0x00000100
        /*0c04*/ 	.word	0x00000001
        /*0c08*/ 	.word	0x00000001


	//----- nvinfo : EIATTR_CRS_STACK_SIZE
	.align		4
.L_51:
        /*0c0c*/ 	.byte	0x04, 0x1e
        /*0c0e*/ 	.short	(.L_53 - .L_52)
.L_52:
        /*0c10*/ 	.word	0x00000000


	//----- nvinfo : EIATTR_CBANK_PARAM_SIZE
	.align		4
.L_53:
        /*0c14*/ 	.byte	0x03, 0x19
        /*0c16*/ 	.short	0x0c00


	//----- nvinfo : EIATTR_PARAM_CBANK
	.align		4
        /*0c18*/ 	.byte	0x04, 0x0a
        /*0c1a*/ 	.short	(.L_55 - .L_54)
	.align		4
.L_54:
        /*0c1c*/ 	.word	index@(.nv.constant0._ZN7cutlass13device_kernelINS_4gemm6kernel13GemmUniversalIN4cute5tupleIJiiiiEEENS1_10collective13CollectiveMmaINS1_46MainloopSm100TmaUmmaWarpSpecializedBlockScaledILi15ELi2ELi2ENS5_IJNS4_1CILi4EEESB_NSA_ILi1EEEEEEEENS5_IJNSA_ILi128EEENSA_ILi64EEESF_EEENS5_IJNS_12float_e2m1_tENS_13float_ue4m3_tEEEENS5_IJNS5_IJlSC_lEEENS4_6LayoutINS5_IJNS5_IJNS5_IJNSA_ILi32EEESB_EEEiEEENS5_IJNS5_IJNSA_ILi16EEESB_EEEiEEENS5_IJSC_iEEEEEENS5_IJSS_NS5_IJNS5_IJNSA_ILi0EEESC_EEENSA_ILi512EEEEEENS5_IJSV_iEEEEEEEEEEESK_S12_NS4_8TiledMMAINS4_8MMA_AtomIJNS4_17SM100_MMA_MXF4_SSISI_SI_fSJ_Li128ELi64ELi16ELNS4_4UMMA5MajorE0ELS17_0ELNS16_7ScaleInE0ELS18_0EEEEEENSM_INS5_IJSC_SC_SC_EEENS5_IJSV_SV_SV_EEEEENS5_IJNS4_10UnderscoreES1E_S1E_EEEEENS5_IJNS4_23SM90_TMA_LOAD_MULTICASTES1H_EEENS5_IJNS4_14ComposedLayoutINS4_7SwizzleILi2ELi4ELi3EEENS4_18smem_ptr_flag_bitsILi4EEENSM_INS5_IJNSA_ILi8EEESF_EEENS5_IJSF_SC_EEEEEEENSM_INS5_IJNS5_IJNS5_IJSO_SC_EEESR_EEESC_NS5_IJSC_NSA_ILi2EEEEEEEEENS5_IJNS5_IJNS5_IJSR_SX_EEESW_EEESV_NS5_IJSB_SX_EEEEEEEEEEEvNS4_8identityES1I_S23_vS24_EENS_8epilogue10collective18CollectiveEpilogueINS26_23Sm100TmaWarpSpecializedILi3ELi2ELi16ELb1ELb0EEEJNS5_IJSG_SG_SF_EEENS5_IJNSM_ISG_SC_EENSM_INS5_IJSQ_S1V_EEENS5_IJSC_SN_EEEEEEEENS_10bfloat16_tESL_S2H_SL_NS26_6fusion15FusionCallbacksIS2A_NS2I_17LinearCombinationIS2H_fS2H_fLNS_15FloatRoundStyleE2EEES2B_S2G_JEEENS4_5SM1004TMEM4LOAD26SM100_TMEM_LOAD_32dp32b16xENS4_13SM90_TMA_LOADENS1J_INS1K_ILi1ELi4ELi3EEENS1M_ILi16EEENSM_INS5_IJS1O_SQ_EEENS5_IJSQ_SC_EEEEEEENS4_39AutoVectorizingCopyWithAssumedAlignmentILi128EEENS4_14SM90_TMA_STOREES2Y_S30_S30_EEEvvEEEEvNT_6ParamsE)
        /*0c20*/ 	.short	0x0380
        /*0c22*/ 	.short	0x0c00


	//----- nvinfo : EIATTR_SW_WAR
	.align		4
.L_55:
        /*0c24*/ 	.byte	0x04, 0x36
        /*0c26*/ 	.short	(.L_57 - .L_56)
.L_56:
        /*0c28*/ 	.word	0x00000008
.L_57:


//--------------------- .nv.callgraph             --------------------------
	.section	.nv.callgraph,"",@"SHT_CUDA_CALLGRAPH"
	.align	4
	.sectionentsize	8
	.align		4
        /*0000*/ 	.word	0x00000000
	.align		4
        /*0004*/ 	.word	0xffffffff
	.align		4
        /*0008*/ 	.word	index@(_ZN7cutlass13device_kernelINS_4gemm6kernel13GemmUniversalIN4cute5tupleIJiiiiEEENS1_10collective13CollectiveMmaINS1_46MainloopSm100TmaUmmaWarpSpecializedBlockScaledILi15ELi2ELi2ENS5_IJNS4_1CILi4EEESB_NSA_ILi1EEEEEEEENS5_IJNSA_ILi128EEENSA_ILi64EEESF_EEENS5_IJNS_12float_e2m1_tENS_13float_ue4m3_tEEEENS5_IJNS5_IJlSC_lEEENS4_6LayoutINS5_IJNS5_IJNS5_IJNSA_ILi32EEESB_EEEiEEENS5_IJNS5_IJNSA_ILi16EEESB_EEEiEEENS5_IJSC_iEEEEEENS5_IJSS_NS5_IJNS5_IJNSA_ILi0EEESC_EEENSA_ILi512EEEEEENS5_IJSV_iEEEEEEEEEEESK_S12_NS4_8TiledMMAINS4_8MMA_AtomIJNS4_17SM100_MMA_MXF4_SSISI_SI_fSJ_Li128ELi64ELi16ELNS4_4UMMA5MajorE0ELS17_0ELNS16_7ScaleInE0ELS18_0EEEEEENSM_INS5_IJSC_SC_SC_EEENS5_IJSV_SV_SV_EEEEENS5_IJNS4_10UnderscoreES1E_S1E_EEEEENS5_IJNS4_23SM90_TMA_LOAD_MULTICASTES1H_EEENS5_IJNS4_14ComposedLayoutINS4_7SwizzleILi2ELi4ELi3EEENS4_18smem_ptr_flag_bitsILi4EEENSM_INS5_IJNSA_ILi8EEESF_EEENS5_IJSF_SC_EEEEEEENSM_INS5_IJNS5_IJNS5_IJSO_SC_EEESR_EEESC_NS5_IJSC_NSA_ILi2EEEEEEEEENS5_IJNS5_IJNS5_IJSR_SX_EEESW_EEESV_NS5_IJSB_SX_EEEEEEEEEEEvNS4_8identityES1I_S23_vS24_EENS_8epilogue10collective18CollectiveEpilogueINS26_23Sm100TmaWarpSpecializedILi3ELi2ELi16ELb1ELb0EEEJNS5_IJSG_SG_SF_EEENS5_IJNSM_ISG_SC_EENSM_INS5_IJSQ_S1V_EEENS5_IJSC_SN_EEEEEEEENS_10bfloat16_tESL_S2H_SL_NS26_6fusion15FusionCallbacksIS2A_NS2I_17LinearCombinationIS2H_fS2H_fLNS_15FloatRoundStyleE2EEES2B_S2G_JEEENS4_5SM1004TMEM4LOAD26SM100_TMEM_LOAD_32dp32b16xENS4_13SM90_TMA_LOADENS1J_INS1K_ILi1ELi4ELi3EEENS1M_ILi16EEENSM_INS5_IJS1O_SQ_EEENS5_IJSQ_SC_EEEEEEENS4_39AutoVectorizingCopyWithAssumedAlignmentILi128EEENS4_14SM90_TMA_STOREES2Y_S30_S30_EEEvvEEEEvNT_6ParamsE)
	.align		4
        /*000c*/ 	.word	index@(__assertfail)
	.align		4
        /*0010*/ 	.word	0x00000000
	.align		4
        /*0014*/ 	.word	0xfffffffe
	.align		4
        /*0018*/ 	.word	0x00000000
	.align		4
        /*001c*/ 	.word	0xfffffffd
	.align		4
        /*0020*/ 	.word	0x00000000
	.align		4
        /*0024*/ 	.word	0xfffffffc


//--------------------- .nv.constant4             --------------------------
	.section	.nv.constant4,"a",@progbits
	.align	8
	.align		8
.nv.constant4:
        /*0000*/ 	.dword	__assertfail
	.align		8
        /*0008*/ 	.dword	__unnamed_1
	.align		8
        /*0010*/ 	.dword	__unnamed_2
	.align		8
        /*0018*/ 	.dword	_ZN40_INTERNAL_024df3e6_4_k_cu_80ea709a_376014cuda3std3__45__cpo5beginE
	.align		8
        /*0020*/ 	.dword	_ZN40_INTERNAL_024df3e6_4_k_cu_80ea709a_376014cuda3std3__45__cpo3endE
	.align		8
        /*0028*/ 	.dword	_ZN40_INTERNAL_024df3e6_4_k_cu_80ea709a_376014cuda3std3__45__cpo6cbeginE
	.align		8
        /*0030*/ 	.dword	_ZN40_INTERNAL_024df3e6_4_k_cu_80ea709a_376014cuda3std3__45__cpo4cendE
	.align		8
        /*0038*/ 	.dword	_ZN40_INTERNAL_024df3e6_4_k_cu_80ea709a_376014cuda3std3__442_GLOBAL__N__024df3e6_4_k_cu_80ea709a_376016ignoreE
	.align		8
        /*0040*/ 	.dword	_ZN40_INTERNAL_024df3e6_4_k_cu_80ea709a_376014cuda3std3__419piecewise_constructE
	.align		8
        /*0048*/ 	.dword	_ZN40_INTERNAL_024df3e6_4_k_cu_80ea709a_376014cuda3std3__48in_placeE
	.align		8
        /*0050*/ 	.dword	_ZN40_INTERNAL_024df3e6_4_k_cu_80ea709a_376014cuda3std6ranges3__45__cpo4swapE
	.align		8
        /*0058*/ 	.dword	_ZN40_INTERNAL_024df3e6_4_k_cu_80ea709a_376014cuda3std6ranges3__45__cpo9iter_moveE
	.align		8
        /*0060*/ 	.dword	_ZN40_INTERNAL_024df3e6_4_k_cu_80ea709a_376014cute7productE
	.align		8
        /*0068*/ 	.dword	_ZN40_INTERNAL_024df3e6_4_k_cu_80ea709a_376014cute1_E
	.align		8
        /*0070*/ 	.dword	$str$25
	.align		8
        /*0078*/ 	.dword	$str$26
	.align		8
        /*0080*/ 	.dword	$str$29
	.align		8
        /*0088*/ 	.dword	$str$30


//--------------------- .text._ZN7cutlass13device_kernelINS_4gemm6kernel13GemmUniversalIN4cute5tupleIJiiiiEEENS1_10collective13CollectiveMmaINS1_46MainloopSm100TmaUmmaWarpSpecializedBlockScaledILi15ELi2ELi2ENS5_IJNS4_1CILi4EEESB_NSA_ILi1EEEEEEEENS5_IJNSA_ILi128EEENSA_ILi64EEESF_EEENS5_IJNS_12float_e2m1_tENS_13float_ue4m3_tEEEENS5_IJNS5_IJlSC_lEEENS4_6LayoutINS5_IJNS5_IJNS5_IJNSA_ILi32EEESB_EEEiEEENS5_IJNS5_IJNSA_ILi16EEESB_EEEiEEENS5_IJSC_iEEEEEENS5_IJSS_NS5_IJNS5_IJNSA_ILi0EEESC_EEENSA_ILi512EEEEEENS5_IJSV_iEEEEEEEEEEESK_S12_NS4_8TiledMMAINS4_8MMA_AtomIJNS4_17SM100_MMA_MXF4_SSISI_SI_fSJ_Li128ELi64ELi16ELNS4_4UMMA5MajorE0ELS17_0ELNS16_7ScaleInE0ELS18_0EEEEEENSM_INS5_IJSC_SC_SC_EEENS5_IJSV_SV_SV_EEEEENS5_IJNS4_10UnderscoreES1E_S1E_EEEEENS5_IJNS4_23SM90_TMA_LOAD_MULTICASTES1H_EEENS5_IJNS4_14ComposedLayoutINS4_7SwizzleILi2ELi4ELi3EEENS4_18smem_ptr_flag_bitsILi4EEENSM_INS5_IJNSA_ILi8EEESF_EEENS5_IJSF_SC_EEEEEEENSM_INS5_IJNS5_IJNS5_IJSO_SC_EEESR_EEESC_NS5_IJSC_NSA_ILi2EEEEEEEEENS5_IJNS5_IJNS5_IJSR_SX_EEESW_EEESV_NS5_IJSB_SX_EEEEEEEEEEEvNS4_8identityES1I_S23_vS24_EENS_8epilogue10collective18CollectiveEpilogueINS26_23Sm100TmaWarpSpecializedILi3ELi2ELi16ELb1ELb0EEEJNS5_IJSG_SG_SF_EEENS5_IJNSM_ISG_SC_EENSM_INS5_IJSQ_S1V_EEENS5_IJSC_SN_EEEEEEEENS_10bfloat16_tESL_S2H_SL_NS26_6fusion15FusionCallbacksIS2A_NS2I_17LinearCombinationIS2H_fS2H_fLNS_15FloatRoundStyleE2EEES2B_S2G_JEEENS4_5SM1004TMEM4LOAD26SM100_TMEM_LOAD_32dp32b16xENS4_13SM90_TMA_LOADENS1J_INS1K_ILi1ELi4ELi3EEENS1M_ILi16EEENSM_INS5_IJS1O_SQ_EEENS5_IJSQ_SC_EEEEEEENS4_39AutoVectorizingCopyWithAssumedAlignmentILi128EEENS4_14SM90_TMA_STOREES2Y_S30_S30_EEEvvEEEEvNT_6ParamsE --------------------------
	.section	.text._ZN7cutlass13device_kernelINS_4gemm6kernel13GemmUniversalIN4cute5tupleIJiiiiEEENS1_10collective13CollectiveMmaINS1_46MainloopSm100TmaUmmaWarpSpecializedBlockScaledILi15ELi2ELi2ENS5_IJNS4_1CILi4EEESB_NSA_ILi1EEEEEEEENS5_IJNSA_ILi128EEENSA_ILi64EEESF_EEENS5_IJNS_12float_e2m1_tENS_13float_ue4m3_tEEEENS5_IJNS5_IJlSC_lEEENS4_6LayoutINS5_IJNS5_IJNS5_IJNSA_ILi32EEESB_EEEiEEENS5_IJNS5_IJNSA_ILi16EEESB_EEEiEEENS5_IJSC_iEEEEEENS5_IJSS_NS5_IJNS5_IJNSA_ILi0EEESC_EEENSA_ILi512EEEEEENS5_IJSV_iEEEEEEEEEEESK_S12_NS4_8TiledMMAINS4_8MMA_AtomIJNS4_17SM100_MMA_MXF4_SSISI_SI_fSJ_Li128ELi64ELi16ELNS4_4UMMA5MajorE0ELS17_0ELNS16_7ScaleInE0ELS18_0EEEEEENSM_INS5_IJSC_SC_SC_EEENS5_IJSV_SV_SV_EEEEENS5_IJNS4_10UnderscoreES1E_S1E_EEEEENS5_IJNS4_23SM90_TMA_LOAD_MULTICASTES1H_EEENS5_IJNS4_14ComposedLayoutINS4_7SwizzleILi2ELi4ELi3EEENS4_18smem_ptr_flag_bitsILi4EEENSM_INS5_IJNSA_ILi8EEESF_EEENS5_IJSF_SC_EEEEEEENSM_INS5_IJNS5_IJNS5_IJSO_SC_EEESR_EEESC_NS5_IJSC_NSA_ILi2EEEEEEEEENS5_IJNS5_IJNS5_IJSR_SX_EEESW_EEESV_NS5_IJSB_SX_EEEEEEEEEEEvNS4_8identityES1I_S23_vS24_EENS_8epilogue10collective18CollectiveEpilogueINS26_23Sm100TmaWarpSpecializedILi3ELi2ELi16ELb1ELb0EEEJNS5_IJSG_SG_SF_EEENS5_IJNSM_ISG_SC_EENSM_INS5_IJSQ_S1V_EEENS5_IJSC_SN_EEEEEEEENS_10bfloat16_tESL_S2H_SL_NS26_6fusion15FusionCallbacksIS2A_NS2I_17LinearCombinationIS2H_fS2H_fLNS_15FloatRoundStyleE2EEES2B_S2G_JEEENS4_5SM1004TMEM4LOAD26SM100_TMEM_LOAD_32dp32b16xENS4_13SM90_TMA_LOADENS1J_INS1K_ILi1ELi4ELi3EEENS1M_ILi16EEENSM_INS5_IJS1O_SQ_EEENS5_IJSQ_SC_EEEEEEENS4_39AutoVectorizingCopyWithAssumedAlignmentILi128EEENS4_14SM90_TMA_STOREES2Y_S30_S30_EEEvvEEEEvNT_6ParamsE,"ax",@progbits
	.align	128
.text._ZN7cutlass13device_kernelINS_4gemm6kernel13GemmUniversalIN4cute5tupleIJiiiiEEENS1_10collective13CollectiveMmaINS1_46MainloopSm100TmaUmmaWarpSpecializedBlockScaledILi15ELi2ELi2ENS5_IJNS4_1CILi4EEESB_NSA_ILi1EEEEEEEENS5_IJNSA_ILi128EEENSA_ILi64EEESF_EEENS5_IJNS_12float_e2m1_tENS_13float_ue4m3_tEEEENS5_IJNS5_IJlSC_lEEENS4_6LayoutINS5_IJNS5_IJNS5_IJNSA_ILi32EEESB_EEEiEEENS5_IJNS5_IJNSA_ILi16EEESB_EEEiEEENS5_IJSC_iEEEEEENS5_IJSS_NS5_IJNS5_IJNSA_ILi0EEESC_EEENSA_ILi512EEEEEENS5_IJSV_iEEEEEEEEEEESK_S12_NS4_8TiledMMAINS4_8MMA_AtomIJNS4_17SM100_MMA_MXF4_SSISI_SI_fSJ_Li128ELi64ELi16ELNS4_4UMMA5MajorE0ELS17_0ELNS16_7ScaleInE0ELS18_0EEEEEENSM_INS5_IJSC_SC_SC_EEENS5_IJSV_SV_SV_EEEEENS5_IJNS4_10UnderscoreES1E_S1E_EEEEENS5_IJNS4_23SM90_TMA_LOAD_MULTICASTES1H_EEENS5_IJNS4_14ComposedLayoutINS4_7SwizzleILi2ELi4ELi3EEENS4_18smem_ptr_flag_bitsILi4EEENSM_INS5_IJNSA_ILi8EEESF_EEENS5_IJSF_SC_EEEEEEENSM_INS5_IJNS5_IJNS5_IJSO_SC_EEESR_EEESC_NS5_IJSC_NSA_ILi2EEEEEEEEENS5_IJNS5_IJNS5_IJSR_SX_EEESW_EEESV_NS5_IJSB_SX_EEEEEEEEEEEvNS4_8identityES1I_S23_vS24_EENS_8epilogue10collective18CollectiveEpilogueINS26_23Sm100TmaWarpSpecializedILi3ELi2ELi16ELb1ELb0EEEJNS5_IJSG_SG_SF_EEENS5_IJNSM_ISG_SC_EENSM_INS5_IJSQ_S1V_EEENS5_IJSC_SN_EEEEEEEENS_10bfloat16_tESL_S2H_SL_NS26_6fusion15FusionCallbacksIS2A_NS2I_17LinearCombinationIS2H_fS2H_fLNS_15FloatRoundStyleE2EEES2B_S2G_JEEENS4_5SM1004TMEM4LOAD26SM100_TMEM_LOAD_32dp32b16xENS4_13SM90_TMA_LOADENS1J_INS1K_ILi1ELi4ELi3EEENS1M_ILi16EEENSM_INS5_IJS1O_SQ_EEENS5_IJSQ_SC_EEEEEEENS4_39AutoVectorizingCopyWithAssumedAlignmentILi128EEENS4_14SM90_TMA_STOREES2Y_S30_S30_EEEvvEEEEvNT_6ParamsE:
        .type           _ZN7cutlass13device_kernelINS_4gemm6kernel13GemmUniversalIN4cute5tupleIJiiiiEEENS1_10collective13CollectiveMmaINS1_46MainloopSm100TmaUmmaWarpSpecializedBlockScaledILi15ELi2ELi2ENS5_IJNS4_1CILi4EEESB_NSA_ILi1EEEEEEEENS5_IJNSA_ILi128EEENSA_ILi64EEESF_EEENS5_IJNS_12float_e2m1_tENS_13float_ue4m3_tEEEENS5_IJNS5_IJlSC_lEEENS4_6LayoutINS5_IJNS5_IJNS5_IJNSA_ILi32EEESB_EEEiEEENS5_IJNS5_IJNSA_ILi16EEESB_EEEiEEENS5_IJSC_iEEEEEENS5_IJSS_NS5_IJNS5_IJNSA_ILi0EEESC_EEENSA_ILi512EEEEEENS5_IJSV_iEEEEEEEEEEESK_S12_NS4_8TiledMMAINS4_8MMA_AtomIJNS4_17SM100_MMA_MXF4_SSISI_SI_fSJ_Li128ELi64ELi16ELNS4_4UMMA5MajorE0ELS17_0ELNS16_7ScaleInE0ELS18_0EEEEEENSM_INS5_IJSC_SC_SC_EEENS5_IJSV_SV_SV_EEEEENS5_IJNS4_10UnderscoreES1E_S1E_EEEEENS5_IJNS4_23SM90_TMA_LOAD_MULTICASTES1H_EEENS5_IJNS4_14ComposedLayoutINS4_7SwizzleILi2ELi4ELi3EEENS4_18smem_ptr_flag_bitsILi4EEENSM_INS5_IJNSA_ILi8EEESF_EEENS5_IJSF_SC_EEEEEEENSM_INS5_IJNS5_IJNS5_IJSO_SC_EEESR_EEESC_NS5_IJSC_NSA_ILi2EEEEEEEEENS5_IJNS5_IJNS5_IJSR_SX_EEESW_EEESV_NS5_IJSB_SX_EEEEEEEEEEEvNS4_8identityES1I_S23_vS24_EENS_8epilogue10collective18CollectiveEpilogueINS26_23Sm100TmaWarpSpecializedILi3ELi2ELi16ELb1ELb0EEEJNS5_IJSG_SG_SF_EEENS5_IJNSM_ISG_SC_EENSM_INS5_IJSQ_S1V_EEENS5_IJSC_SN_EEEEEEEENS_10bfloat16_tESL_S2H_SL_NS26_6fusion15FusionCallbacksIS2A_NS2I_17LinearCombinationIS2H_fS2H_fLNS_15FloatRoundStyleE2EEES2B_S2G_JEEENS4_5SM1004TMEM4LOAD26SM100_TMEM_LOAD_32dp32b16xENS4_13SM90_TMA_LOADENS1J_INS1K_ILi1ELi4ELi3EEENS1M_ILi16EEENSM_INS5_IJS1O_SQ_EEENS5_IJSQ_SC_EEEEEEENS4_39AutoVectorizingCopyWithAssumedAlignmentILi128EEENS4_14SM90_TMA_STOREES2Y_S30_S30_EEEvvEEEEvNT_6ParamsE,@function
        .size           _ZN7cutlass13device_kernelINS_4gemm6kernel13GemmUniversalIN4cute5tupleIJiiiiEEENS1_10collective13CollectiveMmaINS1_46MainloopSm100TmaUmmaWarpSpecializedBlockScaledILi15ELi2ELi2ENS5_IJNS4_1CILi4EEESB_NSA_ILi1EEEEEEEENS5_IJNSA_ILi128EEENSA_ILi64EEESF_EEENS5_IJNS_12float_e2m1_tENS_13float_ue4m3_tEEEENS5_IJNS5_IJlSC_lEEENS4_6LayoutINS5_IJNS5_IJNS5_IJNSA_ILi32EEESB_EEEiEEENS5_IJNS5_IJNSA_ILi16EEESB_EEEiEEENS5_IJSC_iEEEEEENS5_IJSS_NS5_IJNS5_IJNSA_ILi0EEESC_EEENSA_ILi512EEEEEENS5_IJSV_iEEEEEEEEEEESK_S12_NS4_8TiledMMAINS4_8MMA_AtomIJNS4_17SM100_MMA_MXF4_SSISI_SI_fSJ_Li128ELi64ELi16ELNS4_4UMMA5MajorE0ELS17_0ELNS16_7ScaleInE0ELS18_0EEEEEENSM_INS5_IJSC_SC_SC_EEENS5_IJSV_SV_SV_EEEEENS5_IJNS4_10UnderscoreES1E_S1E_EEEEENS5_IJNS4_23SM90_TMA_LOAD_MULTICASTES1H_EEENS5_IJNS4_14ComposedLayoutINS4_7SwizzleILi2ELi4ELi3EEENS4_18smem_ptr_flag_bitsILi4EEENSM_INS5_IJNSA_ILi8EEESF_EEENS5_IJSF_SC_EEEEEEENSM_INS5_IJNS5_IJNS5_IJSO_SC_EEESR_EEESC_NS5_IJSC_NSA_ILi2EEEEEEEEENS5_IJNS5_IJNS5_IJSR_SX_EEESW_EEESV_NS5_IJSB_SX_EEEEEEEEEEEvNS4_8identityES1I_S23_vS24_EENS_8epilogue10collective18CollectiveEpilogueINS26_23Sm100TmaWarpSpecializedILi3ELi2ELi16ELb1ELb0EEEJNS5_IJSG_SG_SF_EEENS5_IJNSM_ISG_SC_EENSM_INS5_IJSQ_S1V_EEENS5_IJSC_SN_EEEEEEEENS_10bfloat16_tESL_S2H_SL_NS26_6fusion15FusionCallbacksIS2A_NS2I_17LinearCombinationIS2H_fS2H_fLNS_15FloatRoundStyleE2EEES2B_S2G_JEEENS4_5SM1004TMEM4LOAD26SM100_TMEM_LOAD_32dp32b16xENS4_13SM90_TMA_LOADENS1J_INS1K_ILi1ELi4ELi3EEENS1M_ILi16EEENSM_INS5_IJS1O_SQ_EEENS5_IJSQ_SC_EEEEEEENS4_39AutoVectorizingCopyWithAssumedAlignmentILi128EEENS4_14SM90_TMA_STOREES2Y_S30_S30_EEEvvEEEEvNT_6ParamsE,(.L_x_229 - _ZN7cutlass13device_kernelINS_4gemm6kernel13GemmUniversalIN4cute5tupleIJiiiiEEENS1_10collective13CollectiveMmaINS1_46MainloopSm100TmaUmmaWarpSpecializedBlockScaledILi15ELi2ELi2ENS5_IJNS4_1CILi4EEESB_NSA_ILi1EEEEEEEENS5_IJNSA_ILi128EEENSA_ILi64EEESF_EEENS5_IJNS_12float_e2m1_tENS_13float_ue4m3_tEEEENS5_IJNS5_IJlSC_lEEENS4_6LayoutINS5_IJNS5_IJNS5_IJNSA_ILi32EEESB_EEEiEEENS5_IJNS5_IJNSA_ILi16EEESB_EEEiEEENS5_IJSC_iEEEEEENS5_IJSS_NS5_IJNS5_IJNSA_ILi0EEESC_EEENSA_ILi512EEEEEENS5_IJSV_iEEEEEEEEEEESK_S12_NS4_8TiledMMAINS4_8MMA_AtomIJNS4_17SM100_MMA_MXF4_SSISI_SI_fSJ_Li128ELi64ELi16ELNS4_4UMMA5MajorE0ELS17_0ELNS16_7ScaleInE0ELS18_0EEEEEENSM_INS5_IJSC_SC_SC_EEENS5_IJSV_SV_SV_EEEEENS5_IJNS4_10UnderscoreES1E_S1E_EEEEENS5_IJNS4_23SM90_TMA_LOAD_MULTICASTES1H_EEENS5_IJNS4_14ComposedLayoutINS4_7SwizzleILi2ELi4ELi3EEENS4_18smem_ptr_flag_bitsILi4EEENSM_INS5_IJNSA_ILi8EEESF_EEENS5_IJSF_SC_EEEEEEENSM_INS5_IJNS5_IJNS5_IJSO_SC_EEESR_EEESC_NS5_IJSC_NSA_ILi2EEEEEEEEENS5_IJNS5_IJNS5_IJSR_SX_EEESW_EEESV_NS5_IJSB_SX_EEEEEEEEEEEvNS4_8identityES1I_S23_vS24_EENS_8epilogue10collective18CollectiveEpilogueINS26_23Sm100TmaWarpSpecializedILi3ELi2ELi16ELb1ELb0EEEJNS5_IJSG_SG_SF_EEENS5_IJNSM_ISG_SC_EENSM_INS5_IJSQ_S1V_EEENS5_IJSC_SN_EEEEEEEENS_10bfloat16_tESL_S2H_SL_NS26_6fusion15FusionCallbacksIS2A_NS2I_17LinearCombinationIS2H_fS2H_fLNS_15FloatRoundStyleE2EEES2B_S2G_JEEENS4_5SM1004TMEM4LOAD26SM100_TMEM_LOAD_32dp32b16xENS4_13SM90_TMA_LOADENS1J_INS1K_ILi1ELi4ELi3EEENS1M_ILi16EEENSM_INS5_IJS1O_SQ_EEENS5_IJSQ_SC_EEEEEEENS4_39AutoVectorizingCopyWithAssumedAlignmentILi128EEENS4_14SM90_TMA_STOREES2Y_S30_S30_EEEvvEEEEvNT_6ParamsE)
        .other          _ZN7cutlass13device_kernelINS_4gemm6kernel13GemmUniversalIN4cute5tupleIJiiiiEEENS1_10collective13CollectiveMmaINS1_46MainloopSm100TmaUmmaWarpSpecializedBlockScaledILi15ELi2ELi2ENS5_IJNS4_1CILi4EEESB_NSA_ILi1EEEEEEEENS5_IJNSA_ILi128EEENSA_ILi64EEESF_EEENS5_IJNS_12float_e2m1_tENS_13float_ue4m3_tEEEENS5_IJNS5_IJlSC_lEEENS4_6LayoutINS5_IJNS5_IJNS5_IJNSA_ILi32EEESB_EEEiEEENS5_IJNS5_IJNSA_ILi16EEESB_EEEiEEENS5_IJSC_iEEEEEENS5_IJSS_NS5_IJNS5_IJNSA_ILi0EEESC_EEENSA_ILi512EEEEEENS5_IJSV_iEEEEEEEEEEESK_S12_NS4_8TiledMMAINS4_8MMA_AtomIJNS4_17SM100_MMA_MXF4_SSISI_SI_fSJ_Li128ELi64ELi16ELNS4_4UMMA5MajorE0ELS17_0ELNS16_7ScaleInE0ELS18_0EEEEEENSM_INS5_IJSC_SC_SC_EEENS5_IJSV_SV_SV_EEEEENS5_IJNS4_10UnderscoreES1E_S1E_EEEEENS5_IJNS4_23SM90_TMA_LOAD_MULTICASTES1H_EEENS5_IJNS4_14ComposedLayoutINS4_7SwizzleILi2ELi4ELi3EEENS4_18smem_ptr_flag_bitsILi4EEENSM_INS5_IJNSA_ILi8EEESF_EEENS5_IJSF_SC_EEEEEEENSM_INS5_IJNS5_IJNS5_IJSO_SC_EEESR_EEESC_NS5_IJSC_NSA_ILi2EEEEEEEEENS5_IJNS5_IJNS5_IJSR_SX_EEESW_EEESV_NS5_IJSB_SX_EEEEEEEEEEEvNS4_8identityES1I_S23_vS24_EENS_8epilogue10collective18CollectiveEpilogueINS26_23Sm100TmaWarpSpecializedILi3ELi2ELi16ELb1ELb0EEEJNS5_IJSG_SG_SF_EEENS5_IJNSM_ISG_SC_EENSM_INS5_IJSQ_S1V_EEENS5_IJSC_SN_EEEEEEEENS_10bfloat16_tESL_S2H_SL_NS26_6fusion15FusionCallbacksIS2A_NS2I_17LinearCombinationIS2H_fS2H_fLNS_15FloatRoundStyleE2EEES2B_S2G_JEEENS4_5SM1004TMEM4LOAD26SM100_TMEM_LOAD_32dp32b16xENS4_13SM90_TMA_LOADENS1J_INS1K_ILi1ELi4ELi3EEENS1M_ILi16EEENSM_INS5_IJS1O_SQ_EEENS5_IJSQ_SC_EEEEEEENS4_39AutoVectorizingCopyWithAssumedAlignmentILi128EEENS4_14SM90_TMA_STOREES2Y_S30_S30_EEEvvEEEEvNT_6ParamsE,@"STO_CUDA_ENTRY STV_DEFAULT"
_ZN7cutlass13device_kernelINS_4gemm6kernel13GemmUniversalIN4cute5tupleIJiiiiEEENS1_10collective13CollectiveMmaINS1_46MainloopSm100TmaUmmaWarpSpecializedBlockScaledILi15ELi2ELi2ENS5_IJNS4_1CILi4EEESB_NSA_ILi1EEEEEEEENS5_IJNSA_ILi128EEENSA_ILi64EEESF_EEENS5_IJNS_12float_e2m1_tENS_13float_ue4m3_tEEEENS5_IJNS5_IJlSC_lEEENS4_6LayoutINS5_IJNS5_IJNS5_IJNSA_ILi32EEESB_EEEiEEENS5_IJNS5_IJNSA_ILi16EEESB_EEEiEEENS5_IJSC_iEEEEEENS5_IJSS_NS5_IJNS5_IJNSA_ILi0EEESC_EEENSA_ILi512EEEEEENS5_IJSV_iEEEEEEEEEEESK_S12_NS4_8TiledMMAINS4_8MMA_AtomIJNS4_17SM100_MMA_MXF4_SSISI_SI_fSJ_Li128ELi64ELi16ELNS4_4UMMA5MajorE0ELS17_0ELNS16_7ScaleInE0ELS18_0EEEEEENSM_INS5_IJSC_SC_SC_EEENS5_IJSV_SV_SV_EEEEENS5_IJNS4_10UnderscoreES1E_S1E_EEEEENS5_IJNS4_23SM90_TMA_LOAD_MULTICASTES1H_EEENS5_IJNS4_14ComposedLayoutINS4_7SwizzleILi2ELi4ELi3EEENS4_18smem_ptr_flag_bitsILi4EEENSM_INS5_IJNSA_ILi8EEESF_EEENS5_IJSF_SC_EEEEEEENSM_INS5_IJNS5_IJNS5_IJSO_SC_EEESR_EEESC_NS5_IJSC_NSA_ILi2EEEEEEEEENS5_IJNS5_IJNS5_IJSR_SX_EEESW_EEESV_NS5_IJSB_SX_EEEEEEEEEEEvNS4_8identityES1I_S23_vS24_EENS_8epilogue10collective18CollectiveEpilogueINS26_23Sm100TmaWarpSpecializedILi3ELi2ELi16ELb1ELb0EEEJNS5_IJSG_SG_SF_EEENS5_IJNSM_ISG_SC_EENSM_INS5_IJSQ_S1V_EEENS5_IJSC_SN_EEEEEEEENS_10bfloat16_tESL_S2H_SL_NS26_6fusion15FusionCallbacksIS2A_NS2I_17LinearCombinationIS2H_fS2H_fLNS_15FloatRoundStyleE2EEES2B_S2G_JEEENS4_5SM1004TMEM4LOAD26SM100_TMEM_LOAD_32dp32b16xENS4_13SM90_TMA_LOADENS1J_INS1K_ILi1ELi4ELi3EEENS1M_ILi16EEENSM_INS5_IJS1O_SQ_EEENS5_IJSQ_SC_EEEEEEENS4_39AutoVectorizingCopyWithAssumedAlignmentILi128EEENS4_14SM90_TMA_STOREES2Y_S30_S30_EEEvvEEEEvNT_6ParamsE:
[----:B------:R-:W1:Y:S01]  /*0000*/  LDC R1, c[0x0][0x37c] ;  /* 0x0000df00ff017b82 */ /* 0x000e620000000800 */
[----:B------:R-:W2:Y:S01]  /*0010*/  S2R R85, SR_TID.X ;  /* 0x0000000000557919 */ /* 0x000ea20000002100 */
[----:B------:R-:W3:Y:S01]  /*0020*/  LDCU.64 UR12, c[0x0][0xc90] ;  /* 0x00019200ff0c77ac */ /* 0x000ee20008000a00 */
[----:B------:R-:W-:Y:S02]  /*0030*/  PRMT R89, RZ, 0x7610, R89 ;  /* 0x00007610ff597816 */ /* 0x000fe40000000059 */
[----:B------:R-:W-:Y:S02]  /*0040*/  ELECT P4, URZ, PT ;  /* 0x0000000000ff782f */ /* 0x000fe40003880000 */
[----:B---3--:R-:W-:-:S04]  /*0050*/  ISETP.NE.U32.AND P0, PT, RZ, UR12, PT ;  /* 0x0000000cff007c0c */ /* 0x008fc8000bf05070 */
[----:B------:R-:W-:Y:S02]  /*0060*/  ISETP.NE.AND.EX P1, PT, RZ, UR13, PT, P0 ;  /* 0x0000000dff007c0c */ /* 0x000fe4000bf25300 */
[----:B--2---:R-:W-:-:S05]  /*0070*/  SHF.R.U32.HI R90, RZ, 0x5, R85 ;  /* 0x00000005ff5a7819 */ /* 0x004fca0000011655 */
[----:B------:R-:W2:Y:S02]  /*0080*/  SHFL.IDX PT, R0, R90, RZ, 0x1f ;  /* 0x00001fff5a007589 */ /* 0x000ea400000e0000 */
[----:B--2---:R-:W-:-:S04]  /*0090*/  R2UR UR19, R0 ;  /* 0x00000000001372ca */ /* 0x004fc800000e0000 */
[----:B-1----:R-:W-:Y:S05]  /*00a0*/  @P1 BRA `(.L_x_0) ;  /* 0x0000000000301947 */ /* 0x002fea0003800000 */
[----:B------:R-:W1:Y:S02]  /*00b0*/  LDCU.64 UR4, c[0x0][0xc88] ;  /* 0x00019100ff0477ac */ /* 0x000e640008000a00 */
[----:B-1----:R-:W-:-:S04]  /*00c0*/  UISETP.NE.U32.AND UP0, UPT, UR4, URZ, UPT ;  /* 0x000000ff0400728c */ /* 0x002fc8000bf05070 */
[----:B------:R-:W-:-:S09]  /*00d0*/  UISETP.NE.AND.EX UP0, UPT, UR5, URZ, UPT, UP0 ;  /* 0x000000ff0500728c */ /* 0x000fd2000bf05300 */
[----:B------:R-:W-:Y:S05]  /*00e0*/  BRA.U !UP0, `(.L_x_1) ;  /* 0x0000000108147547 */ /* 0x000fea000b800000 */
[----:B------:R-:W1:Y:S01]  /*00f0*/  LDC.64 R2, c[0x0][0xc88] ;  /* 0x00032200ff027b82 */ /* 0x000e620000000a00 */
[----:B------:R-:W1:Y:S02]  /*0100*/  LDCU.64 UR4, c[0x0][0x358] ;  /* 0x00006b00ff0477ac */ /* 0x000e640008000a00 */
[----:B-1----:R1:W5:Y:S01]  /*0110*/  LDG.E R45, desc[UR4][R2.64] ;  /* 0x00000004022d7981 */ /* 0x002362000c1e1900 */
[----:B------:R-:W-:Y:S01]  /*0120*/  HFMA2 R89, -RZ, RZ, 0, 5.9604644775390625e-08 ;  /* 0x00000001ff597431 */ /* 0x000fe200000001ff */
[----:B------:R-:W-:Y:S05]  /*0130*/  BRA `(.L_x_0) ;  /* 0x00000000000c7947 */ /* 0x000fea0003800000 */
.L_x_1:
[----:B------:R-:W1:Y:S01]  /*0140*/  LDCU UR4, c[0x0][0xc80] ;  /* 0x00019000ff0477ac */ /* 0x000e620008000800 */
[----:B------:R-:W-:Y:S01]  /*0150*/  HFMA2 R89, -RZ, RZ, 0, 5.9604644775390625e-08 ;  /* 0x00000001ff597431 */ /* 0x000fe200000001ff */
[----:B-1----:R-:W-:-:S07]  /*0160*/  MOV R45, UR4 ;  /* 0x00000004002d7c02 */ /* 0x002fce0008000f00 */
.L_x_0:
[----:B------:R-:W2:Y:S02]  /*0170*/  LDCU.64 UR4, c[0x0][0xcb0] ;  /* 0x00019600ff0477ac */ /* 0x000ea40008000a00 */
[----:B--2---:R-:W-:-:S04]  /*0180*/  UISETP.NE.U32.AND UP0, UPT, UR4, URZ, UPT ;  /* 0x000000ff0400728c */ /* 0x004fc8000bf05070 */
[----:B------:R-:W-:-:S09]  /*0190*/  UISETP.NE.AND.EX UP0, UPT, UR5, URZ, UPT, UP0 ;  /* 0x000000ff0500728c */ /* 0x000fd2000bf05300 */
[----:B------:R-:W-:Y:S05]  /*01a0*/  BRA.U UP0, `(.L_x_2) ;  /* 0x0000000100287547 */ /* 0x000fea000b800000 */
[----:B------:R-:W2:Y:S02]  /*01b0*/  LDCU.64 UR4, c[0x0][0xca8] ;  /* 0x00019500ff0477ac */ /* 0x000ea40008000a00 */
[----:B--2---:R-:W-:-:S04]  /*01c0*/  UISETP.NE.U32.AND UP0, UPT, UR4, URZ, UPT ;  /* 0x000000ff0400728c */ /* 0x004fc8000bf05070 */
[----:B------:R-:W-:-:S09]  /*01d0*/  UISETP.NE.AND.EX UP0, UPT, UR5, URZ, UPT, UP0 ;  /* 0x000000ff0500728c */ /* 0x000fd2000bf05300 */
[----:B------:R-:W-:Y:S05]  /*01e0*/  BRA.U !UP0, `(.L_x_3) ;  /* 0x0000000108107547 */ /* 0x000fea000b800000 */
[----:B-1----:R-:W1:Y:S01]  /*01f0*/  LDC.64 R2, c[0x0][0xca8] ;  /* 0x00032a00ff027b82 */ /* 0x002e620000000a00 */
[----:B------:R-:W1:Y:S02]  /*0200*/  LDCU.64 UR4, c[0x0][0x358] ;  /* 0x00006b00ff0477ac */ /* 0x000e640008000a00 */
[----:B-1----:R2:W5:Y:S01]  /*0210*/  LDG.E R43, desc[UR4][R2.64] ;  /* 0x00000004022b7981 */ /* 0x002562000c1e1900 */
[----:B------:R-:W-:Y:S05]  /*0220*/  BRA `(.L_x_2) ;  /* 0x0000000000087947 */ /* 0x000fea0003800000 */
.L_x_3:
[----:B------:R-:W2:Y:S02]  /*0230*/  LDCU UR4, c[0x0][0xca0] ;  /* 0x00019400ff0477ac */ /* 0x000ea40008000800 */
[----:B--2---:R-:W-:Y:S02]  /*0240*/  MOV R43, UR4 ;  /* 0x00000004002b7c02 */ /* 0x004fe40008000f00 */
.L_x_2:
[----:B------:R-:W-:Y:S01]  /*0250*/  IMAD.U32 R0, RZ, RZ, UR19 ;  /* 0x00000013ff007e24 */ /* 0x000fe2000f8e00ff */
[----:B------:R-:W-:Y:S04]  /*0260*/  BSSY.RECONVERGENT B0, `(.L_x_4) ;  /* 0x0000012000007945 */ /* 0x000fe80003800200 */
[C---:B------:R-:W-:Y:S02]  /*0270*/  ISETP.NE.OR P2, PT, R0.reuse, 0x1, !P4 ;  /* 0x000000010000780c */ /* 0x040fe40006745670 */
[----:B------:R-:W-:-:S11]  /*0280*/  ISETP.NE.OR P1, PT, R0, 0x3, !P4 ;  /* 0x000000030000780c */ /* 0x000fd60006725670 */
[----:B------:R-:W-:Y:S05]  /*0290*/  @P2 BRA `(.L_x_5) ;  /* 0x0000000000382947 */ /* 0x000fea0003800000 */
[----:B------:R-:W3:Y:S02]  /*02a0*/  LDCU.64 UR4, c[0x0][0x348] ;  /* 0x00006900ff0477ac */ /* 0x000ee40008000a00 */
[----:B---3--:R-:W-:Y:S02]  /*02b0*/  UIADD3 UR10, UP3, UPT, UR4, 0x80, URZ ;  /* 0x00000080040a7890 */ /* 0x008fe4000ff7e0ff */
[----:B------:R-:W-:Y:S02]  /*02c0*/  UIADD3 UR8, UP2, UPT, UR4, 0x180, URZ ;  /* 0x0000018004087890 */ /* 0x000fe4000ff5e0ff */
[----:B------:R-:W-:Y:S02]  /*02d0*/  UIADD3 UR6, UP1, UPT, UR4, 0x280, URZ ;  /* 0x0000028004067890 */ /* 0x000fe4000ff3e0ff */
[----:B------:R-:W-:Y:S02]  /*02e0*/  UIADD3 UR4, UP0, UPT, UR4, 0x380, URZ ;  /* 0x0000038004047890 */ /* 0x000fe4000ff1e0ff */
[----:B------:R-:W-:-:S02]  /*02f0*/  UIADD3.X UR11, UPT, UPT, URZ, UR5, URZ, UP3, !UPT ;  /* 0x00000005ff0b7290 */ /* 0x000fc40009ffe4ff */
[----:B------:R-:W-:Y:S02]  /*0300*/  UIADD3.X UR9, UPT, UPT, URZ, UR5, URZ, UP2, !UPT ;  /* 0x00000005ff097290 */ /* 0x000fe400097fe4ff */
[----:B------:R-:W-:Y:S02]  /*0310*/  UIADD3.X UR7, UPT, UPT, URZ, UR5, URZ, UP1, !UPT ;  /* 0x00000005ff077290 */ /* 0x000fe40008ffe4ff */
[----:B------:R-:W-:-:S03]  /*0320*/  UIADD3.X UR5, UPT, UPT, URZ, UR5, URZ, UP0, !UPT ;  /* 0x00000005ff057290 */ /* 0x000fc600087fe4ff */
[----:B------:R3:W-:Y:S02]  /*0330*/  UTMACCTL.PF [UR10] ;  /* 0x000000000a0079b9 */ /* 0x0007e40008040000 */
[----:B------:R3:W-:Y:S02]  /*0340*/  UTMACCTL.PF [UR8] ;  /* 0x00000000080079b9 */ /* 0x0007e40008040000 */
[----:B------:R3:W-:Y:S02]  /*0350*/  UTMACCTL.PF [UR6] ;  /* 0x00000000060079b9 */ /* 0x0007e40008040000 */
[----:B------:R3:W-:Y:S02]  /*0360*/  UTMACCTL.PF [UR4] ;  /* 0x00000000040079b9 */ /* 0x0007e40008040000 */
[----:B---3--:R-:W-:Y:S01]  /*0370*/  NOP ;  /* 0x0000000000007918 */ /* 0x008fe20000000000 */
.L_x_5:
[----:B------:R-:W-:Y:S05]  /*0380*/  BSYNC.RECONVERGENT B0 ;  /* 0x0000000000007941 */ /* 0x000fea0003800200 */
.L_x_4:
[----:B------:R-:W-:Y:S04]  /*0390*/  BSSY.RECONVERGENT B0, `(.L_x_6) ;  /* 0x000000a000007945 */ /* 0x000fe80003800200 */
[----:B------:R-:W-:Y:S05]  /*03a0*/  @P1 BRA `(.L_x_7) ;  /* 0x0000000000201947 */ /* 0x000fea0003800000 */
[----:B------:R-:W3:Y:S02]  /*03b0*/  LDCU.64 UR4, c[0x0][0x348] ;  /* 0x00006900ff0477ac */ /* 0x000ee40008000a00 */
[----:B---3--:R-:W-:Y:S02]  /*03c0*/  UIADD3 UR6, UP1, UPT, UR4, 0x980, URZ ;  /* 0x0000098004067890 */ /* 0x008fe4000ff3e0ff */
[----:B------:R-:W-:Y:S02]  /*03d0*/  UIADD3 UR4, UP0, UPT, UR4, 0xa80, URZ ;  /* 0x00000a8004047890 */ /* 0x000fe4000ff1e0ff */
[----:B------:R-:W-:Y:S02]  /*03e0*/  UIADD3.X UR7, UPT, UPT, URZ, UR5, URZ, UP1, !UPT ;  /* 0x00000005ff077290 */ /* 0x000fe40008ffe4ff */
[----:B------:R-:W-:-:S07]  /*03f0*/  UIADD3.X UR5, UPT, UPT, URZ, UR5, URZ, UP0, !UPT ;  /* 0x00000005ff057290 */ /* 0x000fce00087fe4ff */
[----:B------:R3:W-:Y:S02]  /*0400*/  UTMACCTL.PF [UR6] ;  /* 0x00000000060079b9 */ /* 0x0007e40008040000 */
[----:B------:R3:W-:Y:S02]  /*0410*/  UTMACCTL.PF [UR4] ;  /* 0x00000000040079b9 */ /* 0x0007e40008040000 */
[----:B---3--:R-:W-:Y:S01]  /*0420*/  NOP ;  /* 0x0000000000007918 */ /* 0x008fe20000000000 */
.L_x_7:
[----:B------:R-:W-:Y:S05]  /*0430*/  BSYNC.RECONVERGENT B0 ;  /* 0x0000000000007941 */ /* 0x000fea0003800200 */
.L_x_6:
[----:B------:R-:W3:Y:S01]  /*0440*/  LDCU.64 UR4, c[0x0][0xc88] ;  /* 0x00019100ff0477ac */ /* 0x000ee20008000a00 */
[----:B------:R-:W-:Y:S01]  /*0450*/  ISETP.NE.AND.EX P0, PT, RZ, UR13, PT, P0 ;  /* 0x0000000dff007c0c */ /* 0x000fe2000bf05300 */
[----:B------:R-:W-:Y:S01]  /*0460*/  UPLOP3.LUT UP3, UPT, UPT, UPT, UPT, 0x80, 0x8 ;  /* 0x000000000008789c */ /* 0x000fe20003f6f070 */
[----:B---3--:R-:W-:-:S04]  /*0470*/  ISETP.NE.U32.AND P1, PT, RZ, UR4, PT ;  /* 0x00000004ff007c0c */ /* 0x008fc8000bf25070 */
[----:B------:R-:W-:-:S13]  /*0480*/  ISETP.NE.AND.EX P1, PT, RZ, UR5, PT, P1 ;  /* 0x00000005ff007c0c */ /* 0x000fda000bf25310 */
[----:B------:R-:W-:Y:S05]  /*0490*/  @P1 BRA P0, `(.L_x_8) ;  /* 0x0000000000281947 */ /* 0x000fea0000000000 */
[----:B------:R-:W-:Y:S01]  /*04a0*/  UISETP.NE.U32.AND UP0, UPT, UR12, URZ, UPT ;  /* 0x000000ff0c00728c */ /* 0x000fe2000bf05070 */
[----:B-----5:R-:W-:Y:S01]  /*04b0*/  FSETP.NEU.AND P0, PT, R45, RZ, PT ;  /* 0x000000ff2d00720b */ /* 0x020fe20003f0d000 */
[----:B------:R-:W-:Y:S02]  /*04c0*/  UISETP.NE.U32.AND UP2, UPT, UR4, URZ, UPT ;  /* 0x000000ff0400728c */ /* 0x000fe4000bf45070 */
[----:B------:R-:W-:Y:S02]  /*04d0*/  UISETP.NE.AND.EX UP1, UPT, UR13, URZ, UPT, UP0 ;  /* 0x000000ff0d00728c */ /* 0x000fe4000bf25300 */
[----:B------:R-:W-:-:S04]  /*04e0*/  UISETP.NE.AND.EX UP0, UPT, UR5, URZ, UPT, UP2 ;  /* 0x000000ff0500728c */ /* 0x000fc8000bf05320 */
[----:B------:R-:W-:-:S04]  /*04f0*/  USEL UR4, URZ, 0xffffffff, UP0 ;  /* 0xffffffffff047887 */ /* 0x000fc80008000000 */
[----:B------:R-:W-:Y:S01]  /*0500*/  VOTEU.ANY UP0, P0 ;  /* 0x0000000000ff7886 */ /* 0x000fe20000000100 */
[----:B------:R-:W-:-:S04]  /*0510*/  @!UP1 USEL UR4, URZ, 0xffffffff, UP0 ;  /* 0xffffffffff049887 */ /* 0x000fc80008000000 */
[----:B------:R-:W-:-:S04]  /*0520*/  ULOP3.LUT UR4, UR4, 0x1, URZ, 0xc0, !UPT ;  /* 0x0000000104047892 */ /* 0x000fc8000f8ec0ff */
[----:B------:R-:W-:-:S11]  /*0530*/  UISETP.NE.U32.AND UP3, UPT, UR4, 0x1, UPT ;  /* 0x000000010400788c */ /* 0x000fd6000bf65070 */
.L_x_8:
[----:B-12---:R-:W1:Y:S01]  /*0540*/  SHFL.IDX PT, R2, R90, RZ, 0x1f ;  /* 0x00001fff5a027589 */ /* 0x006e6200000e0000 */
[----:B------:R-:W-:-:S04]  /*0550*/  UISETP.NE.AND UP0, UPT, UR19, 0x2, UPT ;  /* 0x000000021300788c */ /* 0x000fc8000bf05270 */
[----:B------:R-:W-:Y:S01]  /*0560*/  USEL UR51, URZ, 0x1, UP0 ;  /* 0x00000001ff337887 */ /* 0x000fe20008000000 */
[----:B-1----:R-:W-:-:S13]  /*0570*/  ISETP.NE.AND P0, PT, R2, RZ, PT ;  /* 0x000000ff0200720c */ /* 0x002fda0003f05270 */
[----:B------:R-:W-:Y:S05]  /*0580*/  @P0 BRA `(.L_x_9) ;  /* 0x0000000000bc0947 */ /* 0x000fea0003800000 */
[----:B------:R-:W-:Y:S01]  /*0590*/  ELECT P0, URZ, PT ;  /* 0x0000000000ff782f */ /* 0x000fe20003800000 */
[----:B------:R-:W-:-:S12]  /*05a0*/  BSSY.RECONVERGENT B0, `(.L_x_9) ;  /* 0x000002d000007945 */ /* 0x000fd80003800200 */
[----:B------:R-:W-:Y:S05]  /*05b0*/  @!P0 BRA `(.L_x_10) ;  /* 0x0000000000ac8947 */ /* 0x000fea0003800000 */
[----:B------:R-:W1:Y:S01]  /*05c0*/  S2UR UR4, SR_CgaCtaId ;  /* 0x00000000000479c3 */ /* 0x000e620000008800 */
[----:B------:R-:W-:Y:S01]  /*05d0*/  UMOV UR5, 0x400 ;  /* 0x0000040000057882 */ /* 0x000fe20000000000 */
[----:B------:R-:W-:Y:S01]  /*05e0*/  UMOV UR8, 0x1 ;  /* 0x0000000100087882 */ /* 0x000fe20000000000 */
[----:B------:R-:W-:Y:S01]  /*05f0*/  UMOV UR6, 0x7 ;  /* 0x0000000700067882 */ /* 0x000fe20000000000 */
[----:B------:R-:W-:-:S04]  /*0600*/  UIADD3 UR8, UPT, UPT, -UR8, 0x100000, URZ ;  /* 0x0010000008087890 */ /* 0x000fc8000fffe1ff */
[----:B------:R-:W-:Y:S02]  /*0610*/  USHF.L.U32 UR9, UR8, 0xb, URZ ;  /* 0x0000000b08097899 */ /* 0x000fe400080006ff */
[----:B------:R-:W-:Y:S02]  /*0620*/  USHF.L.U32 UR8, UR8, 0x1, URZ ;  /* 0x0000000108087899 */ /* 0x000fe400080006ff */
[----:B------:R-:W-:-:S04]  /*0630*/  UIADD3 UR6, UPT, UPT, -UR6, 0x100000, URZ ;  /* 0x0010000006067890 */ /* 0x000fc8000fffe1ff */
[----:B------:R-:W-:Y:S02]  /*0640*/  USHF.L.U32 UR7, UR6, 0xb, URZ ;  /* 0x0000000b06077899 */ /* 0x000fe400080006ff */
[----:B------:R-:W-:Y:S02]  /*0650*/  USHF.L.U32 UR6, UR6, 0x1, URZ ;  /* 0x0000000106067899 */ /* 0x000fe400080006ff */
[----:B-1----:R-:W-:Y:S01]  /*0660*/  ULEA UR4, UR4, UR5, 0x18 ;  /* 0x0000000504047291 */ /* 0x002fe2000f8ec0ff */
[----:B------:R-:W1:Y:S11]  /*0670*/  FENCE.VIEW.ASYNC.S ;  /* 0x00000000000073c6 */ /* 0x000e760000000000 */
[----:B-1----:R1:W2:Y:S01]  /*0680*/  SYNCS.EXCH.64 URZ, [UR4], UR8 ;  /* 0x0000000804ff75b2 */ /* 0x0022a20008000100 */
[----:B------:R1:W3:Y:S01]  /*0690*/  SYNCS.EXCH.64 URZ, [UR4+0x78], UR6 ;  /* 0x0000780604ff75b2 */ /* 0x0002e20008000100 */
[----:B------:R1:W4:Y:S01]  /*06a0*/  SYNCS.EXCH.64 URZ, [UR4+0x8], UR8 ;  /* 0x0000080804ff75b2 */ /* 0x0003220008000100 */
[----:B------:R1:W1:Y:S01]  /*06b0*/  SYNCS.EXCH.64 URZ, [UR4+0x80], UR6 ;  /* 0x0000800604ff75b2 */ /* 0x0002620008000100 */
        /* <DEDUP_REMOVED lines=26> */
[----:B--234-:R-:W-:Y:S01]  /*0860*/  NOP ;  /* 0x0000000000007918 */ /* 0x01cfe20000000000 */
.L_x_10:
[----:B-1----:R-:W-:Y:S05]  /*0870*/  BSYNC.RECONVERGENT B0 ;  /* 0x0000000000007941 */ /* 0x002fea0003800200 */
.L_x_9:
[----:B------:R-:W1:Y:S01]  /*0880*/  SHFL.IDX PT, R2, R90, RZ, 0x1f ;  /* 0x00001fff5a027589 */ /* 0x000e6200000e0000 */
[----:B------:R-:W-:Y:S01]  /*0890*/  NOP ;  /* 0x0000000000007918 */ /* 0x000fe20000000000 */
[----:B-1----:R-:W-:-:S13]  /*08a0*/  ISETP.NE.AND P0, PT, R2, 0x1, PT ;  /* 0x000000010200780c */ /* 0x002fda0003f05270 */
[----:B------:R-:W-:Y:S05]  /*08b0*/  @P0 BRA `(.L_x_11) ;  /* 0x0000000000500947 */ /* 0x000fea0003800000 */
        /* <DEDUP_REMOVED lines=9> */
[----:B------:R-:W-:Y:S01]  /*0950*/  USHF.L.U32 UR6, UR6, 0x1, URZ ;  /* 0x0000000106067899 */ /* 0x000fe200080006ff */
[----:B------:R-:W-:Y:S01]  /*0960*/  ELECT P0, URZ, PT ;  /* 0x0000000000ff782f */ /* 0x000fe20003800000 */
[----:B-1----:R-:W-:Y:S01]  /*0970*/  ULEA UR4, UR4, UR5, 0x18 ;  /* 0x0000000504047291 */ /* 0x002fe2000f8ec0ff */
[----:B------:R-:W1:Y:S11]  /*0980*/  FENCE.VIEW.ASYNC.S ;  /* 0x00000000000073c6 */ /* 0x000e760000000000 */
[----:B-1----:R1:W2:Y:S01]  /*0990*/  SYNCS.EXCH.64 URZ, [UR4+0xf0], UR8 ;  /* 0x0000f00804ff75b2 */ /* 0x0022a20008000100 */
[----:B------:R1:W3:Y:S01]  /*09a0*/  SYNCS.EXCH.64 URZ, [UR4+0x108], UR6 ;  /* 0x0001080604ff75b2 */ /* 0x0002e20008000100 */
[----:B------:R1:W4:Y:S01]  /*09b0*/  SYNCS.EXCH.64 URZ, [UR4+0xf8], UR8 ;  /* 0x0000f80804ff75b2 */ /* 0x0003220008000100 */
[----:B------:R1:W1:Y:S01]  /*09c0*/  SYNCS.EXCH.64 URZ, [UR4+0x110], UR6 ;  /* 0x0001100604ff75b2 */ /* 0x0002620008000100 */
[----:B------:R1:W1:Y:S01]  /*09d0*/  SYNCS.EXCH.64 URZ, [UR4+0x100], UR8 ;  /* 0x0001000804ff75b2 */ /* 0x0002620008000100 */
[----:B------:R1:W1:Y:S01]  /*09e0*/  SYNCS.EXCH.64 URZ, [UR4+0x118], UR6 ;  /* 0x0001180604ff75b2 */ /* 0x0002620008000100 */
[----:B------:R-:W-:Y:S01]  /*09f0*/  NOP ;  /* 0x0000000000007918 */ /* 0x000fe20000000000 */
.L_x_11:
[----:B------:R-:W2:Y:S01]  /*0a00*/  SHFL.IDX PT, R2, R90, RZ, 0x1f ;  /* 0x00001fff5a027589 */ /* 0x000ea200000e0000 */
[----:B------:R-:W-:Y:S01]  /*0a10*/  NOP ;  /* 0x0000000000007918 */ /* 0x000fe20000000000 */
[----:B--2---:R-:W-:-:S13]  /*0a20*/  ISETP.NE.AND P0, PT, R2, 0x3, PT ;  /* 0x000000030200780c */ /* 0x004fda0003f05270 */
[----:B------:R-:W-:Y:S05]  /*0a30*/  @P0 BRA `(.L_x_12) ;  /* 0x0000000000300947 */ /* 0x000fea0003800000 */
[----:B-1----:R-:W1:Y:S01]  /*0a40*/  S2UR UR4, SR_CgaCtaId ;  /* 0x00000000000479c3 */ /* 0x002e620000008800 */
[----:B------:R-:W-:Y:S01]  /*0a50*/  UMOV UR6, 0x400 ;  /* 0x0000040000067882 */ /* 0x000fe20000000000 */
[----:B------:R-:W-:Y:S01]  /*0a60*/  UMOV UR5, 0x20 ;  /* 0x0000002000057882 */ /* 0x000fe20000000000 */
[----:B------:R-:W-:Y:S01]  /*0a70*/  ELECT P0, URZ, PT ;  /* 0x0000000000ff782f */ /* 0x000fe20003800000 */
[----:B-1----:R-:W-:Y:S02]  /*0a80*/  ULEA UR6, UR4, UR6, 0x18 ;  /* 0x0000000604067291 */ /* 0x002fe4000f8ec0ff */
[----:B------:R-:W-:-:S04]  /*0a90*/  UIADD3 UR4, UPT, UPT, -UR5, 0x100000, URZ ;  /* 0x0010000005047890 */ /* 0x000fc8000fffe1ff */
[----:B------:R-:W-:Y:S02]  /*0aa0*/  USHF.L.U32 UR5, UR4, 0xb, URZ ;  /* 0x0000000b04057899 */ /* 0x000fe400080006ff */
[----:B------:R-:W-:Y:S01]  /*0ab0*/  USHF.L.U32 UR4, UR4, 0x1, URZ ;  /* 0x0000000104047899 */ /* 0x000fe200080006ff */
[----:B------:R-:W1:Y:S11]  /*0ac0*/  FENCE.VIEW.ASYNC.S ;  /* 0x00000000000073c6 */ /* 0x000e760000000000 */
[----:B-1----:R2:W1:Y:S01]  /*0ad0*/  SYNCS.EXCH.64 URZ, [UR6+0x120], UR4 ;  /* 0x0001200406ff75b2 */ /* 0x0024620008000100 */
[----:B------:R2:W1:Y:S02]  /*0ae0*/  SYNCS.EXCH.64 URZ, [UR6+0x128], UR4 ;  /* 0x0001280406ff75b2 */ /* 0x0004640008000100 */
[----:B--2---:R-:W-:Y:S01]  /*0af0*/  NOP ;  /* 0x0000000000007918 */ /* 0x004fe20000000000 */
.L_x_12:
[----:B------:R-:W2:Y:S01]  /*0b00*/  SHFL.IDX PT, R2, R90, RZ, 0x1f ;  /* 0x00001fff5a027589 */ /* 0x000ea200000e0000 */
[----:B------:R-:W-:Y:S01]  /*0b10*/  NOP ;  /* 0x0000000000007918 */ /* 0x000fe20000000000 */
[----:B--2---:R-:W-:-:S13]  /*0b20*/  ISETP.NE.AND P0, PT, R2, 0x4, PT ;  /* 0x000000040200780c */ /* 0x004fda0003f05270 */
[----:B------:R-:W-:Y:S05]  /*0b30*/  @P0 BRA `(.L_x_13) ;  /* 0x00000000004c0947 */ /* 0x000fea0003800000 */
[----:B-1----:R-:W1:Y:S01]  /*0b40*/  S2UR UR6, SR_CgaCtaId ;  /* 0x00000000000679c3 */ /* 0x002e620000008800 */
[----:B------:R-:W-:Y:S01]  /*0b50*/  UMOV UR4, 0xe20 ;  /* 0x00000e2000047882 */ /* 0x000fe20000000000 */
[----:B------:R-:W-:Y:S01]  /*0b60*/  UMOV UR5, 0x400 ;  /* 0x0000040000057882 */ /* 0x000fe20000000000 */
[----:B------:R-:W-:Y:S01]  /*0b70*/  USEL UR4, UR4, 0xc20, UP3 ;  /* 0x00000c2004047887 */ /* 0x000fe20009800000 */
[----:B------:R-:W-:Y:S01]  /*0b80*/  UMOV UR8, 0x1 ;  /* 0x0000000100087882 */ /* 0x000fe20000000000 */
[----:B------:R-:W-:Y:S01]  /*0b90*/  ELECT P0, URZ, PT ;  /* 0x0000000000ff782f */ /* 0x000fe20003800000 */
[----:B------:R-:W-:-:S04]  /*0ba0*/  UIADD3 UR8, UPT, UPT, -UR8, 0x100000, URZ ;  /* 0x0010000008087890 */ /* 0x000fc8000fffe1ff */
[----:B------:R-:W-:Y:S02]  /*0bb0*/  USHF.L.U32 UR9, UR8, 0xb, URZ ;  /* 0x0000000b08097899 */ /* 0x000fe400080006ff */
[----:B------:R-:W-:Y:S02]  /*0bc0*/  USHF.L.U32 UR8, UR8, 0x1, URZ ;  /* 0x0000000108087899 */ /* 0x000fe400080006ff */
[----:B-1----:R-:W-:Y:S02]  /*0bd0*/  ULEA UR6, UR6, UR5, 0x18 ;  /* 0x0000000506067291 */ /* 0x002fe4000f8ec0ff */
[----:B------:R-:W-:-:S04]  /*0be0*/  UIADD3 UR4, UPT, UPT, -UR4, 0x100000, URZ ;  /* 0x0010000004047890 */ /* 0x000fc8000fffe1ff */
[----:B------:R-:W-:Y:S02]  /*0bf0*/  USHF.L.U32 UR5, UR4, 0xb, URZ ;  /* 0x0000000b04057899 */ /* 0x000fe400080006ff */
[----:B------:R-:W-:Y:S01]  /*0c00*/  USHF.L.U32 UR4, UR4, 0x1, URZ ;  /* 0x0000000104047899 */ /* 0x000fe200080006ff */
[----:B------:R-:W1:Y:S03]  /*0c10*/  FENCE.VIEW.ASYNC.S ;  /* 0x00000000000073c6 */ /* 0x000e660000000000 */
[----:B-1----:R2:W1:Y:S08]  /*0c20*/  SYNCS.EXCH.64 URZ, [UR6+0x130], UR8 ;  /* 0x0001300806ff75b2 */ /* 0x0024700008000100 */
[----:B------:R2:W1:Y:S01]  /*0c30*/  SYNCS.EXCH.64 URZ, [UR6+0x140], UR4 ;  /* 0x0001400406ff75b2 */ /* 0x0004620008000100 */
[----:B------:R2:W1:Y:S01]  /*0c40*/  SYNCS.EXCH.64 URZ, [UR6+0x138], UR8 ;  /* 0x0001380806ff75b2 */ /* 0x0004620008000100 */
[----:B------:R2:W1:Y:S02]  /*0c50*/  SYNCS.EXCH.64 URZ, [UR6+0x148], UR4 ;  /* 0x0001480406ff75b2 */ /* 0x0004640008000100 */
[----:B--2---:R-:W-:Y:S01]  /*0c60*/  NOP ;  /* 0x0000000000007918 */ /* 0x004fe20000000000 */
.L_x_13:
[----:B------:R-:W2:Y:S01]  /*0c70*/  SHFL.IDX PT, R2, R90, RZ, 0x1f ;  /* 0x00001fff5a027589 */ /* 0x000ea200000e0000 */
[----:B------:R-:W-:Y:S01]  /*0c80*/  NOP ;  /* 0x0000000000007918 */ /* 0x000fe20000000000 */
[----:B--2---:R-:W-:-:S13]  /*0c90*/  ISETP.NE.AND P0, PT, R2, 0x5, PT ;  /* 0x000000050200780c */ /* 0x004fda0003f05270 */
[----:B------:R-:W-:Y:S05]  /*0ca0*/  @P0 BRA `(.L_x_14) ;  /* 0x0000000000480947 */ /* 0x000fea0003800000 */
[----:B-1----:R-:W1:Y:S01]  /*0cb0*/  S2UR UR4, SR_CgaCtaId ;  /* 0x00000000000479c3 */ /* 0x002e620000008800 */
        /* <DEDUP_REMOVED lines=12> */
[----:B-1----:R2:W1:Y:S01]  /*0d80*/  SYNCS.EXCH.64 URZ, [UR4+0x150], UR8 ;  /* 0x0001500804ff75b2 */ /* 0x0024620008000100 */
[----:B------:R2:W1:Y:S01]  /*0d90*/  SYNCS.EXCH.64 URZ, [UR4+0x160], UR6 ;  /* 0x0001600604ff75b2 */ /* 0x0004620008000100 */
[----:B------:R2:W1:Y:S01]  /*0da0*/  SYNCS.EXCH.64 URZ, [UR4+0x158], UR8 ;  /* 0x0001580804ff75b2 */ /* 0x0004620008000100 */
[----:B------:R2:W1:Y:S02]  /*0db0*/  SYNCS.EXCH.64 URZ, [UR4+0x168], UR6 ;  /* 0x0001680604ff75b2 */ /* 0x0004640008000100 */
[----:B--2---:R-:W-:Y:S01]  /*0dc0*/  NOP ;  /* 0x0000000000007918 */ /* 0x004fe20000000000 */
.L_x_14:
[----:B------:R-:W2:Y:S01]  /*0dd0*/  SHFL.IDX PT, R2, R90, RZ, 0x1f ;  /* 0x00001fff5a027589 */ /* 0x000ea200000e0000 */
[----:B------:R-:W1:Y:S01]  /*0de0*/  S2UR UR57, SR_CgaCtaId ;  /* 0x00000000003979c3 */ /* 0x000e620000008800 */
[----:B------:R-:W-:Y:S01]  /*0df0*/  NOP ;  /* 0x0000000000007918 */ /* 0x000fe20000000000 */
[----:B--2---:R-:W-:-:S13]  /*0e00*/  ISETP.NE.AND P0, PT, R2, 0x3, PT ;  /* 0x000000030200780c */ /* 0x004fda0003f05270 */
[----:B-1----:R-:W-:Y:S05]  /*0e10*/  @P0 BRA `(.L_x_15) ;  /* 0x0000000000340947 */ /* 0x002fea0003800000 */
[----:B------:R-:W-:Y:S01]  /*0e20*/  UMOV UR4, 0x400 ;  /* 0x0000040000047882 */ /* 0x000fe20000000000 */
[----:B------:R-:W-:Y:S01]  /*0e30*/  UMOV UR6, 0x20 ;  /* 0x0000002000067882 */ /* 0x000fe20000000000 */
[----:B------:R-:W-:Y:S02]  /*0e40*/  ULEA UR4, UR57, UR4, 0x18 ;  /* 0x0000000439047291 */ /* 0x000fe4000f8ec0ff */
[----:B------:R-:W-:-:S04]  /*0e50*/  UIADD3 UR6, UPT, UPT, -UR6, 0x100000, URZ ;  /* 0x0010000006067890 */ /* 0x000fc8000fffe1ff */
[----:B------:R-:W-:Y:S02]  /*0e60*/  USHF.L.U32 UR7, UR6, 0xb, URZ ;  /* 0x0000000b06077899 */ /* 0x000fe400080006ff */
[----:B------:R-:W-:Y:S01]  /*0e70*/  USHF.L.U32 UR6, UR6, 0x1, URZ ;  /* 0x0000000106067899 */ /* 0x000fe200080006ff */
[----:B------:R-:W-:Y:S01]  /*0e80*/  ELECT P0, URZ, PT ;  /* 0x0000000000ff782f */ /* 0x000fe20003800000 */
[----:B------:R-:W1:Y:S10]  /*0e90*/  FENCE.VIEW.ASYNC.S ;  /* 0x00000000000073c6 */ /* 0x000e740000000000 */
[----:B-1----:R1:W2:Y:S01]  /*0ea0*/  SYNCS.EXCH.64 URZ, [UR4+0x170], UR6 ;  /* 0x0001700604ff75b2 */ /* 0x0022a20008000100 */
[----:B------:R1:W1:Y:S01]  /*0eb0*/  SYNCS.EXCH.64 URZ, [UR4+0x180], UR6 ;  /* 0x0001800604ff75b2 */ /* 0x0002620008000100 */
[----:B------:R1:W1:Y:S01]  /*0ec0*/  SYNCS.EXCH.64 URZ, [UR4+0x178], UR6 ;  /* 0x0001780604ff75b2 */ /* 0x0002620008000100 */
[----:B------:R1:W1:Y:S01]  /*0ed0*/  SYNCS.EXCH.64 URZ, [UR4+0x188], UR6 ;  /* 0x0001880604ff75b2 */ /* 0x0002620008000100 */
[----:B------:R-:W-:Y:S01]  /*0ee0*/  NOP ;  /* 0x0000000000007918 */ /* 0x000fe20000000000 */
.L_x_15:
[----:B------:R-:W3:Y:S01]  /*0ef0*/  LDCU UR32, c[0x0][0x36c] ;  /* 0x00006d80ff2077ac */ /* 0x000ee20008000800 */
[----:B------:R-:W-:Y:S01]  /*0f00*/  ISETP.NE.OR P4, PT, R0, 0x2, !P4 ;  /* 0x000000020000780c */ /* 0x000fe20006785670 */
[----:B------:R-:W-:Y:S01]  /*0f10*/  NOP ;  /* 0x0000000000007918 */ /* 0x000fe20000000000 */
[----:B------:R-:W-:Y:S01]  /*0f20*/  LOP3.LUT R0, R85, 0x1f, RZ, 0xc0, !PT ;  /* 0x0000001f55007812 */ /* 0x000fe200078ec0ff */
[----:B------:R-:W-:Y:S02]  /*0f30*/  UISETP.NE.AND UP4, UPT, UR19, URZ, UPT ;  /* 0x000000ff1300728c */ /* 0x000fe4000bf85270 */
[----:B---3--:R-:W-:-:S09]  /*0f40*/  UISETP.EQ.U32.AND UP0, UPT, UR32, 0x1, UPT ;  /* 0x000000012000788c */ /* 0x008fd2000bf02070 */
[----:B------:R-:W-:Y:S05]  /*0f50*/  BRA.U !UP0, `(.L_x_16) ;  /* 0x0000000108087547 */ /* 0x000fea000b800000 */
[----:B-12-4-:R-:W-:Y:S01]  /*0f60*/  UCGABAR_ARV ;  /* 0x00000000000079c7 */ /* 0x016fe20008000000 */
[----:B------:R-:W-:Y:S05]  /*0f70*/  BRA `(.L_x_17) ;  /* 0x0000000000047947 */ /* 0x000fea0003800000 */
.L_x_16:
[----:B-12-4-:R-:W-:Y:S01]  /*0f80*/  NOP ;  /* 0x0000000000007918 */ /* 0x016fe20000000000 */
.L_x_17:
[----:B------:R-:W1:Y:S01]  /*0f90*/  S2UR UR8, SR_CTAID.X ;  /* 0x00000000000879c3 */ /* 0x000e620000002500 */
[----:B------:R-:W-:-:S05]  /*0fa0*/  CS2R.32 R95, SR_CgaSize ;  /* 0x00000000005f7805 */ /* 0x000fca0000008a00 */
[----:B------:R-:W-:-:S05]  /*0fb0*/  IMAD R95, R95, -0xa0, RZ ;  /* 0xffffff605f5f7824 */ /* 0x000fca00078e02ff */
[----:B------:R-:W-:-:S14]  /*0fc0*/  R2UR UR7, R95 ;  /* 0x000000005f0772ca */ /* 0x000fdc00000e0000 */
[----:B------:R-:W2:Y:S01]  /*0fd0*/  LDCU UR7, c[0x0][UR7+0x2b0] ;  /* 0x00005600070777ac */ /* 0x000ea20008000800 */
[----:B------:R-:W-:-:S05]  /*0fe0*/  CS2R.32 R95, SR_CgaSize ;  /* 0x00000000005f7805 */ /* 0x000fca0000008a00 */
[----:B------:R-:W-:-:S05]  /*0ff0*/  IMAD R95, R95, -0xa0, RZ ;  /* 0xffffff605f5f7824 */ /* 0x000fca00078e02ff */
[----:B------:R-:W-:-:S14]  /*1000*/  R2UR UR6, R95 ;  /* 0x000000005f0672ca */ /* 0x000fdc00000e0000 */
[----:B------:R-:W3:Y:S01]  /*1010*/  LDCU UR6, c[0x0][UR6+0x2b4] ;  /* 0x00005680060677ac */ /* 0x000ee20008000800 */
[----:B------:R-:W4:Y:S01]  /*1020*/  S2UR UR9, SR_CTAID.Y ;  /* 0x00000000000979c3 */ /* 0x000f220000002600 */
[----:B------:R-:W-:Y:S02]  /*1030*/  ULOP3.LUT UR64, UR57, 0x3, URZ, 0xc0, !UPT ;  /* 0x0000000339407892 */ /* 0x000fe4000f8ec0ff */
[----:B------:R-:W-:Y:S02]  /*1040*/  ULOP3.LUT UR5, UR57, 0xc, URZ, 0xc0, !UPT ;  /* 0x0000000c39057892 */ /* 0x000fe4000f8ec0ff */
[----:B------:R-:W-:Y:S01]  /*1050*/  USHF.R.U32.HI UR4, URZ, 0x2, UR57 ;  /* 0x00000002ff047899 */ /* 0x000fe20008011639 */
[----:B------:R-:W-:-:S05]  /*1060*/  CS2R.32 R95, SR_CgaSize ;  /* 0x00000000005f7805 */ /* 0x000fca0000008a00 */
[----:B------:R-:W-:-:S05]  /*1070*/  IMAD R95, R95, -0xa0, RZ ;  /* 0xffffff605f5f7824 */ /* 0x000fca00078e02ff */
[----:B------:R-:W-:-:S14]  /*1080*/  R2UR UR11, R95 ;  /* 0x000000005f0b72ca */ /* 0x000fdc00000e0000 */
[----:B------:R-:W3:Y:S01]  /*1090*/  LDCU UR11, c[0x0][UR11+0x2a0] ;  /* 0x000054000b0b77ac */ /* 0x000ee20008000800 */
[----:B------:R-:W1:Y:S01]  /*10a0*/  S2UR UR36, SR_CTAID.Z ;  /* 0x00000000002479c3 */ /* 0x000e620000002700 */
[----:B------:R-:W-:-:S05]  /*10b0*/  CS2R.32 R95, SR_CgaSize ;  /* 0x00000000005f7805 */ /* 0x000fca0000008a00 */
[----:B------:R-:W-:-:S05]  /*10c0*/  IMAD R95, R95, -0xa0, RZ ;  /* 0xffffff605f5f7824 */ /* 0x000fca00078e02ff */
[----:B------:R-:W-:-:S14]  /*10d0*/  R2UR UR12, R95 ;  /* 0x000000005f0c72ca */ /* 0x000fdc00000e0000 */
[----:B------:R-:W3:Y:S01]  /*10e0*/  LDCU UR12, c[0x0][UR12+0x2a4] ;  /* 0x000054800c0c77ac */ /* 0x000ee20008000800 */
[----:B------:R-:W-:Y:S01]  /*10f0*/  UISETP.GT.U32.AND UP1, UPT, UR64, 0xffff, UPT ;  /* 0x0000ffff4000788c */ /* 0x000fe2000bf24070 */
[----:B-1----:R-:W-:Y:S01]  /*1100*/  I2FP.F32.U32 R3, UR8 ;  /* 0x0000000800037c45 */ /* 0x002fe20008201000 */
[----:B------:R-:W-:Y:S02]  /*1110*/  UISETP.GT.U32.AND UP0, UPT, UR5, 0xffff, UPT ;  /* 0x0000ffff0500788c */ /* 0x000fe4000bf04070 */
[----:B------:R-:W-:Y:S02]  /*1120*/  ULOP3.LUT UR63, UR4, 0x3, URZ, 0xc0, !UPT ;  /* 0x00000003043f7892 */ /* 0x000fe4000f8ec0ff */
[----:B--2---:R-:W-:Y:S01]  /*1130*/  FMUL R3, R3, UR7 ;  /* 0x0000000703037c20 */ /* 0x004fe20008400000 */
[----:B------:R-:W-:Y:S01]  /*1140*/  USEL UR4, UR64, 0xffff, !UP1 ;  /* 0x0000ffff40047887 */ /* 0x000fe2000c800000 */
[----:B----4-:R-:W-:Y:S01]  /*1150*/  I2FP.F32.U32 R2, UR9 ;  /* 0x0000000900027c45 */ /* 0x010fe20008201000 */
[----:B------:R-:W-:-:S03]  /*1160*/  USEL UR5, UR5, 0xffff, !UP0 ;  /* 0x0000ffff05057887 */ /* 0x000fc6000c000000 */
[----:B------:R-:W1:Y:S01]  /*1170*/  F2I.U32.TRUNC.NTZ R3, R3 ;  /* 0x0000000300037305 */ /* 0x000e62000020f000 */
[----:B------:R-:W2:Y:S01]  /*1180*/  LDCU UR27, c[0x0][0xf24] ;  /* 0x0001e480ff1b77ac */ /* 0x000ea20008000800 */
[----:B---3--:R-:W-:Y:S01]  /*1190*/  FMUL R2, R2, UR6 ;  /* 0x0000000602027c20 */ /* 0x008fe20008400000 */
[----:B------:R-:W-:Y:S02]  /*11a0*/  ULOP3.LUT UR4, UR4, 0xffff, URZ, 0xc0, !UPT ;  /* 0x0000ffff04047892 */ /* 0x000fe4000f8ec0ff */
[----:B------:R-:W-:-:S03]  /*11b0*/  ULOP3.LUT UR5, UR5, 0xffff, URZ, 0xc0, !UPT ;  /* 0x0000ffff05057892 */ /* 0x000fc6000f8ec0ff */
[----:B------:R-:W3:Y:S01]  /*11c0*/  F2I.U32.TRUNC.NTZ R2, R2 ;  /* 0x0000000200027305 */ /* 0x000ee2000020f000 */
[----:B------:R-:W-:Y:S01]  /*11d0*/  UMOV UR37, 0x1111 ;  /* 0x0000111100257882 */ /* 0x000fe20000000000 */
[----:B------:R-:W-:Y:S01]  /*11e0*/  UMOV UR29, 0xf ;  /* 0x0000000f001d7882 */ /* 0x000fe20000000000 */
[----:B------:R-:W-:Y:S02]  /*11f0*/  USHF.L.U32 UR37, UR37, UR4, URZ ;  /* 0x0000000425257299 */ /* 0x000fe400080006ff */
[----:B------:R-:W-:Y:S01]  /*1200*/  USHF.L.U32 UR29, UR29, UR5, URZ ;  /* 0x000000051d1d7299 */ /* 0x000fe200080006ff */
[----:B-1----:R-:W-:Y:S01]  /*1210*/  R2UR UR7, R3 ;  /* 0x00000000030772ca */ /* 0x002fe200000e0000 */
[----:B------:R-:W-:Y:S02]  /*1220*/  USHF.L.U32 UR50, UR57, 0x8, URZ ;  /* 0x0000000839327899 */ /* 0x000fe400080006ff */
[----:B------:R-:W-:Y:S02]  /*1230*/  USHF.L.U32 UR48, UR57, 0x9, URZ ;  /* 0x0000000939307899 */ /* 0x000fe400080006ff */
[----:B------:R-:W-:-:S02]  /*1240*/  USHF.L.U32 UR47, UR57, 0xa, URZ ;  /* 0x0000000a392f7899 */ /* 0x000fc400080006ff */
[----:B------:R-:W-:Y:S01]  /*1250*/  USHF.L.U32 UR52, UR57, 0x6, URZ ;  /* 0x0000000639347899 */ /* 0x000fe200080006ff */
[----:B---3--:R-:W-:Y:S01]  /*1260*/  R2UR UR6, R2 ;  /* 0x00000000020672ca */ /* 0x008fe200000e0000 */
[----:B------:R-:W-:Y:S01]  /*1270*/  USHF.L.U32 UR18, UR57, 0x5, URZ ;  /* 0x0000000539127899 */ /* 0x000fe200080006ff */
[----:B------:R-:W-:Y:S01]  /*1280*/  PRMT R2, RZ, 0x7610, R2 ;  /* 0x00007610ff027816 */ /* 0x000fe20000000002 */
[----:B------:R-:W-:Y:S02]  /*1290*/  USHF.L.U32 UR10, UR57, 0x7, URZ ;  /* 0x00000007390a7899 */ /* 0x000fe400080006ff */
[----:B------:R-:W-:Y:S02]  /*12a0*/  UIADD3 UR5, UPT, UPT, -UR7, URZ, URZ ;  /* 0x000000ff07057290 */ /* 0x000fe4000fffe1ff */
[----:B------:R-:W-:Y:S02]  /*12b0*/  ULOP3.LUT UR50, UR50, 0x300, URZ, 0xc0, !UPT ;  /* 0x0000030032327892 */ /* 0x000fe4000f8ec0ff */
[----:B------:R-:W-:Y:S01]  /*12c0*/  UIMAD UR5, UR11, UR5, UR8 ;  /* 0x000000050b0572a4 */ /* 0x000fe2000f8e0208 */
[----:B------:R-:W1:Y:S03]  /*12d0*/  LDCU UR42, c[0x0][0xf24] ;  /* 0x0001e480ff2a77ac */ /* 0x000e660008000800 */
[----:B------:R-:W-:-:S02]  /*12e0*/  UIADD3 UR4, UPT, UPT, -UR6, URZ, URZ ;  /* 0x000000ff06047290 */ /* 0x000fc4000fffe1ff */
[----:B------:R-:W-:Y:S01]  /*12f0*/  IMAD.U32 R95, RZ, RZ, UR5 ;  /* 0x00000005ff5f7e24 */ /* 0x000fe2000f8e00ff */
[----:B------:R-:W3:Y:S01]  /*1300*/  LDCU UR28, c[0x0][0xf30] ;  /* 0x0001e600ff1c77ac */ /* 0x000ee20008000800 */
[----:B------:R-:W-:Y:S02]  /*1310*/  UIMAD UR4, UR12, UR4, UR9 ;  /* 0x000000040c0472a4 */ /* 0x000fe4000f8e0209 */
[----:B------:R-:W-:Y:S02]  /*1320*/  UISETP.NE.AND UP5, UPT, UR19, 0x2, UPT ;  /* 0x000000021300788c */ /* 0x000fe4000bfa5270 */
[----:B------:R-:W-:Y:S02]  /*1330*/  ULOP3.LUT UR48, UR48, 0x1800, URZ, 0xc0, !UPT ;  /* 0x0000180030307892 */ /* 0x000fe4000f8ec0ff */
[----:B------:R-:W-:Y:S01]  /*1340*/  IMAD.U32 R94, RZ, RZ, UR4 ;  /* 0x00000004ff5e7e24 */ /* 0x000fe2000f8e00ff */
[----:B------:R-:W-:Y:S02]  /*1350*/  ULOP3.LUT UR47, UR47, 0xc00, URZ, 0xc0, !UPT ;  /* 0x00000c002f2f7892 */ /* 0x000fe4000f8ec0ff */
[----:B------:R-:W-:-:S02]  /*1360*/  ULOP3.LUT UR52, UR52, 0x300, URZ, 0xc0, !UPT ;  /* 0x0000030034347892 */ /* 0x000fc4000f8ec0ff */
[----:B--2---:R-:W-:Y:S01]  /*1370*/  UISETP.GE.AND UP6, UPT, UR27, 0x1, UPT ;  /* 0x000000011b00788c */ /* 0x004fe2000bfc6270 */
[----:B------:R-:W-:Y:S01]  /*1380*/  UMOV UR26, UR9 ;  /* 0x00000009001a7c82 */ /* 0x000fe20008000000 */
[----:B------:R-:W-:Y:S02]  /*1390*/  ULOP3.LUT UR18, UR18, 0x80, URZ, 0xc0, !UPT ;  /* 0x0000008012127892 */ /* 0x000fe4000f8ec0ff */
[----:B------:R-:W-:Y:S01]  /*13a0*/  ULOP3.LUT UR10, UR10, 0x80, URZ, 0xc0, !UPT ;  /* 0x000000800a0a7892 */ /* 0x000fe2000f8ec0ff */
[----:B------:R-:W-:Y:S01]  /*13b0*/  UMOV UR20, UR8 ;  /* 0x0000000800147c82 */ /* 0x000fe20008000000 */
[----:B------:R-:W-:Y:S02]  /*13c0*/  USHF.R.U32.HI UR46, URZ, 0x1, UR63 ;  /* 0x00000001ff2e7899 */ /* 0x000fe4000801163f */
[----:B------:R-:W-:Y:S01]  /*13d0*/  USHF.R.U32.HI UR43, URZ, 0x9, UR50 ;  /* 0x00000009ff2b7899 */ /* 0x000fe20008011632 */
[----:B-1-3--:R-:W-:Y:S11]  /*13e0*/  BRA.U UP4, `(.L_x_18) ;  /* 0x0000000104cc7547 */ /* 0x00aff6000b800000 */
[----:B------:R-:W-:Y:S02]  /*13f0*/  R2UR UR4, R94 ;  /* 0x000000005e0472ca */ /* 0x000fe400000e0000 */
[----:B------:R-:W-:-:S11]  /*1400*/  R2UR UR24, R95 ;  /* 0x000000005f1872ca */ /* 0x000fd600000e0000 */
[----:B------:R-:W-:Y:S02]  /*1410*/  UISETP.NE.AND UP0, UPT, UR4, URZ, UPT ;  /* 0x000000ff0400728c */ /* 0x000fe4000bf05270 */
[----:B------:R-:W-:Y:S02]  /*1420*/  UISETP.NE.AND UP2, UPT, UR4, 0x1, UPT ;  /* 0x000000010400788c */ /* 0x000fe4000bf45270 */
[----:B------:R-:W-:Y:S02]  /*1430*/  UISETP.NE.AND UP1, UPT, UR24, URZ, UP0 ;  /* 0x000000ff1800728c */ /* 0x000fe40008725270 */
[----:B------:R-:W-:Y:S02]  /*1440*/  USEL UR6, URZ, 0x2, UP0 ;  /* 0x00000002ff067887 */ /* 0x000fe40008000000 */
[----:B------:R-:W-:Y:S02]  /*1450*/  USEL UR9, URZ, 0x1, UP1 ;  /* 0x00000001ff097887 */ /* 0x000fe40008800000 */
[----:B------:R-:W-:-:S02]  /*1460*/  UISETP.NE.AND UP1, UPT, UR4, 0x2, UPT ;  /* 0x000000020400788c */ /* 0x000fc4000bf25270 */
[----:B------:R-:W-:Y:S02]  /*1470*/  USEL UR13, URZ, 0x4, UP0 ;  /* 0x00000004ff0d7887 */ /* 0x000fe40008000000 */
[----:B------:R-:W-:Y:S02]  /*1480*/  USEL UR17, URZ, 0x8, UP0 ;  /* 0x00000008ff117887 */ /* 0x000fe40008000000 */
[----:B------:R-:W-:Y:S02]  /*1490*/  UISETP.NE.AND UP0, UPT, UR4, 0x3, UPT ;  /* 0x000000030400788c */ /* 0x000fe4000bf05270 */
[----:B------:R-:W-:Y:S02]  /*14a0*/  USEL UR4, URZ, 0x100, UP1 ;  /* 0x00000100ff047887 */ /* 0x000fe40008800000 */
[----:B------:R-:W-:Y:S02]  /*14b0*/  USEL UR11, URZ, 0x200, UP1 ;  /* 0x00000200ff0b7887 */ /* 0x000fe40008800000 */
[----:B------:R-:W-:-:S02]  /*14c0*/  USEL UR15, URZ, 0x400, UP1 ;  /* 0x00000400ff0f7887 */ /* 0x000fc40008800000 */
[----:B------:R-:W-:Y:S02]  /*14d0*/  USEL UR22, URZ, 0x800, UP1 ;  /* 0x00000800ff167887 */ /* 0x000fe40008800000 */
[----:B------:R-:W-:Y:S02]  /*14e0*/  USEL UR5, URZ, 0x10, UP2 ;  /* 0x00000010ff057887 */ /* 0x000fe40009000000 */
[----:B------:R-:W-:Y:S02]  /*14f0*/  UISETP.NE.AND UP1, UPT, UR24, URZ, UPT ;  /* 0x000000ff1800728c */ /* 0x000fe4000bf25270 */
[----:B------:R-:W-:Y:S02]  /*1500*/  USEL UR7, URZ, 0x1000, UP0 ;  /* 0x00001000ff077887 */ /* 0x000fe40008000000 */
[----:B------:R-:W-:Y:S02]  /*1510*/  USEL UR12, URZ, 0x2000, UP0 ;  /* 0x00002000ff0c7887 */ /* 0x000fe40008000000 */
[----:B------:R-:W-:-:S02]  /*1520*/  USEL UR16, URZ, 0x4000, UP0 ;  /* 0x00004000ff107887 */ /* 0x000fc40008000000 */
[----:B------:R-:W-:Y:S02]  /*1530*/  USEL UR23, URZ, 0x8000, UP0 ;  /* 0x00008000ff177887 */ /* 0x000fe40008000000 */
[----:B------:R-:W-:Y:S02]  /*1540*/  UISETP.NE.AND UP0, UPT, UR24, 0x1, UPT ;  /* 0x000000011800788c */ /* 0x000fe4000bf05270 */
[----:B------:R-:W-:Y:S02]  /*1550*/  USEL UR5, UR5, 0x10, UP1 ;  /* 0x0000001005057887 */ /* 0x000fe40008800000 */
[----:B------:R-:W-:Y:S02]  /*1560*/  USEL UR4, UR4, 0x100, UP1 ;  /* 0x0000010004047887 */ /* 0x000fe40008800000 */
[----:B------:R-:W-:Y:S02]  /*1570*/  USEL UR8, URZ, 0x20, UP2 ;  /* 0x00000020ff087887 */ /* 0x000fe40009000000 */
[----:B------:R-:W-:-:S02]  /*1580*/  USEL UR7, UR7, 0x1000, UP1 ;  /* 0x0000100007077887 */ /* 0x000fc40008800000 */
[----:B------:R-:W-:Y:S02]  /*1590*/  USEL UR6, UR6, 0x2, UP0 ;  /* 0x0000000206067887 */ /* 0x000fe40008000000 */
[----:B------:R-:W-:Y:S02]  /*15a0*/  UIADD3 UR4, UPT, UPT, UR4, UR5, UR9 ;  /* 0x0000000504047290 */ /* 0x000fe4000fffe009 */
[----:B------:R-:W-:Y:S02]  /*15b0*/  UISETP.NE.AND UP1, UPT, UR24, 0x2, UPT ;  /* 0x000000021800788c */ /* 0x000fe4000bf25270 */
[----:B------:R-:W-:Y:S02]  /*15c0*/  USEL UR8, UR8, 0x20, UP0 ;  /* 0x0000002008087887 */ /* 0x000fe40008000000 */
[----:B------:R-:W-:Y:S02]  /*15d0*/  USEL UR5, UR11, 0x200, UP0 ;  /* 0x000002000b057887 */ /* 0x000fe40008000000 */
[----:B------:R-:W-:-:S02]  /*15e0*/  UIADD3 UR4, UPT, UPT, UR6, UR7, UR4 ;  /* 0x0000000706047290 */ /* 0x000fc4000fffe004 */
[----:B------:R-:W-:Y:S02]  /*15f0*/  USEL UR14, URZ, 0x40, UP2 ;  /* 0x00000040ff0e7887 */ /* 0x000fe40009000000 */
[----:B------:R-:W-:Y:S02]  /*1600*/  USEL UR9, UR12, 0x2000, UP0 ;  /* 0x000020000c097887 */ /* 0x000fe40008000000 */
[----:B------:R-:W-:Y:S02]  /*1610*/  USEL UR7, UR13, 0x4, UP1 ;  /* 0x000000040d077887 */ /* 0x000fe40008800000 */
[----:B------:R-:W-:Y:S02]  /*1620*/  UIADD3 UR4, UPT, UPT, UR5, UR8, UR4 ;  /* 0x0000000805047290 */ /* 0x000fe4000fffe004 */
[----:B------:R-:W-:Y:S02]  /*1630*/  UISETP.NE.AND UP0, UPT, UR24, 0x3, UPT ;  /* 0x000000031800788c */ /* 0x000fe4000bf05270 */
[----:B------:R-:W-:-:S02]  /*1640*/  USEL UR6, UR14, 0x40, UP1 ;  /* 0x000000400e067887 */ /* 0x000fc40008800000 */
[----:B------:R-:W-:Y:S02]  /*1650*/  USEL UR5, UR15, 0x400, UP1 ;  /* 0x000004000f057887 */ /* 0x000fe40008800000 */
[----:B------:R-:W-:Y:S02]  /*1660*/  UIADD3 UR4, UPT, UPT, UR7, UR9, UR4 ;  /* 0x0000000907047290 */ /* 0x000fe4000fffe004 */
[----:B------:R-:W-:Y:S02]  /*1670*/  USEL UR21, URZ, 0x80, UP2 ;  /* 0x00000080ff157887 */ /* 0x000fe40009000000 */
[----:B------:R-:W-:Y:S02]  /*1680*/  USEL UR9, UR16, 0x4000, UP1 ;  /* 0x0000400010097887 */ /* 0x000fe40008800000 */
[----:B------:R-:W-:Y:S02]  /*1690*/  USEL UR8, UR17, 0x8, UP0 ;  /* 0x0000000811087887 */ /* 0x000fe40008000000 */
[----:B------:R-:W-:-:S02]  /*16a0*/  UIADD3 UR4, UPT, UPT, UR5, UR6, UR4 ;  /* 0x0000000605047290 */ /* 0x000fc4000fffe004 */
[----:B------:R-:W-:Y:S02]  /*16b0*/  USEL UR7, UR21, 0x80, UP0 ;  /* 0x0000008015077887 */ /* 0x000fe40008000000 */
[----:B------:R-:W-:Y:S02]  /*16c0*/  USEL UR6, UR22, 0x800, UP0 ;  /* 0x0000080016067887 */ /* 0x000fe40008000000 */
[----:B------:R-:W-:Y:S02]  /*16d0*/  UIADD3 UR4, UPT, UPT, UR8, UR9, UR4 ;  /* 0x0000000908047290 */ /* 0x000fe4000fffe004 */
[----:B------:R-:W-:Y:S02]  /*16e0*/  USEL UR5, UR23, 0x8000, UP0 ;  /* 0x0000800017057887 */ /* 0x000fe40008000000 */
[----:B------:R-:W-:-:S04]  /*16f0*/  UIADD3 UR4, UPT, UPT, UR6, UR7, UR4 ;  /* 0x0000000706047290 */ /* 0x000fc8000fffe004 */
[----:B------:R-:W-:-:S06]  /*1700*/  UIADD3 UR4, UPT, UPT, UR4, UR5, URZ ;  /* 0x0000000504047290 */ /* 0x000fcc000fffe0ff */
[----:B------:R-:W-:Y:S02]  /*1710*/  IMAD.U32 R2, RZ, RZ, UR4 ;  /* 0x00000004ff027e24 */ /* 0x000fe4000f8e00ff */
.L_x_18:
[----:B------:R-:W-:Y:S05]  /*1720*/  BRA.U !UP6, `(.L_x_19) ;  /* 0x000000010ed47547 */ /* 0x000fea000b800000 */
[----:B------:R-:W1:Y:S01]  /*1730*/  LDCU.128 UR12, c[0x0][0xf10] ;  /* 0x0001e200ff0c77ac */ /* 0x000e620008000c00 */
[----:B------:R-:W2:Y:S01]  /*1740*/  LDCU UR6, c[0x0][0x370] ;  /* 0x00006e00ff0677ac */ /* 0x000ea20008000800 */
[----:B------:R-:W3:Y:S01]  /*1750*/  LDCU UR5, c[0x0][0x374] ;  /* 0x00006e80ff0577ac */ /* 0x000ee20008000800 */
[----:B------:R-:W4:Y:S01]  /*1760*/  LDCU UR21, c[0x0][0xf0c] ;  /* 0x0001e180ff1577ac */ /* 0x000f220008000800 */
[----:B------:R-:W4:Y:S01]  /*1770*/  LDCU UR7, c[0x0][0xf20] ;  /* 0x0001e400ff0777ac */ /* 0x000f220008000800 */
[----:B------:R-:W4:Y:S01]  /*1780*/  LDCU.64 UR8, c[0x0][0xf28] ;  /* 0x0001e500ff0877ac */ /* 0x000f220008000a00 */
[----:B-1----:R-:W-:Y:S02]  /*1790*/  UISETP.NE.AND UP0, UPT, UR14, 0x1, UPT ;  /* 0x000000010e00788c */ /* 0x002fe4000bf05270 */
[----:B---3--:R-:W-:Y:S02]  /*17a0*/  UIMAD.WIDE.U32 UR16, UR5, UR15, URZ ;  /* 0x0000000f051072a5 */ /* 0x008fe4000f8e00ff */
[----:B--2---:R-:W-:-:S02]  /*17b0*/  UIMAD.WIDE.U32 UR24, UR6, UR12, URZ ;  /* 0x0000000c061872a5 */ /* 0x004fc4000f8e00ff */
[----:B----4-:R-:W-:Y:S02]  /*17c0*/  UISETP.NE.AND UP1, UPT, UR21, 0x1, UPT ;  /* 0x000000011500788c */ /* 0x010fe4000bf25270 */
[----:B------:R-:W-:Y:S01]  /*17d0*/  UISETP.NE.AND UP2, UPT, UR27, 0x1, UPT ;  /* 0x000000011b00788c */ /* 0x000fe2000bf45270 */
[----:B------:R-:W-:Y:S02]  /*17e0*/  UMOV UR16, UR17 ;  /* 0x0000001100107c82 */ /* 0x000fe40008000000 */
[----:B------:R-:W-:Y:S01]  /*17f0*/  UMOV UR24, UR25 ;  /* 0x0000001900187c82 */ /* 0x000fe20008000000 */
[----:B------:R-:W-:Y:S02]  /*1800*/  @UP0 USHF.R.U32.HI UR5, URZ, UR7, UR16 ;  /* 0x00000007ff050299 */ /* 0x000fe40008011610 */
[----:B------:R-:W-:Y:S02]  /*1810*/  UIMAD.WIDE.U32 UR30, UR26, UR15, URZ ;  /* 0x0000000f1a1e72a5 */ /* 0x000fe4000f8e00ff */
[----:B------:R-:W-:-:S02]  /*1820*/  UIMAD.WIDE.U32 UR16, UR5, UR8, URZ ;  /* 0x00000008051072a5 */ /* 0x000fc4000f8e00ff */
[----:B------:R-:W-:Y:S02]  /*1830*/  @UP1 USHF.R.U32.HI UR6, URZ, UR13, UR24 ;  /* 0x0000000dff061299 */ /* 0x000fe40008011618 */
[----:B------:R-:W-:Y:S02]  /*1840*/  UIMAD.WIDE.U32 UR22, UR20, UR12, URZ ;  /* 0x0000000c141672a5 */ /* 0x000fe4000f8e00ff */
[----:B------:R-:W-:Y:S01]  /*1850*/  UIMAD.WIDE.U32 UR24, UR6, UR8, URZ ;  /* 0x00000008061872a5 */ /* 0x000fe2000f8e00ff */
[----:B------:R-:W-:Y:S01]  /*1860*/  UMOV UR4, UR31 ;  /* 0x0000001f00047c82 */ /* 0x000fe20008000000 */
[----:B------:R-:W-:Y:S01]  /*1870*/  UMOV UR16, UR17 ;  /* 0x0000001100107c82 */ /* 0x000fe20008000000 */
[----:B------:R-:W-:Y:S02]  /*1880*/  USHF.R.U32.HI UR4, URZ, UR7, UR4 ;  /* 0x00000007ff047299 */ /* 0x000fe40008011604 */
[----:B------:R-:W-:Y:S01]  /*1890*/  @UP2 USHF.R.U32.HI UR5, URZ, UR9, UR16 ;  /* 0x00000009ff052299 */ /* 0x000fe20008011610 */
[----:B------:R-:W-:Y:S01]  /*18a0*/  UMOV UR22, UR23 ;  /* 0x0000001700167c82 */ /* 0x000fe20008000000 */
[----:B------:R-:W-:Y:S01]  /*18b0*/  UMOV UR24, UR25 ;  /* 0x0000001900187c82 */ /* 0x000fe20008000000 */
[----:B------:R-:W-:-:S02]  /*18c0*/  USHF.R.U32.HI UR13, URZ, UR13, UR22 ;  /* 0x0000000dff0d7299 */ /* 0x000fc40008011616 */
[----:B------:R-:W-:Y:S02]  /*18d0*/  USEL UR4, UR26, UR4, !UP0 ;  /* 0x000000041a047287 */ /* 0x000fe4000c000000 */
[----:B------:R-:W-:Y:S02]  /*18e0*/  @UP2 USHF.R.U32.HI UR6, URZ, UR9, UR24 ;  /* 0x00000009ff062299 */ /* 0x000fe40008011618 */
[----:B------:R-:W-:Y:S02]  /*18f0*/  UIMAD UR7, UR5, UR27, URZ ;  /* 0x0000001b050772a4 */ /* 0x000fe4000f8e02ff */
[----:B------:R-:W-:Y:S02]  /*1900*/  USEL UR5, UR20, UR13, !UP1 ;  /* 0x0000000d14057287 */ /* 0x000fe4000c800000 */
[----:B------:R-:W-:Y:S02]  /*1910*/  UIMAD UR11, UR6, UR27, URZ ;  /* 0x0000001b060b72a4 */ /* 0x000fe4000f8e02ff */
[----:B------:R-:W-:-:S02]  /*1920*/  UISETP.GE.AND UP0, UPT, UR4, UR7, UPT ;  /* 0x000000070400728c */ /* 0x000fc4000bf06270 */
[----:B------:R-:W-:Y:S02]  /*1930*/  UIMAD.WIDE.U32 UR12, UR4, UR8, URZ ;  /* 0x00000008040c72a5 */ /* 0x000fe4000f8e00ff */
[----:B------:R-:W-:Y:S02]  /*1940*/  UISETP.GE.OR UP0, UPT, UR5, UR11, UP0 ;  /* 0x0000000b0500728c */ /* 0x000fe40008706670 */
[----:B------:R-:W-:Y:S02]  /*1950*/  UIMAD.WIDE.U32 UR16, UR5, UR8, URZ ;  /* 0x00000008051072a5 */ /* 0x000fe4000f8e00ff */
[----:B------:R-:W-:Y:S01]  /*1960*/  UIADD3 UR11, UPT, UPT, -UR4, URZ, URZ ;  /* 0x000000ff040b7290 */ /* 0x000fe2000fffe1ff */
[----:B------:R-:W-:Y:S01]  /*1970*/  UMOV UR8, UR13 ;  /* 0x0000000d00087c82 */ /* 0x000fe20008000000 */
[----:B------:R-:W-:Y:S02]  /*1980*/  UIADD3 UR12, UPT, UPT, -UR5, URZ, URZ ;  /* 0x000000ff050c7290 */ /* 0x000fe4000fffe1ff */
[----:B------:R-:W-:-:S03]  /*1990*/  USHF.R.U32.HI UR8, URZ, UR9, UR8 ;  /* 0x00000009ff087299 */ /* 0x000fc60008011608 */
[----:B------:R-:W-:Y:S01]  /*19a0*/  @!UP0 UMOV UR7, UR17 ;  /* 0x0000001100078c82 */ /* 0x000fe20008000000 */
[----:B------:R-:W-:Y:S02]  /*19b0*/  UIMAD UR26, UR14, UR11, UR26 ;  /* 0x0000000b0e1a72a4 */ /* 0x000fe4000f8e021a */
[----:B------:R-:W-:Y:S02]  /*19c0*/  USEL UR8, UR4, UR8, !UP2 ;  /* 0x0000000804087287 */ /* 0x000fe4000d000000 */
[----:B------:R-:W-:Y:S02]  /*19d0*/  @!UP0 USHF.R.U32.HI UR7, URZ, UR9, UR7 ;  /* 0x00000009ff078299 */ /* 0x000fe40008011607 */
[----:B------:R-:W-:Y:S02]  /*19e0*/  UIADD3 UR9, UPT, UPT, -UR8, URZ, URZ ;  /* 0x000000ff08097290 */ /* 0x000fe4000fffe1ff */
[----:B------:R-:W-:Y:S02]  /*19f0*/  @!UP0 USEL UR7, UR5, UR7, !UP2 ;  /* 0x0000000705078287 */ /* 0x000fe4000d000000 */
[----:B------:R-:W-:-:S02]  /*1a00*/  UIMAD UR9, UR27, UR9, UR4 ;  /* 0x000000091b0972a4 */ /* 0x000fc4000f8e0204 */
[----:B------:R-:W-:Y:S02]  /*1a10*/  @!UP0 UIADD3 UR8, UPT, UPT, UR8, -UR7, URZ ;  /* 0x8000000708088290 */ /* 0x000fe4000fffe0ff */
[----:B------:R-:W-:Y:S02]  /*1a20*/  @!UP0 UIMAD UR6, UR9, UR6, UR7 ;  /* 0x00000006090682a4 */ /* 0x000fe4000f8e0207 */
[----:B------:R-:W-:Y:S02]  /*1a30*/  @!UP0 UIMAD UR4, UR8, UR27, UR5 ;  /* 0x0000001b080482a4 */ /* 0x000fe4000f8e0205 */
[----:B------:R-:W-:Y:S02]  /*1a40*/  UIMAD UR20, UR21, UR12, UR20 ;  /* 0x0000000c151472a4 */ /* 0x000fe4000f8e0214 */
[----:B------:R-:W-:Y:S01]  /*1a50*/  UIMAD UR26, UR4, UR14, UR26 ;  /* 0x0000000e041a72a4 */ /* 0x000fe2000f8e021a */
[----:B------:R-:W-:Y:S02]  /*1a60*/  @!UP0 UMOV UR5, UR6 ;  /* 0x0000000600058c82 */ /* 0x000fe40008000000 */
[----:B------:R-:W-:-:S12]  /*1a70*/  UIMAD UR20, UR5, UR21, UR20 ;  /* 0x00000015051472a4 */ /* 0x000fd8000f8e0214 */
.L_x_19:
[----:B------:R-:W-:-:S09]  /*1a80*/  UISETP.NE.AND UP0, UPT, UR28, 0x1, UPT ;  /* 0x000000011c00788c */ /* 0x000fd2000bf05270 */
[----:B------:R-:W-:Y:S05]  /*1a90*/  BRA.U UP0, `(.L_x_20) ;  /* 0x0000000100447547 */ /* 0x000fea000b800000 */
[----:B------:R-:W1:Y:S01]  /*1aa0*/  LDCU.128 UR12, c[0x0][0xf10] ;  /* 0x0001e200ff0c77ac */ /* 0x000e620008000c00 */
[----:B------:R-:W2:Y:S01]  /*1ab0*/  LDCU UR8, c[0x0][0xf0c] ;  /* 0x0001e180ff0877ac */ /* 0x000ea20008000800 */
[----:B------:R-:W3:Y:S01]  /*1ac0*/  LDCU UR9, c[0x0][0xf20] ;  /* 0x0001e400ff0977ac */ /* 0x000ee20008000800 */
[----:B-1----:R-:W-:Y:S02]  /*1ad0*/  UIMAD.WIDE.U32 UR6, UR20, UR12, URZ ;  /* 0x0000000c140672a5 */ /* 0x002fe4000f8e00ff */
[----:B------:R-:W-:Y:S02]  /*1ae0*/  UIMAD.WIDE.U32 UR4, UR26, UR15, URZ ;  /* 0x0000000f1a0472a5 */ /* 0x000fe4000f8e00ff */
[----:B--2---:R-:W-:Y:S02]  /*1af0*/  UISETP.NE.AND UP1, UPT, UR8, 0x1, UPT ;  /* 0x000000010800788c */ /* 0x004fe4000bf25270 */
[----:B------:R-:W-:Y:S01]  /*1b00*/  UISETP.NE.AND UP0, UPT, UR14, 0x1, UPT ;  /* 0x000000010e00788c */ /* 0x000fe2000bf05270 */
[----:B------:R-:W-:-:S02]  /*1b10*/  UMOV UR6, UR7 ;  /* 0x0000000700067c82 */ /* 0x000fc40008000000 */
[----:B------:R-:W-:Y:S01]  /*1b20*/  UMOV UR4, UR5 ;  /* 0x0000000500047c82 */ /* 0x000fe20008000000 */
[----:B------:R-:W-:Y:S02]  /*1b30*/  USHF.R.U32.HI UR13, URZ, UR13, UR6 ;  /* 0x0000000dff0d7299 */ /* 0x000fe40008011606 */
[----:B---3--:R-:W-:Y:S02]  /*1b40*/  USHF.R.U32.HI UR4, URZ, UR9, UR4 ;  /* 0x00000009ff047299 */ /* 0x008fe40008011604 */
[----:B------:R-:W-:Y:S02]  /*1b50*/  USEL UR5, UR20, UR13, !UP1 ;  /* 0x0000000d14057287 */ /* 0x000fe4000c800000 */
[----:B------:R-:W-:-:S04]  /*1b60*/  USEL UR4, UR26, UR4, !UP0 ;  /* 0x000000041a047287 */ /* 0x000fc8000c000000 */
[----:B------:R-:W-:Y:S02]  /*1b70*/  UIADD3 UR6, UPT, UPT, UR5, -UR4, URZ ;  /* 0x8000000405067290 */ /* 0x000fe4000fffe0ff */
[----:B------:R-:W-:Y:S02]  /*1b80*/  UIADD3 UR4, UPT, UPT, -UR5, UR4, URZ ;  /* 0x0000000405047290 */ /* 0x000fe4000fffe1ff */
[----:B------:R-:W-:Y:S02]  /*1b90*/  UIMAD UR26, UR6, UR14, UR26 ;  /* 0x0000000e061a72a4 */ /* 0x000fe4000f8e021a */
[----:B------:R-:W-:-:S12]  /*1ba0*/  UIMAD UR20, UR4, UR8, UR20 ;  /* 0x00000008041472a4 */ /* 0x000fd8000f8e0214 */
.L_x_20:
[----:B------:R-:W-:-:S09]  /*1bb0*/  UISETP.EQ.U32.AND UP0, UPT, UR32, 0x1, UPT ;  /* 0x000000012000788c */ /* 0x000fd2000bf02070 */
[----:B------:R-:W-:Y:S05]  /*1bc0*/  BRA.U !UP0, `(.L_x_21) ;  /* 0x00000001080c7547 */ /* 0x000fea000b800000 */
[----:B------:R-:W-:Y:S01]  /*1bd0*/  UCGABAR_WAIT ;  /* 0x0000000000007dc7 */ /* 0x000fe20008000000 */
[----:B------:R-:W-:Y:S01]  /*1be0*/  CCTL.IVALL ;  /* 0x00000000ff00798f */ /* 0x000fe20002000000 */
[----:B------:R-:W-:Y:S05]  /*1bf0*/  BRA `(.L_x_22) ;  /* 0x0000000000047947 */ /* 0x000fea0003800000 */
.L_x_21:
[----:B------:R-:W-:Y:S06]  /*1c00*/  BAR.SYNC.DEFER_BLOCKING 0x0 ;  /* 0x0000000000007b1d */ /* 0x000fec0000010000 */
.L_x_22:
[----:B------:R-:W-:Y:S05]  /*1c10*/  BRA.U UP5, `(.L_x_23) ;  /* 0x0000001d050c7547 */ /* 0x000fea000b800000 */
[----:B------:R-:W1:Y:S01]  /*1c20*/  LDCU UR6, c[0x0][0x38c] ;  /* 0x00007180ff0677ac */ /* 0x000e620008000800 */
[----:B------:R-:W-:Y:S01]  /*1c30*/  PLOP3.LUT P2, PT, PT, PT, UP3, 0x80, 0x8 ;  /* 0x000000000008781c */ /* 0x000fe20003f4f038 */
[----:B------:R-:W-:Y:S01]  /*1c40*/  IMAD.MOV.U32 R12, RZ, RZ, 0x1 ;  /* 0x00000001ff0c7424 */ /* 0x000fe200078e00ff */
[----:B------:R-:W-:Y:S01]  /*1c50*/  ISETP.EQ.OR P3, PT, R0, RZ, P4 ;  /* 0x000000ff0000720c */ /* 0x000fe20002762670 */
[----:B------:R-:W-:Y:S01]  /*1c60*/  UISETP.NE.AND UP1, UPT, UR19, URZ, UPT ;  /* 0x000000ff1300728c */ /* 0x000fe2000bf25270 */
[----:B------:R-:W-:Y:S02]  /*1c70*/  PLOP3.LUT P2, PT, P2, PT, PT, 0x8, 0x80 ;  /* 0x000000000080781c */ /* 0x000fe4000174e170 */
[----:B------:R-:W-:Y:S01]  /*1c80*/  CS2R R10, SRZ ;  /* 0x00000000000a7805 */ /* 0x000fe2000001ff00 */
[----:B------:R-:W-:Y:S01]  /*1c90*/  IMAD.MOV.U32 R9, RZ, RZ, RZ ;  /* 0x000000ffff097224 */ /* 0x000fe200078e00ff */
[----:B------:R-:W2:Y:S01]  /*1ca0*/  LDCU UR59, c[0x0][0x370] ;  /* 0x00006e00ff3b77ac */ /* 0x000ea20008000800 */
[----:B------:R-:W-:Y:S01]  /*1cb0*/  IMAD.MOV.U32 R8, RZ, RZ, 0x1 ;  /* 0x00000001ff087424 */ /* 0x000fe200078e00ff */
[----:B------:R-:W3:Y:S01]  /*1cc0*/  LDCU.64 UR44, c[0x0][0x348] ;  /* 0x00006900ff2c77ac */ /* 0x000ee20008000a00 */
[----:B------:R-:W4:Y:S01]  /*1cd0*/  LDCU UR58, c[0x0][0x374] ;  /* 0x00006e80ff3a77ac */ /* 0x000f220008000800 */
[----:B-1----:R-:W-:-:S02]  /*1ce0*/  UIADD3 UR5, UPT, UPT, UR6, 0x7f, URZ ;  /* 0x0000007f06057890 */ /* 0x002fc4000fffe0ff */
[----:B------:R-:W-:Y:S02]  /*1cf0*/  UIADD3 UR65, UPT, UPT, UR6, 0xfe, URZ ;  /* 0x000000fe06417890 */ /* 0x000fe4000fffe0ff */
[----:B------:R-:W-:Y:S02]  /*1d00*/  USHF.R.S32.HI UR4, URZ, 0x1f, UR5 ;  /* 0x0000001fff047899 */ /* 0x000fe40008011405 */
[----:B------:R-:W-:Y:S02]  /*1d10*/  USEL UR51, UR51, 0x2, UP1 ;  /* 0x0000000233337887 */ /* 0x000fe40008800000 */
[----:B------:R-:W-:Y:S01]  /*1d20*/  ULEA.HI UR4, UR4, UR5, URZ, 0x7 ;  /* 0x0000000504047291 */ /* 0x000fe2000f8f38ff */
[----:B------:R-:W-:-:S03]  /*1d30*/  UMOV UR14, URZ ;  /* 0x000000ff000e7c82 */ /* 0x000fc60008000000 */
[----:B------:R-:W-:Y:S02]  /*1d40*/  USHF.R.S32.HI UR61, URZ, 0x7, UR4 ;  /* 0x00000007ff3d7899 */ /* 0x000fe40008011404 */
[----:B------:R-:W-:Y:S02]  /*1d50*/  UIADD3 UR4, UPT, UPT, UR6, -0x1, URZ ;  /* 0xffffffff06047890 */ /* 0x000fe4000fffe0ff */
[----:B------:R-:W-:Y:S02]  /*1d60*/  UISETP.LT.U32.AND UP0, UPT, UR61, 0xf, UPT ;  /* 0x0000000f3d00788c */ /* 0x000fe4000bf01070 */
[----:B------:R-:W-:Y:S02]  /*1d70*/  UISETP.GE.U32.AND UP2, UPT, UR4, -0xff, UPT ;  /* 0xffffff010400788c */ /* 0x000fe4000bf46070 */
[----:B------:R-:W-:-:S04]  /*1d80*/  USEL UR60, UR61, 0xf, UP0 ;  /* 0x0000000f3d3c7887 */ /* 0x000fc80008000000 */
[----:B------:R-:W-:Y:S02]  /*1d90*/  UIADD3 UR49, UPT, UPT, UR60, -0x1, URZ ;  /* 0xffffffff3c317890 */ /* 0x000fe4000fffe0ff */
[----:B------:R-:W-:-:S03]  /*1da0*/  UIADD3 UR62, UPT, UPT, UR61, -UR60, URZ ;  /* 0x8000003c3d3e7290 */ /* 0x000fc6000fffe0ff */
[----:B------:R-:W-:-:S04]  /*1db0*/  @UP2 UIADD3 UR49, UPT, UPT, UR60, URZ, URZ ;  /* 0x000000ff3c312290 */ /* 0x000fc8000fffe0ff */
[----:B--234-:R-:W-:-:S12]  /*1dc0*/  UIADD3 UR49, UPT, UPT, UR49, 0x1, URZ ;  /* 0x0000000131317890 */ /* 0x01cfd8000fffe0ff */
.L_x_47:
[----:B------:R-:W-:Y:S01]  /*1dd0*/  UISETP.NE.AND UP0, UPT, UR57, URZ, UPT ;  /* 0x000000ff3900728c */ /* 0x000fe2000bf05270 */
[----:B------:R-:W1:Y:S08]  /*1de0*/  S2UR UR57, SR_CgaCtaId ;  /* 0x00000000003979c3 */ /* 0x000e700000008800 */
[----:B---3--:R-:W-:Y:S05]  /*1df0*/  BRA.U UP0, `(.L_x_24) ;  /* 0x0000000100347547 */ /* 0x008fea000b800000 */
[----:B------:R-:W2:Y:S01]  /*1e00*/  S2R R0, SR_CgaCtaId ;  /* 0x0000000000007919 */ /* 0x000ea20000008800 */
[----:B------:R-:W-:-:S04]  /*1e10*/  MOV R2, 0x400 ;  /* 0x0000040000027802 */ /* 0x000fc80000000f00 */
[----:B--2---:R-:W-:Y:S02]  /*1e20*/  LEA R0, R0, R2, 0x18 ;  /* 0x0000000200007211 */ /* 0x004fe400078ec0ff */
[----:B------:R-:W-:-:S03]  /*1e30*/  SHF.L.U32 R2, R8, 0x1f, RZ ;  /* 0x0000001f08027819 */ /* 0x000fc600000006ff */
[----:B------:R-:W-:-:S04]  /*1e40*/  IMAD R0, R9, 0x8, R0 ;  /* 0x0000000809007824 */ /* 0x000fc800078e0200 */
[----:B------:R-:W2:Y:S02]  /*1e50*/  SYNCS.PHASECHK.TRANS64.TRYWAIT P0, [R0+URZ+0x180], R2 ;  /* 0x00018002000075a7 */ /* 0x000ea400080011ff */
[----:B--2---:R-:W-:Y:S05]  /*1e60*/  @!P0 BRA `(.L_x_25) ;  /* 0x0000009c00348947 */ /* 0x004fea0003800000 */
.L_x_168:
[----:B------:R-:W-:Y:S01]  /*1e70*/  VIADD R9, R9, 0x1 ;  /* 0x0000000109097836 */ /* 0x000fe20000000000 */
[----:B------:R2:W-:Y:S04]  /*1e80*/  SYNCS.ARRIVE.TRANS64.A1T0 RZ, [R0+URZ+0x170], RZ ;  /* 0x000170ff00ff79a7 */ /* 0x0005e800081000ff */
[----:B------:R-:W-:-:S04]  /*1e90*/  ISETP.NE.AND P0, PT, R9, 0x2, PT ;  /* 0x000000020900780c */ /* 0x000fc80003f05270 */
[----:B------:R-:W-:Y:S02]  /*1ea0*/  SEL R9, R9, RZ, P0 ;  /* 0x000000ff09097207 */ /* 0x000fe40000000000 */
[----:B--2---:R-:W-:-:S04]  /*1eb0*/  SEL R0, RZ, 0x1, P0 ;  /* 0x00000001ff007807 */ /* 0x004fc80000000000 */
[----:B------:R-:W-:-:S07]  /*1ec0*/  LOP3.LUT R8, R8, R0, RZ, 0x3c, !PT ;  /* 0x0000000008087212 */ /* 0x000fce00078e3cff */
.L_x_24:
[----:B------:R-:W-:Y:S01]  /*1ed0*/  UMOV UR6, 0x400 ;  /* 0x0000040000067882 */ /* 0x000fe20000000000 */
[----:B------:R-:W-:Y:S01]  /*1ee0*/  SHF.L.U32 R0, R12, 0x1f, RZ ;  /* 0x0000001f0c007819 */ /* 0x000fe200000006ff */
[----:B-1----:R-:W-:Y:S02]  /*1ef0*/  ULEA UR6, UR57, UR6, 0x18 ;  /* 0x0000000639067291 */ /* 0x002fe4000f8ec0ff */
[----:B------:R-:W-:Y:S02]  /*1f00*/  UISETP.GE.U32.AND UP0, UPT, UR65, 0xff, UPT ;  /* 0x000000ff4100788c */ /* 0x000fe4000bf06070 */
[----:B------:R-:W-:Y:S02]  /*1f10*/  ULEA UR4, UR14, UR6, 0x3 ;  /* 0x000000060e047291 */ /* 0x000fe4000f8e18ff */
[----:B------:R-:W-:Y:S02]  /*1f20*/  ULEA UR35, UR20, UR63, 0x2 ;  /* 0x0000003f14237291 */ /* 0x000fe4000f8e10ff */
[----:B------:R-:W-:-:S02]  /*1f30*/  ULEA UR27, UR26, UR64, 0x2 ;  /* 0x000000401a1b7291 */ /* 0x000fc4000f8e10ff */
[----:B------:R-:W-:Y:S02]  /*1f40*/  ULEA.HI UR12, UR26, UR26, URZ, 0x1 ;  /* 0x0000001a1a0c7291 */ /* 0x000fe4000f8f08ff */
[----:B------:R-:W-:Y:S01]  /*1f50*/  USHF.L.U32 UR35, UR35, 0x5, URZ ;  /* 0x0000000523237899 */ /* 0x000fe200080006ff */
[----:B------:R1:W2:Y:S01]  /*1f60*/  SYNCS.PHASECHK.TRANS64.TRYWAIT P1, [UR4+0x78], R0 ;  /* 0x00007800ff0075a7 */ /* 0x0002a20008021104 */
[----:B------:R-:W-:Y:S02]  /*1f70*/  USHF.L.U32 UR27, UR27, 0x4, URZ ;  /* 0x000000041b1b7899 */ /* 0x000fe400080006ff */
[----:B------:R-:W-:Y:S01]  /*1f80*/  USHF.R.S32.HI UR12, URZ, 0x1, UR12 ;  /* 0x00000001ff0c7899 */ /* 0x000fe2000801140c */
[----:B------:R-:W-:Y:S01]  /*1f90*/  UMOV UR7, URZ ;  /* 0x000000ff00077c82 */ /* 0x000fe20008000000 */
[----:B------:R-:W-:Y:S10]  /*1fa0*/  BRA.U !UP0, `(.L_x_26) ;  /* 0x0000000508187547 */ /* 0x000ff4000b800000 */
[----:B------:R-:W-:Y:S01]  /*1fb0*/  UMOV UR5, URZ ;  /* 0x000000ff00057c82 */ /* 0x000fe20008000000 */
[----:B------:R-:W-:-:S05]  /*1fc0*/  UMOV UR4, UR14 ;  /* 0x0000000e00047c82 */ /* 0x000fca0008000000 */
.L_x_34:
[----:B------:R-:W-:Y:S01]  /*1fd0*/  ULEA UR33, UR4, UR6, 0x3 ;  /* 0x0000000604217291 */ /* 0x000fe2000f8e18ff */
[----:B--2---:R-:W-:Y:S01]  /*1fe0*/  @!P4 MOV R2, 0x3800 ;  /* 0x000038000002c802 */ /* 0x004fe20000000f00 */
[----:B--23--:R-:W-:Y:S10]  /*1ff0*/  @P1 BRA `(.L_x_27) ;  /* 0x00000000000c1947 */ /* 0x00cff40003800000 */
[----:B------:R-:W-:-:S04]  /*2000*/  SHF.L.U32 R3, R12, 0x1f, RZ ;  /* 0x0000001f0c037819 */ /* 0x000fc800000006ff */
[----:B------:R-:W2:Y:S02]  /*2010*/  SYNCS.PHASECHK.TRANS64.TRYWAIT P0, [UR33+0x78], R3 ;  /* 0x00007803ff0075a7 */ /* 0x000ea40008001121 */
[----:B--2---:R-:W-:Y:S05]  /*2020*/  @!P0 BRA `(.L_x_28) ;  /* 0x0000009800d88947 */ /* 0x004fea0003800000 */
.L_x_27:
[----:B------:R2:W-:Y:S01]  /*2030*/  @!P4 SYNCS.ARRIVE.TRANS64 RZ, [UR33], R2 ;  /* 0x00000002ffffc9a7 */ /* 0x0005e20008000021 */
[----:B------:R-:W-:-:S04]  /*2040*/  ULOP3.LUT UR7, UR51, 0x2, URZ, 0xfc, !UPT ;  /* 0x0000000233077892 */ /* 0x000fc8000f8efcff */
[----:B------:R-:W-:-:S09]  /*2050*/  UISETP.NE.AND UP0, UPT, UR7, 0x2, UPT ;  /* 0x000000020700788c */ /* 0x000fd2000bf05270 */
[----:B------:R-:W-:Y:S05]  /*2060*/  BRA.U UP0, `(.L_x_29) ;  /* 0x0000000100047547 */ /* 0x000fea000b800000 */
[----:B------:R-:W-:Y:S05]  /*2070*/  BPT.TRAP 0x1 ;  /* 0x000000040000795c */ /* 0x000fea0000300000 */
.L_x_29:
[----:B------:R-:W-:Y:S04]  /*2080*/  BSSY.RECONVERGENT B0, `(.L_x_30) ;  /* 0x0000003000007945 */ /* 0x000fe80003800200 */
[----:B------:R-:W-:Y:S05]  /*2090*/  @P3 BRA `(.L_x_31) ;  /* 0x0000000000043947 */ /* 0x000fea0003800000 */
[----:B------:R-:W-:Y:S05]  /*20a0*/  BPT.TRAP 0x1 ;  /* 0x000000040000795c */ /* 0x000fea0000300000 */
.L_x_31:
[----:B------:R-:W-:Y:S05]  /*20b0*/  BSYNC.RECONVERGENT B0 ;  /* 0x0000000000007941 */ /* 0x000fea0003800200 */
.L_x_30:
[----:B------:R-:W-:Y:S01]  /*20c0*/  UIADD3 UR7, UPT, UPT, UR4, 0x1, URZ ;  /* 0x0000000104077890 */ /* 0x000fe2000fffe0ff */
[----:B------:R-:W-:Y:S01]  /*20d0*/  BSSY.RECONVERGENT B0, `(.L_x_32) ;  /* 0x000002e000007945 */ /* 0x000fe20003800200 */
[----:B------:R-:W-:Y:S02]  /*20e0*/  ELECT P0, URZ, PT ;  /* 0x0000000000ff782f */ /* 0x000fe40003800000 */
[----:B------:R-:W-:-:S04]  /*20f0*/  UISETP.NE.AND UP0, UPT, UR7, 0xf, UPT ;  /* 0x0000000f0700788c */ /* 0x000fc8000bf05270 */
[----:B------:R-:W-:Y:S02]  /*2100*/  USEL UR8, URZ, 0x1, UP0 ;  /* 0x00000001ff087887 */ /* 0x000fe40008000000 */
[----:B------:R-:W-:-:S04]  /*2110*/  USEL UR14, UR7, URZ, UP0 ;  /* 0x000000ff070e7287 */ /* 0x000fc80008000000 */
[----:B------:R-:W-:Y:S01]  /*2120*/  ULEA UR7, UR14, UR6, 0x3 ;  /* 0x000000060e077291 */ /* 0x000fe2000f8e18ff */
[----:B------:R-:W-:-:S04]  /*2130*/  LOP3.LUT R12, R12, UR8, RZ, 0x3c, !PT ;  /* 0x000000080c0c7c12 */ /* 0x000fc8000f8e3cff */
[----:B-1----:R-:W-:-:S04]  /*2140*/  SHF.L.U32 R0, R12, 0x1f, RZ ;  /* 0x0000001f0c007819 */ /* 0x002fc800000006ff */
[----:B------:R1:W3:Y:S01]  /*2150*/  SYNCS.PHASECHK.TRANS64.TRYWAIT P1, [UR7+0x78], R0 ;  /* 0x00007800ff0075a7 */ /* 0x0002e20008021107 */
[----:B------:R-:W-:Y:S05]  /*2160*/  @!P0 BRA `(.L_x_33) ;  /* 0x0000000000908947 */ /* 0x000fea0003800000 */
[----:B------:R-:W-:Y:S02]  /*2170*/  USHF.L.U32 UR7, UR4, 0xa, URZ ;  /* 0x0000000a04077899 */ /* 0x000fe400080006ff */
[----:B------:R-:W-:Y:S02]  /*2180*/  ULEA UR32, UR4, UR48, 0xd ;  /* 0x0000003004207291 */ /* 0x000fe4000f8e68ff */
[----:B------:R-:W-:Y:S02]  /*2190*/  UIADD3 UR40, UP3, UPT, UR44, 0x80, URZ ;  /* 0x000000802c287890 */ /* 0x000fe4000ff7e0ff */
[----:B------:R-:W-:Y:S02]  /*21a0*/  ULEA UR24, UR4, UR47, 0xc ;  /* 0x0000002f04187291 */ /* 0x000fe4000f8e60ff */
[----:B------:R-:W-:Y:S02]  /*21b0*/  UIADD3 UR38, UP2, UPT, UR44, 0x180, URZ ;  /* 0x000001802c267890 */ /* 0x000fe4000ff5e0ff */
[----:B------:R-:W-:-:S02]  /*21c0*/  UIADD3 UR30, UP1, UPT, UR44, 0x280, URZ ;  /* 0x000002802c1e7890 */ /* 0x000fc4000ff3e0ff */
[----:B------:R-:W-:Y:S02]  /*21d0*/  ULOP3.LUT UR16, UR52, UR7, URZ, 0xfc, !UPT ;  /* 0x0000000734107292 */ /* 0x000fe4000f8efcff */
[----:B------:R-:W-:Y:S02]  /*21e0*/  UIADD3 UR22, UP0, UPT, UR44, 0x380, URZ ;  /* 0x000003802c167890 */ /* 0x000fe4000ff1e0ff */
[----:B------:R-:W-:Y:S02]  /*21f0*/  ULOP3.LUT UR8, UR7, UR50, URZ, 0xfc, !UPT ;  /* 0x0000003207087292 */ /* 0x000fe4000f8efcff */
[----:B------:R-:W-:Y:S02]  /*2200*/  USHF.L.U32 UR34, UR5, 0x7, URZ ;  /* 0x0000000705227899 */ /* 0x000fe400080006ff */
[----:B------:R-:W-:Y:S02]  /*2210*/  UIADD3.X UR41, UPT, UPT, URZ, UR45, URZ, UP3, !UPT ;  /* 0x0000002dff297290 */ /* 0x000fe40009ffe4ff */
[----:B------:R-:W-:-:S02]  /*2220*/  UIADD3 UR32, UPT, UPT, UR6, 0x3300, UR32 ;  /* 0x0000330006207890 */ /* 0x000fc4000fffe020 */
[----:B------:R-:W-:Y:S02]  /*2230*/  UPRMT UR15, URZ, 0x5410, UR37 ;  /* 0x00005410ff0f7896 */ /* 0x000fe40008000025 */
[----:B------:R-:W-:Y:S02]  /*2240*/  UIADD3.X UR39, UPT, UPT, URZ, UR45, URZ, UP2, !UPT ;  /* 0x0000002dff277290 */ /* 0x000fe400097fe4ff */
[----:B------:R-:W-:Y:S02]  /*2250*/  UIADD3 UR24, UPT, UPT, UR6, 0x21300, UR24 ;  /* 0x0002130006187890 */ /* 0x000fe4000fffe018 */
[----:B------:R-:W-:Y:S02]  /*2260*/  UPRMT UR7, URZ, 0x5410, UR29 ;  /* 0x00005410ff077896 */ /* 0x000fe4000800001d */
[----:B------:R-:W-:Y:S02]  /*2270*/  ULEA UR19, UR5, UR46, 0x1 ;  /* 0x0000002e05137291 */ /* 0x000fe4000f8e08ff */
[----:B------:R-:W-:-:S02]  /*2280*/  UIADD3.X UR31, UPT, UPT, URZ, UR45, URZ, UP1, !UPT ;  /* 0x0000002dff1f7290 */ /* 0x000fc40008ffe4ff */
[----:B------:R-:W-:Y:S02]  /*2290*/  UIADD3 UR16, UPT, UPT, UR6, 0x30300, UR16 ;  /* 0x0003030006107890 */ /* 0x000fe4000fffe010 */
[----:B------:R-:W-:Y:S02]  /*22a0*/  ULEA UR11, UR5, UR43, 0x1 ;  /* 0x0000002b050b7291 */ /* 0x000fe4000f8e08ff */
[----:B------:R-:W-:Y:S02]  /*22b0*/  UIADD3.X UR23, UPT, UPT, URZ, UR45, URZ, UP0, !UPT ;  /* 0x0000002dff177290 */ /* 0x000fe400087fe4ff */
[----:B------:R-:W-:Y:S01]  /*22c0*/  UIADD3 UR8, UPT, UPT, UR6, 0x33f00, UR8 ;  /* 0x00033f0006087890 */ /* 0x000fe2000fffe008 */
[----:B------:R-:W-:Y:S01]  /*22d0*/  UMOV UR54, 0x0 ;  /* 0x0000000000367882 */ /* 0x000fe20000000000 */
[----:B------:R-:W-:Y:S01]  /*22e0*/  UMOV UR55, 0x10000000 ;  /* 0x1000000000377882 */ /* 0x000fe20000000000 */
[----:B------:R-:W-:Y:S01]  /*22f0*/  UMOV UR25, UR33 ;  /* 0x0000002100197c82 */ /* 0x000fe20008000000 */
[----:B------:R-:W-:Y:S01]  /*2300*/  UMOV UR28, UR36 ;  /* 0x00000024001c7c82 */ /* 0x000fe20008000000 */
[----:B------:R-:W-:Y:S01]  /*2310*/  UMOV UR26, UR34 ;  /* 0x00000022001a7c82 */ /* 0x000fe20008000000 */
[----:B------:R-:W-:Y:S01]  /*2320*/  UMOV UR17, UR33 ;  /* 0x0000002100117c82 */ /* 0x000fe20008000000 */
[----:B------:R-:W-:Y:S01]  /*2330*/  UMOV UR21, UR36 ;  /* 0x0000002400157c82 */ /* 0x000fe20008000000 */
[----:B------:R4:W-:Y:S01]  /*2340*/  UTMALDG.3D.MULTICAST [UR32], [UR40], UR15, desc[UR54] ;  /* 0x00003620280073b4 */ /* 0x0009e2000801180f */
[----:B------:R-:W-:Y:S01]  /*2350*/  UMOV UR9, UR33 ;  /* 0x0000002100097c82 */ /* 0x000fe20008000000 */
[----:B------:R-:W-:Y:S01]  /*2360*/  UMOV UR13, UR36 ;  /* 0x00000024000d7c82 */ /* 0x000fe20008000000 */
[----:B------:R4:W-:Y:S01]  /*2370*/  UTMALDG.3D.MULTICAST [UR24], [UR38], UR7, desc[UR54] ;  /* 0x00003618260073b4 */ /* 0x0009e20008011807 */
[----:B------:R4:W-:Y:S01]  /*2380*/  UTMALDG.4D.MULTICAST [UR16], [UR30], UR15, desc[UR54] ;  /* 0x000036101e0073b4 */ /* 0x0009e2000801980f */
[----:B------:R4:W-:Y:S02]  /*2390*/  UTMALDG.4D.MULTICAST [UR8], [UR22], UR7, desc[UR54] ;  /* 0x00003608160073b4 */ /* 0x0009e40008019807 */
[----:B----4-:R-:W-:Y:S01]  /*23a0*/  NOP ;  /* 0x0000000000007918 */ /* 0x010fe20000000000 */
.L_x_33:
[----:B------:R-:W-:Y:S05]  /*23b0*/  BSYNC.RECONVERGENT B0 ;  /* 0x0000000000007941 */ /* 0x000fea0003800200 */
.L_x_32:
[----:B------:R-:W-:Y:S01]  /*23c0*/  UIADD3 UR5, UPT, UPT, UR5, 0x1, URZ ;  /* 0x0000000105057890 */ /* 0x000fe2000fffe0ff */
[----:B------:R-:W-:Y:S01]  /*23d0*/  UMOV UR4, UR14 ;  /* 0x0000000e00047c82 */ /* 0x000fe20008000000 */
[----:B------:R-:W-:Y:S02]  /*23e0*/  UMOV UR7, UR49 ;  /* 0x0000003100077c82 */ /* 0x000fe40008000000 */
[----:B------:R-:W-:-:S09]  /*23f0*/  UISETP.NE.AND UP0, UPT, UR5, UR49, UPT ;  /* 0x000000310500728c */ /* 0x000fd2000bf05270 */
[----:B------:R-:W-:Y:S05]  /*2400*/  BRA.U UP0, `(.L_x_34) ;  /* 0xfffffff900f07547 */ /* 0x000fea000b83ffff */
.L_x_26:
[----:B------:R-:W-:Y:S01]  /*2410*/  ULEA UR4, UR14, UR6, 0x3 ;  /* 0x000000060e047291 */ /* 0x000fe2000f8e18ff */
[----:B-1----:R-:W-:Y:S01]  /*2420*/  SHF.L.U32 R0, R12, 0x1f, RZ ;  /* 0x0000001f0c007819 */ /* 0x002fe200000006ff */
[----:B------:R-:W-:Y:S01]  /*2430*/  @!P2 SYNCS.ARRIVE.TRANS64.A1T0 RZ, [UR6+0x128], RZ ;  /* 0x000128ffffffa9a7 */ /* 0x000fe20008100006 */
[----:B------:R-:W-:-:S06]  /*2440*/  UISETP.GT.AND UP0, UPT, UR61, UR60, UPT ;  /* 0x0000003c3d00728c */ /* 0x000fcc000bf04270 */
[----:B--23--:R1:W2:Y:S03]  /*2450*/  SYNCS.PHASECHK.TRANS64.TRYWAIT P1, [UR4+0x78], R0 ;  /* 0x00007800ff0075a7 */ /* 0x00c2a60008021104 */
[----:B------:R-:W-:Y:S05]  /*2460*/  BRA.U !UP0, `(.L_x_35) ;  /* 0x0000000508147547 */ /* 0x000fea000b800000 */
[----:B------:R-:W-:Y:S01]  /*2470*/  UIADD3 UR15, UPT, UPT, UR62, UR7, URZ ;  /* 0x000000073e0f7290 */ /* 0x000fe2000fffe0ff */
[----:B------:R-:W-:-:S11]  /*2480*/  UMOV UR5, UR14 ;  /* 0x0000000e00057c82 */ /* 0x000fd60008000000 */
.L_x_43:
[----:B------:R-:W-:Y:S01]  /*2490*/  ULEA UR33, UR5, UR6, 0x3 ;  /* 0x0000000605217291 */ /* 0x000fe2000f8e18ff */
[----:B--2---:R-:W-:Y:S01]  /*24a0*/  @!P4 MOV R2, 0x3800 ;  /* 0x000038000002c802 */ /* 0x004fe20000000f00 */
[----:B--23--:R-:W-:Y:S10]  /*24b0*/  @P1 BRA `(.L_x_36) ;  /* 0x00000000000c1947 */ /* 0x00cff40003800000 */
[----:B------:R-:W-:-:S04]  /*24c0*/  SHF.L.U32 R3, R12, 0x1f, RZ ;  /* 0x0000001f0c037819 */ /* 0x000fc800000006ff */
[----:B------:R-:W2:Y:S02]  /*24d0*/  SYNCS.PHASECHK.TRANS64.TRYWAIT P0, [UR33+0x78], R3 ;  /* 0x00007803ff0075a7 */ /* 0x000ea40008001121 */
[----:B--2---:R-:W-:Y:S05]  /*24e0*/  @!P0 BRA `(.L_x_37) ;  /* 0x0000009400c08947 */ /* 0x004fea0003800000 */
.L_x_36:
[----:B------:R2:W-:Y:S01]  /*24f0*/  @!P4 SYNCS.ARRIVE.TRANS64 RZ, [UR33], R2 ;  /* 0x00000002ffffc9a7 */ /* 0x0005e20008000021 */
[----:B------:R-:W-:-:S04]  /*2500*/  ULOP3.LUT UR4, UR51, 0x2, URZ, 0xfc, !UPT ;  /* 0x0000000233047892 */ /* 0x000fc8000f8efcff */
[----:B------:R-:W-:-:S09]  /*2510*/  UISETP.NE.AND UP0, UPT, UR4, 0x2, UPT ;  /* 0x000000020400788c */ /* 0x000fd2000bf05270 */
[----:B------:R-:W-:Y:S05]  /*2520*/  BRA.U UP0, `(.L_x_38) ;  /* 0x0000000100047547 */ /* 0x000fea000b800000 */
[----:B------:R-:W-:Y:S05]  /*2530*/  BPT.TRAP 0x1 ;  /* 0x000000040000795c */ /* 0x000fea0000300000 */
.L_x_38:
[----:B------:R-:W-:Y:S04]  /*2540*/  BSSY.RECONVERGENT B0, `(.L_x_39) ;  /* 0x0000003000007945 */ /* 0x000fe80003800200 */
[----:B------:R-:W-:Y:S05]  /*2550*/  @P3 BRA `(.L_x_40) ;  /* 0x0000000000043947 */ /* 0x000fea0003800000 */
[----:B------:R-:W-:Y:S05]  /*2560*/  BPT.TRAP 0x1 ;  /* 0x000000040000795c */ /* 0x000fea0000300000 */
.L_x_40:
[----:B------:R-:W-:Y:S05]  /*2570*/  BSYNC.RECONVERGENT B0 ;  /* 0x0000000000007941 */ /* 0x000fea0003800200 */
.L_x_39:
        /* <DEDUP_REMOVED lines=18> */
[----:B------:R-:W-:Y:S02]  /*26a0*/  USHF.L.U32 UR34, UR7, 0x7, URZ ;  /* 0x0000000707227899 */ /* 0x000fe400080006ff */
[----:B------:R-:W-:Y:S02]  /*26b0*/  UIADD3.X UR39, UPT, UPT, URZ, UR45, URZ, UP3, !UPT ;  /* 0x0000002dff277290 */ /* 0x000fe40009ffe4ff */
[----:B------:R-:W-:Y:S02]  /*26c0*/  UIADD3 UR32, UPT, UPT, UR6, 0x3300, UR32 ;  /* 0x0000330006207890 */ /* 0x000fe4000fffe020 */
[----:B------:R-:W-:Y:S02]  /*26d0*/  UPRMT UR9, URZ, 0x5410, UR37 ;  /* 0x00005410ff097896 */ /* 0x000fe40008000025 */
[----:B------:R-:W-:-:S02]  /*26e0*/  ULOP3.LUT UR8, UR4, UR50, URZ, 0xfc, !UPT ;  /* 0x0000003204087292 */ /* 0x000fc4000f8efcff */
[----:B------:R-:W-:Y:S02]  /*26f0*/  UIADD3 UR40, UP0, UPT, UR44, 0x380, URZ ;  /* 0x000003802c287890 */ /* 0x000fe4000ff1e0ff */
[----:B------:R-:W-:Y:S02]  /*2700*/  UIADD3.X UR31, UPT, UPT, URZ, UR45, URZ, UP2, !UPT ;  /* 0x0000002dff1f7290 */ /* 0x000fe400097fe4ff */
[----:B------:R-:W-:Y:S02]  /*2710*/  UIADD3 UR24, UPT, UPT, UR6, 0x21300, UR24 ;  /* 0x0002130006187890 */ /* 0x000fe4000fffe018 */
[----:B------:R-:W-:Y:S02]  /*2720*/  UPRMT UR4, URZ, 0x5410, UR29 ;  /* 0x00005410ff047896 */ /* 0x000fe4000800001d */
[----:B------:R-:W-:Y:S02]  /*2730*/  ULEA UR19, UR7, UR46, 0x1 ;  /* 0x0000002e07137291 */ /* 0x000fe4000f8e08ff */
[----:B------:R-:W-:-:S02]  /*2740*/  UIADD3.X UR23, UPT, UPT, URZ, UR45, URZ, UP1, !UPT ;  /* 0x0000002dff177290 */ /* 0x000fc40008ffe4ff */
[----:B------:R-:W-:Y:S02]  /*2750*/  UIADD3 UR16, UPT, UPT, UR6, 0x30300, UR16 ;  /* 0x0003030006107890 */ /* 0x000fe4000fffe010 */
[----:B------:R-:W-:Y:S02]  /*2760*/  ULEA UR11, UR7, UR43, 0x1 ;  /* 0x0000002b070b7291 */ /* 0x000fe4000f8e08ff */
[----:B------:R-:W-:Y:S02]  /*2770*/  UIADD3 UR8, UPT, UPT, UR6, 0x33f00, UR8 ;  /* 0x00033f0006087890 */ /* 0x000fe4000fffe008 */
[----:B------:R-:W-:Y:S01]  /*2780*/  UIADD3.X UR41, UPT, UPT, URZ, UR45, URZ, UP0, !UPT ;  /* 0x0000002dff297290 */ /* 0x000fe200087fe4ff */
[----:B------:R-:W-:Y:S01]  /*2790*/  UMOV UR54, 0x0 ;  /* 0x0000000000367882 */ /* 0x000fe20000000000 */
[----:B------:R-:W-:Y:S01]  /*27a0*/  UMOV UR55, 0x10000000 ;  /* 0x1000000000377882 */ /* 0x000fe20000000000 */
[----:B------:R-:W-:Y:S01]  /*27b0*/  UMOV UR25, UR33 ;  /* 0x0000002100197c82 */ /* 0x000fe20008000000 */
[----:B------:R-:W-:Y:S01]  /*27c0*/  UMOV UR28, UR36 ;  /* 0x00000024001c7c82 */ /* 0x000fe20008000000 */
[----:B------:R-:W-:Y:S01]  /*27d0*/  UMOV UR26, UR34 ;  /* 0x00000022001a7c82 */ /* 0x000fe20008000000 */
[----:B------:R-:W-:Y:S01]  /*27e0*/  UMOV UR17, UR33 ;  /* 0x0000002100117c82 */ /* 0x000fe20008000000 */
[----:B------:R-:W-:Y:S01]  /*27f0*/  UMOV UR21, UR36 ;  /* 0x0000002400157c82 */ /* 0x000fe20008000000 */
[----:B------:R-:W-:Y:S01]  /*2800*/  UTMALDG.3D.MULTICAST [UR32], [UR38], UR9, desc[UR54] ;  /* 0x00003620260073b4 */ /* 0x000fe20008011809 */
[----:B------:R-:W-:Y:S01]  /*2810*/  UMOV UR13, UR36 ;  /* 0x00000024000d7c82 */ /* 0x000fe20008000000 */
[----:B------:R-:W-:Y:S01]  /*2820*/  UTMALDG.3D.MULTICAST [UR24], [UR30], UR4, desc[UR54] ;  /* 0x000036181e0073b4 */ /* 0x000fe20008011804 */
[----:B------:R4:W-:Y:S02]  /*2830*/  UTMALDG.4D.MULTICAST [UR16], [UR22], UR9, desc[UR54] ;  /* 0x00003610160073b4 */ /* 0x0009e40008019809 */
[----:B----4-:R-:W-:-:S02]  /*2840*/  UMOV UR9, UR33 ;  /* 0x0000002100097c82 */ /* 0x010fc40008000000 */
[----:B------:R4:W-:Y:S02]  /*2850*/  UTMALDG.4D.MULTICAST [UR8], [UR40], UR4, desc[UR54] ;  /* 0x00003608280073b4 */ /* 0x0009e40008019804 */
[----:B----4-:R-:W-:Y:S01]  /*2860*/  NOP ;  /* 0x0000000000007918 */ /* 0x010fe20000000000 */
.L_x_42:
[----:B------:R-:W-:Y:S05]  /*2870*/  BSYNC.RECONVERGENT B0 ;  /* 0x0000000000007941 */ /* 0x000fea0003800200 */
.L_x_41:
[----:B------:R-:W-:Y:S01]  /*2880*/  UIADD3 UR7, UPT, UPT, UR7, 0x1, URZ ;  /* 0x0000000107077890 */ /* 0x000fe2000fffe0ff */
[----:B------:R-:W-:-:S03]  /*2890*/  UMOV UR5, UR14 ;  /* 0x0000000e00057c82 */ /* 0x000fc60008000000 */
[----:B------:R-:W-:-:S09]  /*28a0*/  UISETP.NE.AND UP0, UPT, UR7, UR15, UPT ;  /* 0x0000000f0700728c */ /* 0x000fd2000bf05270 */
[----:B------:R-:W-:Y:S05]  /*28b0*/  BRA.U UP0, `(.L_x_43) ;  /* 0xfffffff900f47547 */ /* 0x000fea000b83ffff */
.L_x_35:
[C---:B------:R-:W-:Y:S01]  /*28c0*/  LEA R3, R11.reuse, UR6, 0x3 ;  /* 0x000000060b037c11 */ /* 0x040fe2000f8e18ff */
[----:B------:R-:W-:Y:S01]  /*28d0*/  NOP ;  /* 0x0000000000007918 */ /* 0x000fe20000000000 */
[----:B-1----:R-:W-:Y:S02]  /*28e0*/  SHF.L.U32 R0, R10, 0x1f, RZ ;  /* 0x0000001f0a007819 */ /* 0x002fe400000006ff */
[----:B------:R-:W-:Y:S02]  /*28f0*/  LEA R4, R11, UR6, 0x4 ;  /* 0x000000060b047c11 */ /* 0x000fe4000f8e20ff */
[----:B------:R-:W1:Y:S02]  /*2900*/  SYNCS.PHASECHK.TRANS64.TRYWAIT P0, [R3+URZ+0x130], R0 ;  /* 0x00013000030075a7 */ /* 0x000e6400080011ff */
[----:B-1----:R-:W-:Y:S05]  /*2910*/  @!P0 BRA `(.L_x_44) ;  /* 0x0000009000cc8947 */ /* 0x002fea0003800000 */
.L_x_171:
[----:B------:R-:W4:Y:S01]  /*2920*/  LDS.128 R4, [R4+0x1a0] ;  /* 0x0001a00004047984 */ /* 0x000f220000000c00 */
[----:B------:R-:W-:Y:S01]  /*2930*/  UISETP.GE.AND UP0, UPT, UR42, 0x1, UPT ;  /* 0x000000012a00788c */ /* 0x000fe2000bf06270 */
[----:B------:R-:W-:Y:S01]  /*2940*/  @!PT LDS RZ, [RZ] ;  /* 0x00000000fffff984 */ /* 0x000fe20000000800 */
[----:B------:R-:W-:Y:S01]  /*2950*/  @!PT LDS RZ, [RZ] ;  /* 0x00000000fffff984 */ /* 0x000fe20000000800 */
[----:B------:R-:W-:Y:S01]  /*2960*/  @!PT LDS RZ, [RZ] ;  /* 0x00000000fffff984 */ /* 0x000fe20000000800 */
[----:B------:R-:W-:Y:S01]  /*2970*/  @!PT LDS RZ, [RZ] ;  /* 0x00000000fffff984 */ /* 0x000fe20000000800 */
[----:B------:R1:W-:Y:S06]  /*2980*/  MEMBAR.ALL.CTA ;  /* 0x0000000000007992 */ /* 0x0003ec0000008000 */
[----:B-1----:R-:W1:Y:S01]  /*2990*/  FENCE.VIEW.ASYNC.S ;  /* 0x00000000000073c6 */ /* 0x002e620000000000 */
[----:B----4-:R-:W-:-:S13]  /*29a0*/  LOP3.LUT P0, RZ, R6, 0x1, RZ, 0xc0, !PT ;  /* 0x0000000106ff7812 */ /* 0x010fda000780c0ff */
[----:B-1----:R-:W-:Y:S01]  /*29b0*/  VOTEU.ANY UP1, P0 ;  /* 0x0000000000ff7886 */ /* 0x002fe20000020100 */
[----:B------:R-:W-:-:S13]  /*29c0*/  PLOP3.LUT P0, PT, PT, PT, UP1, 0x80, 0x8 ;  /* 0x000000000008781c */ /* 0x000fda0003f0f018 */
[----:B------:R-:W-:Y:S02]  /*29d0*/  @P0 LOP3.LUT R0, R5, 0xffff, RZ, 0xc0, !PT ;  /* 0x0000ffff05000812 */ /* 0x000fe400078ec0ff */
[----:B--2---:R-:W-:Y:S02]  /*29e0*/  @P0 MOV R2, R4 ;  /* 0x0000000400020202 */ /* 0x004fe40000000f00 */
[----:B------:R-:W-:Y:S01]  /*29f0*/  @P0 R2UR UR5, R0 ;  /* 0x00000000000502ca */ /* 0x000fe200000e0000 */
[----:B------:R-:W-:Y:S01]  /*2a00*/  VIADD R0, R3, 0x140 ;  /* 0x0000014003007836 */ /* 0x000fe20000000000 */
[----:B------:R-:W-:Y:S02]  /*2a10*/  @P0 SHF.R.U32.HI R4, RZ, 0x10, R5 ;  /* 0x00000010ff040819 */ /* 0x000fe40000011605 */
[----:B------:R-:W-:Y:S02]  /*2a20*/  @P0 R2UR UR7, R2 ;  /* 0x00000000020702ca */ /* 0x000fe400000e0000 */
[----:B------:R-:W-:-:S02]  /*2a30*/  PRMT R0, RZ, 0x654, R0 ;  /* 0x00000654ff007816 */ /* 0x000fc40000000000 */
[----:B------:R-:W-:Y:S02]  /*2a40*/  @P0 R2UR UR4, R4 ;  /* 0x00000000040402ca */ /* 0x000fe400000e0000 */
[----:B------:R1:W-:Y:S03]  /*2a50*/  SYNCS.ARRIVE.TRANS64.RED.A1T0 RZ, [R0+URZ], RZ ;  /* 0x000000ff00ff79a7 */ /* 0x0003e600081004ff */
[----:B------:R-:W-:-:S04]  /*2a60*/  @UP1 UMOV UR53, UR5 ;  /* 0x0000000500351c82 */ /* 0x000fc80008000000 */
[----:B------:R-:W-:-:S04]  /*2a70*/  @UP1 UMOV UR56, UR7 ;  /* 0x0000000700381c82 */ /* 0x000fc80008000000 */
[----:B------:R-:W-:Y:S01]  /*2a80*/  @UP1 UMOV UR36, UR4 ;  /* 0x0000000400241c82 */ /* 0x000fe20008000000 */
[----:B------:R-:W-:Y:S05]  /*2a90*/  BRA.U !UP0, `(.L_x_45) ;  /* 0x0000000108d47547 */ /* 0x000fea000b800000 */
[----:B------:R-:W2:Y:S01]  /*2aa0*/  LDCU.128 UR20, c[0x0][0xf10] ;  /* 0x0001e200ff1477ac */ /* 0x000ea20008000c00 */
[----:B------:R-:W4:Y:S01]  /*2ab0*/  LDCU UR11, c[0x0][0xf20] ;  /* 0x0001e400ff0b77ac */ /* 0x000f220008000800 */
[----:B------:R-:W3:Y:S01]  /*2ac0*/  LDCU UR19, c[0x0][0xf0c] ;  /* 0x0001e180ff1377ac */ /* 0x000ee20008000800 */
[----:B------:R-:W1:Y:S01]  /*2ad0*/  LDCU.64 UR8, c[0x0][0xf28] ;  /* 0x0001e500ff0877ac */ /* 0x000e620008000a00 */
[----:B------:R-:W-:Y:S02]  /*2ae0*/  UISETP.NE.AND UP3, UPT, UR42, 0x1, UPT ;  /* 0x000000012a00788c */ /* 0x000fe4000bf65270 */
[----:B--2---:R-:W-:Y:S02]  /*2af0*/  UIMAD.WIDE.U32 UR12, UR58, UR23, URZ ;  /* 0x000000173a0c72a5 */ /* 0x004fe4000f8e00ff */
[----:B------:R-:W-:Y:S02]  /*2b00*/  UIMAD.WIDE.U32 UR4, UR59, UR20, URZ ;  /* 0x000000143b0472a5 */ /* 0x000fe4000f8e00ff */
[----:B------:R-:W-:-:S02]  /*2b10*/  UISETP.NE.AND UP0, UPT, UR22, 0x1, UPT ;  /* 0x000000011600788c */ /* 0x000fc4000bf05270 */
[----:B------:R-:W-:Y:S01]  /*2b20*/  UIMAD.WIDE.U32 UR24, UR53, UR23, URZ ;  /* 0x00000017351872a5 */ /* 0x000fe2000f8e00ff */
[----:B------:R-:W-:Y:S02]  /*2b30*/  UMOV UR12, UR13 ;  /* 0x0000000d000c7c82 */ /* 0x000fe40008000000 */
[----:B------:R-:W-:Y:S01]  /*2b40*/  UMOV UR4, UR5 ;  /* 0x0000000500047c82 */ /* 0x000fe20008000000 */
[----:B----4-:R-:W-:Y:S02]  /*2b50*/  USHF.R.U32.HI UR12, URZ, UR11, UR12 ;  /* 0x0000000bff0c7299 */ /* 0x010fe4000801160c */
[----:B---3--:R-:W-:Y:S02]  /*2b60*/  UISETP.NE.AND UP2, UPT, UR19, 0x1, UPT ;  /* 0x000000011300788c */ /* 0x008fe4000bf45270 */
[----:B------:R-:W-:Y:S02]  /*2b70*/  USHF.R.U32.HI UR4, URZ, UR21, UR4 ;  /* 0x00000015ff047299 */ /* 0x000fe40008011604 */
[----:B------:R-:W-:-:S02]  /*2b80*/  USEL UR5, UR58, UR12, !UP0 ;  /* 0x0000000c3a057287 */ /* 0x000fc4000c000000 */
[----:B------:R-:W-:Y:S02]  /*2b90*/  USEL UR7, UR59, UR4, !UP2 ;  /* 0x000000043b077287 */ /* 0x000fe4000d000000 */
[----:B-1----:R-:W-:Y:S01]  /*2ba0*/  UIMAD.WIDE.U32 UR12, UR5, UR8, URZ ;  /* 0x00000008050c72a5 */ /* 0x002fe2000f8e00ff */
[----:B------:R-:W-:Y:S01]  /*2bb0*/  UMOV UR4, UR25 ;  /* 0x0000001900047c82 */ /* 0x000fe20008000000 */
[----:B------:R-:W-:Y:S02]  /*2bc0*/  UIMAD.WIDE.U32 UR16, UR56, UR20, URZ ;  /* 0x00000014381072a5 */ /* 0x000fe4000f8e00ff */
[----:B------:R-:W-:-:S03]  /*2bd0*/  UIMAD.WIDE.U32 UR24, UR7, UR8, URZ ;  /* 0x00000008071872a5 */ /* 0x000fc6000f8e00ff */
[----:B------:R-:W-:Y:S01]  /*2be0*/  UMOV UR12, UR13 ;  /* 0x0000000d000c7c82 */ /* 0x000fe20008000000 */
[----:B------:R-:W-:Y:S02]  /*2bf0*/  USHF.R.U32.HI UR4, URZ, UR11, UR4 ;  /* 0x0000000bff047299 */ /* 0x000fe40008011604 */
[----:B------:R-:W-:Y:S01]  /*2c00*/  @UP3 USHF.R.U32.HI UR5, URZ, UR9, UR12 ;  /* 0x00000009ff053299 */ /* 0x000fe2000801160c */
[----:B------:R-:W-:Y:S01]  /*2c10*/  UMOV UR16, UR17 ;  /* 0x0000001100107c82 */ /* 0x000fe20008000000 */
[----:B------:R-:W-:Y:S01]  /*2c20*/  UMOV UR24, UR25 ;  /* 0x0000001900187c82 */ /* 0x000fe20008000000 */
[----:B------:R-:W-:Y:S02]  /*2c30*/  USHF.R.U32.HI UR21, URZ, UR21, UR16 ;  /* 0x00000015ff157299 */ /* 0x000fe40008011610 */
[----:B------:R-:W-:Y:S02]  /*2c40*/  USEL UR4, UR53, UR4, !UP0 ;  /* 0x0000000435047287 */ /* 0x000fe4000c000000 */
[----:B------:R-:W-:-:S02]  /*2c50*/  @UP3 USHF.R.U32.HI UR7, URZ, UR9, UR24 ;  /* 0x00000009ff073299 */ /* 0x000fc40008011618 */
[----:B------:R-:W-:Y:S02]  /*2c60*/  UIMAD UR11, UR42, UR5, URZ ;  /* 0x000000052a0b72a4 */ /* 0x000fe4000f8e02ff */
[----:B------:R-:W-:Y:S02]  /*2c70*/  USEL UR5, UR56, UR21, !UP2 ;  /* 0x0000001538057287 */ /* 0x000fe4000d000000 */
[----:B------:R-:W-:Y:S02]  /*2c80*/  UIMAD UR12, UR42, UR7, URZ ;  /* 0x000000072a0c72a4 */ /* 0x000fe4000f8e02ff */
[----:B------:R-:W-:Y:S02]  /*2c90*/  UISETP.GE.AND UP0, UPT, UR4, UR11, UPT ;  /* 0x0000000b0400728c */ /* 0x000fe4000bf06270 */
[----:B------:R-:W-:Y:S02]  /*2ca0*/  UIMAD.WIDE.U32 UR16, UR4, UR8, URZ ;  /* 0x00000008041072a5 */ /* 0x000fe4000f8e00ff */
[----:B------:R-:W-:-:S02]  /*2cb0*/  UISETP.GE.OR UP0, UPT, UR5, UR12, UP0 ;  /* 0x0000000c0500728c */ /* 0x000fc40008706670 */
        /* <DEDUP_REMOVED lines=19> */
.L_x_45:
[----:B------:R-:W2:Y:S02]  /*2df0*/  LDCU UR4, c[0x0][0xf30] ;  /* 0x0001e600ff0477ac */ /* 0x000ea40008000800 */
[----:B--2---:R-:W-:-:S09]  /*2e00*/  UISETP.NE.AND UP0, UPT, UR4, 0x1, UPT ;  /* 0x000000010400788c */ /* 0x004fd2000bf05270 */
[----:B------:R-:W-:Y:S05]  /*2e10*/  BRA.U UP0, `(.L_x_46) ;  /* 0x0000000100447547 */ /* 0x000fea000b800000 */
[----:B------:R-:W2:Y:S01]  /*2e20*/  LDCU.128 UR20, c[0x0][0xf10] ;  /* 0x0001e200ff1477ac */ /* 0x000ea20008000c00 */
[----:B------:R-:W4:Y:S01]  /*2e30*/  LDCU UR11, c[0x0][0xf0c] ;  /* 0x0001e180ff0b77ac */ /* 0x000f220008000800 */
[----:B------:R-:W1:Y:S01]  /*2e40*/  LDCU UR7, c[0x0][0xf20] ;  /* 0x0001e400ff0777ac */ /* 0x000e620008000800 */
[----:B--2---:R-:W-:Y:S02]  /*2e50*/  UIMAD.WIDE.U32 UR8, UR56, UR20, URZ ;  /* 0x00000014380872a5 */ /* 0x004fe4000f8e00ff */
[----:B------:R-:W-:Y:S02]  /*2e60*/  UIMAD.WIDE.U32 UR4, UR53, UR23, URZ ;  /* 0x00000017350472a5 */ /* 0x000fe4000f8e00ff */
[----:B----4-:R-:W-:Y:S02]  /*2e70*/  UISETP.NE.AND UP2, UPT, UR11, 0x1, UPT ;  /* 0x000000010b00788c */ /* 0x010fe4000bf45270 */
[----:B------:R-:W-:Y:S01]  /*2e80*/  UISETP.NE.AND UP0, UPT, UR22, 0x1, UPT ;  /* 0x000000011600788c */ /* 0x000fe2000bf05270 */
[----:B------:R-:W-:-:S02]  /*2e90*/  UMOV UR8, UR9 ;  /* 0x0000000900087c82 */ /* 0x000fc40008000000 */
[----:B------:R-:W-:Y:S01]  /*2ea0*/  UMOV UR4, UR5 ;  /* 0x0000000500047c82 */ /* 0x000fe20008000000 */
[----:B------:R-:W-:Y:S02]  /*2eb0*/  USHF.R.U32.HI UR21, URZ, UR21, UR8 ;  /* 0x00000015ff157299 */ /* 0x000fe40008011608 */
[----:B-1----:R-:W-:Y:S02]  /*2ec0*/  USHF.R.U32.HI UR4, URZ, UR7, UR4 ;  /* 0x00000007ff047299 */ /* 0x002fe40008011604 */
[----:B------:R-:W-:Y:S02]  /*2ed0*/  USEL UR5, UR56, UR21, !UP2 ;  /* 0x0000001538057287 */ /* 0x000fe4000d000000 */
[----:B------:R-:W-:-:S04]  /*2ee0*/  USEL UR4, UR53, UR4, !UP0 ;  /* 0x0000000435047287 */ /* 0x000fc8000c000000 */
[----:B------:R-:W-:Y:S02]  /*2ef0*/  UIADD3 UR7, UPT, UPT, UR5, -UR4, URZ ;  /* 0x8000000405077290 */ /* 0x000fe4000fffe0ff */
[----:B------:R-:W-:Y:S02]  /*2f00*/  UIADD3 UR4, UPT, UPT, -UR5, UR4, URZ ;  /* 0x0000000405047290 */ /* 0x000fe4000fffe1ff */
[----:B------:R-:W-:Y:S02]  /*2f10*/  UIMAD UR53, UR7, UR22, UR53 ;  /* 0x00000016073572a4 */ /* 0x000fe4000f8e0235 */
[----:B------:R-:W-:-:S12]  /*2f20*/  UIMAD UR56, UR4, UR11, UR56 ;  /* 0x0000000b043872a4 */ /* 0x000fd8000f8e0238 */
.L_x_46:
[----:B------:R-:W-:Y:S01]  /*2f30*/  VIADD R11, R11, 0x1 ;  /* 0x000000010b0b7836 */ /* 0x000fe20000000000 */
[----:B------:R-:W-:Y:S02]  /*2f40*/  R2UR UR5, R94 ;  /* 0x000000005e0572ca */ /* 0x000fe400000e0000 */
[----:B------:R-:W-:Y:S02]  /*2f50*/  R2UR UR4, R95 ;  /* 0x000000005f0472ca */ /* 0x000fe400000e0000 */
[C---:B------:R-:W-:Y:S02]  /*2f60*/  ISETP.NE.AND P0, PT, R11.reuse, 0x2, PT ;  /* 0x000000020b00780c */ /* 0x040fe40003f05270 */
[----:B------:R-:W-:Y:S02]  /*2f70*/  PLOP3.LUT P2, PT, PT, PT, PT, 0x80, 0x8 ;  /* 0x000000000008781c */ /* 0x000fe40003f4f070 */
[----:B-1----:R-:W-:Y:S02]  /*2f80*/  SEL R0, RZ, 0x1, P0 ;  /* 0x00000001ff007807 */ /* 0x002fe40000000000 */
[----:B------:R-:W-:-:S02]  /*2f90*/  SEL R11, R11, RZ, P0 ;  /* 0x000000ff0b0b7207 */ /* 0x000fc40000000000 */
[----:B------:R-:W-:Y:S01]  /*2fa0*/  LOP3.LUT R10, R10, R0, RZ, 0x3c, !PT ;  /* 0x000000000a0a7212 */ /* 0x000fe200078e3cff */
[----:B------:R-:W-:Y:S02]  /*2fb0*/  UIADD3 UR26, UPT, UPT, UR53, UR5, URZ ;  /* 0x00000005351a7290 */ /* 0x000fe4000fffe0ff */
[----:B------:R-:W-:Y:S01]  /*2fc0*/  UIADD3 UR20, UPT, UPT, UR56, UR4, URZ ;  /* 0x0000000438147290 */ /* 0x000fe2000fffe0ff */
[----:B------:R-:W-:Y:S11]  /*2fd0*/  BRA.U UP1, `(.L_x_47) ;  /* 0xffffffed017c7547 */ /* 0x000ff6000b83ffff */
[----:B------:R-:W-:Y:S01]  /*2fe0*/  UIADD3 UR7, UPT, UPT, UR6, 0x78, URZ ;  /* 0x0000007806077890 */ /* 0x000fe2000fffe0ff */
[----:B------:R-:W-:-:S03]  /*2ff0*/  SHF.L.U32 R2, R12, 0x1f, RZ ;  /* 0x0000001f0c027819 */ /* 0x000fc600000006ff */
[----:B------:R-:W-:-:S09]  /*3000*/  ULEA UR4, UR14, UR7, 0x3 ;  /* 0x000000070e047291 */ /* 0x000fd2000f8e18ff */
[----:B------:R-:W1:Y:S02]  /*3010*/  SYNCS.PHASECHK.TRANS64.TRYWAIT P0, [UR4], R2 ;  /* 0x00000002ff0075a7 */ /* 0x000e640008001104 */
[----:B-1----:R-:W-:Y:S05]  /*3020*/  @!P0 BRA `(.L_x_48) ;  /* 0x0000008c001c8947 */ /* 0x002fea0003800000 */
.L_x_173:
[----:B------:R-:W-:-:S04]  /*3030*/  UIADD3 UR4, UPT, UPT, UR14, 0x1, URZ ;  /* 0x000000010e047890 */ /* 0x000fc8000fffe0ff */
[----:B------:R-:W-:-:S04]  /*3040*/  UISETP.NE.AND UP0, UPT, UR4, 0xf, UPT ;  /* 0x0000000f0400788c */ /* 0x000fc8000bf05270 */
[----:B------:R-:W-:Y:S02]  /*3050*/  USEL UR6, URZ, 0x1, UP0 ;  /* 0x00000001ff067887 */ /* 0x000fe40008000000 */
[----:B------:R-:W-:-:S04]  /*3060*/  USEL UR4, UR4, URZ, UP0 ;  /* 0x000000ff04047287 */ /* 0x000fc80008000000 */
[----:B------:R-:W-:Y:S01]  /*3070*/  ULEA UR5, UR4, UR7, 0x3 ;  /* 0x0000000704057291 */ /* 0x000fe2000f8e18ff */
[----:B-1----:R-:W-:-:S04]  /*3080*/  LOP3.LUT R2, R12, UR6, RZ, 0x3c, !PT ;  /* 0x000000060c027c12 */ /* 0x002fc8000f8e3cff */
[----:B------:R-:W-:-:S04]  /*3090*/  SHF.L.U32 R3, R2, 0x1f, RZ ;  /* 0x0000001f02037819 */ /* 0x000fc800000006ff */
[----:B------:R-:W1:Y:S02]  /*30a0*/  SYNCS.PHASECHK.TRANS64.TRYWAIT P0, [UR5], R3 ;  /* 0x00000003ff0075a7 */ /* 0x000e640008001105 */
[----:B-1----:R-:W-:Y:S05]  /*30b0*/  @!P0 BRA `(.L_x_49) ;  /* 0x0000008c00108947 */ /* 0x002fea0003800000 */
.L_x_175:
[----:B------:R-:W-:-:S04]  /*30c0*/  UIADD3 UR4, UPT, UPT, UR4, 0x1, URZ ;  /* 0x0000000104047890 */ /* 0x000fc8000fffe0ff */
[----:B------:R-:W-:-:S04]  /*30d0*/  UISETP.NE.AND UP0, UPT, UR4, 0xf, UPT ;  /* 0x0000000f0400788c */ /* 0x000fc8000bf05270 */
[----:B------:R-:W-:Y:S02]  /*30e0*/  USEL UR6, URZ, 0x1, UP0 ;  /* 0x00000001ff067887 */ /* 0x000fe40008000000 */
[----:B------:R-:W-:-:S04]  /*30f0*/  USEL UR4, UR4, URZ, UP0 ;  /* 0x000000ff04047287 */ /* 0x000fc80008000000 */
[----:B------:R-:W-:Y:S01]  /*3100*/  ULEA UR5, UR4, UR7, 0x3 ;  /* 0x0000000704057291 */ /* 0x000fe2000f8e18ff */
[----:B------:R-:W-:-:S04]  /*3110*/  LOP3.LUT R2, R2, UR6, RZ, 0x3c, !PT ;  /* 0x0000000602027c12 */ /* 0x000fc8000f8e3cff */
[----:B-1----:R-:W-:-:S04]  /*3120*/  SHF.L.U32 R3, R2, 0x1f, RZ ;  /* 0x0000001f02037819 */ /* 0x002fc800000006ff */
[----:B------:R-:W1:Y:S02]  /*3130*/  SYNCS.PHASECHK.TRANS64.TRYWAIT P0, [UR5], R3 ;  /* 0x00000003ff0075a7 */ /* 0x000e640008001105 */
[----:B-1----:R-:W-:Y:S05]  /*3140*/  @!P0 BRA `(.L_x_50) ;  /* 0x0000008c00048947 */ /* 0x002fea0003800000 */
.L_x_177:
        /* <DEDUP_REMOVED lines=9> */
.L_x_179:
        /* <DEDUP_REMOVED lines=9> */
.L_x_181:
        /* <DEDUP_REMOVED lines=9> */
.L_x_183:
        /* <DEDUP_REMOVED lines=9> */
.L_x_185:
        /* <DEDUP_REMOVED lines=9> */
.L_x_187:
        /* <DEDUP_REMOVED lines=9> */
.L_x_189:
        /* <DEDUP_REMOVED lines=9> */
.L_x_191:
        /* <DEDUP_REMOVED lines=9> */
.L_x_193:
        /* <DEDUP_REMOVED lines=9> */
.L_x_195:
        /* <DEDUP_REMOVED lines=9> */
.L_x_197:
        /* <DEDUP_REMOVED lines=9> */
.L_x_199:
[----:B------:R-:W-:-:S04]  /*3780*/  UIADD3 UR4, UPT, UPT, UR4, 0x1, URZ ;  /* 0x0000000104047890 */ /* 0x000fc8000fffe0ff */
[----:B------:R-:W-:-:S04]  /*3790*/  UISETP.NE.AND UP0, UPT, UR4, 0xf, UPT ;  /* 0x0000000f0400788c */ /* 0x000fc8000bf05270 */
[----:B------:R-:W-:Y:S02]  /*37a0*/  USEL UR5, URZ, 0x1, UP0 ;  /* 0x00000001ff057887 */ /* 0x000fe40008000000 */
[----:B------:R-:W-:-:S04]  /*37b0*/  USEL UR4, UR4, URZ, UP0 ;  /* 0x000000ff04047287 */ /* 0x000fc80008000000 */
[----:B------:R-:W-:Y:S01]  /*37c0*/  ULEA UR4, UR4, UR7, 0x3 ;  /* 0x0000000704047291 */ /* 0x000fe2000f8e18ff */
[----:B------:R-:W-:-:S04]  /*37d0*/  LOP3.LUT R2, R2, UR5, RZ, 0x3c, !PT ;  /* 0x0000000502027c12 */ /* 0x000fc8000f8e3cff */
[----:B------:R-:W-:Y:S01]  /*37e0*/  SHF.L.U32 R2, R2, 0x1f, RZ ;  /* 0x0000001f02027819 */ /* 0x000fe200000006ff */
[----:B-1----:R-:W-:-:S07]  /*37f0*/  IMAD.U32 R0, RZ, RZ, UR4 ;  /* 0x00000004ff007e24 */ /* 0x002fce000f8e00ff */
.L_x_62:
[----:B-1----:R1:W2:Y:S02]  /*3800*/  SYNCS.PHASECHK.TRANS64.TRYWAIT P0, [R0+URZ], R2 ;  /* 0x00000002000075a7 */ /* 0x0022a400080011ff */
[----:B--2---:R-:W-:Y:S05]  /*3810*/  @!P0 NANOSLEEP.SYNCS 0x989680 ;  /* 0x009896800000895d */ /* 0x004fea0003900000 */
[----:B------:R-:W2:Y:S02]  /*3820*/  @!P0 SYNCS.PHASECHK.TRANS64 P0, [R0+URZ], R2 ;  /* 0x00000002000085a7 */ /* 0x000ea400080010ff */
[----:B--2---:R-:W-:Y:S05]  /*3830*/  @P0 EXIT ;  /* 0x000000000000094d */ /* 0x004fea0003800000 */
[----:B------:R-:W-:Y:S05]  /*3840*/  BRA `(.L_x_62) ;  /* 0xfffffffc00ec7947 */ /* 0x000fea000383ffff */
.L_x_23:
[----:B------:R-:W-:-:S04]  /*3850*/  UISETP.NE.AND UP0, UPT, UR57, URZ, UPT ;  /* 0x000000ff3900728c */ /* 0x000fc8000bf05270 */
[----:B------:R-:W-:-:S09]  /*3860*/  UISETP.NE.OR UP0, UPT, UR19, 0x1, UP0 ;  /* 0x000000011300788c */ /* 0x000fd20008705670 */
[----:B------:R-:W-:Y:S05]  /*3870*/  BRA.U UP0, `(.L_x_63) ;  /* 0x0000000500487547 */ /* 0x000fea000b800000 */
[----:B------:R-:W-:Y:S01]  /*3880*/  ISETP.GE.U32.AND P2, PT, R0, 0x10, PT ;  /* 0x000000100000780c */ /* 0x000fe20003f46070 */
[----:B------:R-:W-:Y:S01]  /*3890*/  IMAD.MOV.U32 R12, RZ, RZ, 0x1 ;  /* 0x00000001ff0c7424 */ /* 0x000fe200078e00ff */
[----:B------:R-:W-:Y:S02]  /*38a0*/  CS2R R10, SRZ ;  /* 0x00000000000a7805 */ /* 0x000fe4000001ff00 */
[----:B------:R-:W-:Y:S01]  /*38b0*/  CS2R R8, SRZ ;  /* 0x0000000000087805 */ /* 0x000fe2000001ff00 */
[----:B------:R-:W-:Y:S01]  /*38c0*/  UMOV UR6, 0x400 ;  /* 0x0000040000067882 */ /* 0x000fe20000000000 */
[----:B------:R-:W-:Y:S01]  /*38d0*/  UMOV UR5, URZ ;  /* 0x000000ff00057c82 */ /* 0x000fe20008000000 */
[----:B------:R-:W-:-:S12]  /*38e0*/  ULEA UR6, UR57, UR6, 0x18 ;  /* 0x0000000639067291 */ /* 0x000fd8000f8ec0ff */
.L_x_67:
[----:B------:R-:W-:Y:S02]  /*38f0*/  LEA R2, R8, UR6, 0x3 ;  /* 0x0000000608027c11 */ /* 0x000fe4000f8e18ff */
[----:B------:R-:W-:-:S03]  /*3900*/  SHF.L.U32 R4, R9, 0x1f, RZ ;  /* 0x0000001f09047819 */ /* 0x000fc600000006ff */
[----:B------:R-:W-:Y:S01]  /*3910*/  VIADD R5, R2, 0x180 ;  /* 0x0000018002057836 */ /* 0x000fe20000000000 */
[----:B------:R-:W1:Y:S02]  /*3920*/  SYNCS.PHASECHK.TRANS64.TRYWAIT P0, [R2+URZ+0x170], R4 ;  /* 0x00017004020075a7 */ /* 0x000e6400080011ff */
[----:B-1----:R-:W-:Y:S05]  /*3930*/  @!P0 BRA `(.L_x_64) ;  /* 0x0000008800288947 */ /* 0x002fea0003800000 */
.L_x_200:
[----:B------:R-:W-:Y:S01]  /*3940*/  ULEA UR4, UR5, UR6, 0x3 ;  /* 0x0000000605047291 */ /* 0x000fe2000f8e18ff */
[----:B-1----:R-:W-:Y:S01]  /*3950*/  PRMT R2, RZ, 0x654, R5 ;  /* 0x00000654ff027816 */ /* 0x002fe20000000005 */
[----:B------:R-:W-:Y:S01]  /*3960*/  @!P2 IMAD.MOV.U32 R4, RZ, RZ, 0x10 ;  /* 0x00000010ff04a424 */ /* 0x000fe200078e00ff */
[----:B------:R-:W-:Y:S01]  /*3970*/  SHF.L.U32 R5, R12, 0x1f, RZ ;  /* 0x0000001f0c057819 */ /* 0x000fe200000006ff */
[----:B------:R-:W-:Y:S01]  /*3980*/  UIADD3 UR7, UPT, UPT, UR4, 0x130, URZ ;  /* 0x0000013004077890 */ /* 0x000fe2000fffe0ff */
[----:B------:R1:W-:Y:S05]  /*3990*/  SYNCS.ARRIVE.TRANS64.RED.A1T0 RZ, [R2+URZ], RZ ;  /* 0x000000ff02ff79a7 */ /* 0x0003ea00081004ff */
[----:B------:R-:W-:Y:S01]  /*39a0*/  IMAD.U32 R6, RZ, RZ, UR7 ;  /* 0x00000007ff067e24 */ /* 0x000fe2000f8e00ff */
[----:B------:R-:W2:Y:S04]  /*39b0*/  SYNCS.PHASECHK.TRANS64.TRYWAIT P0, [UR4+0x140], R5 ;  /* 0x00014005ff0075a7 */ /* 0x000ea80008001104 */
[----:B------:R-:W-:Y:S01]  /*39c0*/  PRMT R6, R0, 0x654, R6 ;  /* 0x0000065400067816 */ /* 0x000fe20000000006 */
[----:B-12---:R-:W-:Y:S06]  /*39d0*/  @!P0 BRA `(.L_x_65) ;  /* 0x0000008800148947 */ /* 0x006fec0003800000 */
.L_x_202:
[----:B------:R-:W-:Y:S01]  /*39e0*/  ULEA UR8, UR5, UR6, 0x4 ;  /* 0x0000000605087291 */ /* 0x000fe2000f8e20ff */
[----:B------:R-:W-:Y:S01]  /*39f0*/  SEL R3, R6, R3, !P2 ;  /* 0x0000000306037207 */ /* 0x000fe20005000000 */
[----:B------:R-:W-:Y:S01]  /*3a00*/  UIADD3 UR9, UPT, UPT, UR4, 0x130, URZ ;  /* 0x0000013004097890 */ /* 0x000fe2000fffe0ff */
[----:B-1----:R-:W-:Y:S01]  /*3a10*/  LEA R2, R11, UR6, 0x3 ;  /* 0x000000060b027c11 */ /* 0x002fe2000f8e18ff */
[----:B------:R-:W-:Y:S01]  /*3a20*/  UIADD3 UR8, UPT, UPT, UR8, 0x1a0, URZ ;  /* 0x000001a008087890 */ /* 0x000fe2000fffe0ff */
[----:B------:R1:W-:Y:S01]  /*3a30*/  @!P2 SYNCS.ARRIVE.TRANS64.RED RZ, [R3+URZ], R4 ;  /* 0x0000000403ffa9a7 */ /* 0x0003e200080004ff */
[----:B------:R-:W-:Y:S01]  /*3a40*/  UIADD3 UR4, UPT, UPT, UR5, 0x1, URZ ;  /* 0x0000000105047890 */ /* 0x000fe2000fffe0ff */
[----:B------:R-:W-:-:S03]  /*3a50*/  VIADD R8, R8, 0x1 ;  /* 0x0000000108087836 */ /* 0x000fc60000000000 */
[----:B------:R-:W-:Y:S02]  /*3a60*/  UISETP.NE.AND UP0, UPT, UR4, 0x2, UPT ;  /* 0x000000020400788c */ /* 0x000fe4000bf05270 */
[----:B------:R-:W-:Y:S01]  /*3a70*/  ISETP.NE.AND P0, PT, R8, 0x2, PT ;  /* 0x000000020800780c */ /* 0x000fe20003f05270 */
[----:B------:R-:W-:Y:S06]  /*3a80*/  UGETNEXTWORKID.BROADCAST [UR8], [UR9] ;  /* 0x00000000080073ca */ /* 0x000fec0008000100 */
[----:B------:R-:W-:Y:S02]  /*3a90*/  USEL UR7, URZ, 0x1, UP0 ;  /* 0x00000001ff077887 */ /* 0x000fe40008000000 */
[----:B------:R-:W-:-:S04]  /*3aa0*/  USEL UR5, UR4, URZ, UP0 ;  /* 0x000000ff04057287 */ /* 0x000fc80008000000 */
[----:B------:R-:W-:Y:S02]  /*3ab0*/  LOP3.LUT R12, R12, UR7, RZ, 0x3c, !PT ;  /* 0x000000070c0c7c12 */ /* 0x000fe4000f8e3cff */
[----:B-1----:R-:W-:-:S04]  /*3ac0*/  SHF.L.U32 R4, R10, 0x1f, RZ ;  /* 0x0000001f0a047819 */ /* 0x002fc800000006ff */
[----:B------:R-:W1:Y:S02]  /*3ad0*/  SYNCS.PHASECHK.TRANS64.TRYWAIT P1, [R2+URZ+0x130], R4 ;  /* 0x00013004020075a7 */ /* 0x000e6400080211ff */
[----:B-1----:R-:W-:Y:S05]  /*3ae0*/  @!P1 BRA `(.L_x_66) ;  /* 0x0000008400e89947 */ /* 0x002fea0003800000 */
.L_x_203:
[C---:B-1----:R-:W-:Y:S01]  /*3af0*/  LEA R4, R11.reuse, UR6, 0x4 ;  /* 0x000000060b047c11 */ /* 0x042fe2000f8e20ff */
[----:B------:R-:W-:Y:S01]  /*3b00*/  VIADD R2, R2, 0x140 ;  /* 0x0000014002027836 */ /* 0x000fe20000000000 */
[----:B------:R-:W-:Y:S01]  /*3b10*/  SEL R8, R8, RZ, P0 ;  /* 0x000000ff08087207 */ /* 0x000fe20000000000 */
[----:B------:R-:W-:-:S03]  /*3b20*/  VIADD R11, R11, 0x1 ;  /* 0x000000010b0b7836 */ /* 0x000fc60000000000 */
[----:B------:R-:W1:Y:S01]  /*3b30*/  LDS.128 R4, [R4+0x1a0] ;  /* 0x0001a00004047984 */ /* 0x000e620000000c00 */
[----:B------:R-:W-:Y:S02]  /*3b40*/  PRMT R2, RZ, 0x654, R2 ;  /* 0x00000654ff027816 */ /* 0x000fe40000000002 */
[C---:B------:R-:W-:Y:S01]  /*3b50*/  ISETP.NE.AND P1, PT, R11.reuse, 0x2, PT ;  /* 0x000000020b00780c */ /* 0x040fe20003f25270 */
[----:B------:R-:W-:Y:S01]  /*3b60*/  @!PT LDS RZ, [RZ] ;  /* 0x00000000fffff984 */ /* 0x000fe20000000800 */
[----:B------:R-:W-:Y:S01]  /*3b70*/  @!PT LDS RZ, [RZ] ;  /* 0x00000000fffff984 */ /* 0x000fe20000000800 */
[----:B------:R-:W-:Y:S01]  /*3b80*/  @!PT LDS RZ, [RZ] ;  /* 0x00000000fffff984 */ /* 0x000fe20000000800 */
[----:B------:R-:W-:Y:S01]  /*3b90*/  @!PT LDS RZ, [RZ] ;  /* 0x00000000fffff984 */ /* 0x000fe20000000800 */
[----:B------:R2:W-:Y:S06]  /*3ba0*/  MEMBAR.ALL.CTA ;  /* 0x0000000000007992 */ /* 0x0005ec0000008000 */
[----:B--2---:R-:W2:Y:S01]  /*3bb0*/  FENCE.VIEW.ASYNC.S ;  /* 0x00000000000073c6 */ /* 0x004ea20000000000 */
[----:B------:R-:W-:Y:S01]  /*3bc0*/  SEL R11, R11, RZ, P1 ;  /* 0x000000ff0b0b7207 */ /* 0x000fe20000800000 */
[----:B--2---:R2:W-:Y:S01]  /*3bd0*/  SYNCS.ARRIVE.TRANS64.RED.A1T0 RZ, [R2+URZ], RZ ;  /* 0x000000ff02ff79a7 */ /* 0x0045e200081004ff */
[----:B-1----:R-:W-:-:S02]  /*3be0*/  LOP3.LUT P3, RZ, R6, 0x1, RZ, 0xc0, !PT ;  /* 0x0000000106ff7812 */ /* 0x002fc4000786c0ff */
[----:B------:R-:W-:-:S04]  /*3bf0*/  SEL R4, RZ, 0x1, P1 ;  /* 0x00000001ff047807 */ /* 0x000fc80000800000 */
[----:B------:R-:W-:Y:S02]  /*3c00*/  LOP3.LUT R10, R10, R4, RZ, 0x3c, !PT ;  /* 0x000000040a0a7212 */ /* 0x000fe400078e3cff */
[----:B--2---:R-:W-:-:S04]  /*3c10*/  SEL R2, RZ, 0x1, P0 ;  /* 0x00000001ff027807 */ /* 0x004fc80000000000 */
[----:B------:R-:W-:Y:S01]  /*3c20*/  LOP3.LUT R9, R9, R2, RZ, 0x3c, !PT ;  /* 0x0000000209097212 */ /* 0x000fe200078e3cff */
[----:B------:R-:W-:Y:S06]  /*3c30*/  @P3 BRA `(.L_x_67) ;  /* 0xfffffffc002c3947 */ /* 0x000fec000383ffff */
[----:B------:R-:W-:Y:S01]  /*3c40*/  ULEA UR4, UR5, UR6, 0x3 ;  /* 0x0000000605047291 */ /* 0x000fe2000f8e18ff */
[----:B------:R-:W-:-:S08]  /*3c50*/  SHF.L.U32 R2, R12, 0x1f, RZ ;  /* 0x0000001f0c027819 */ /* 0x000fd000000006ff */
[----:B------:R-:W1:Y:S02]  /*3c60*/  SYNCS.PHASECHK.TRANS64 P0, [UR4+0x140], R2 ;  /* 0x00014002ff0075a7 */ /* 0x000e640008001004 */
[----:B-1----:R-:W-:Y:S05]  /*3c70*/  @P0 BRA `(.L_x_68) ;  /* 0x0000000000080947 */ /* 0x002fea0003800000 */
[----:B------:R-:W1:Y:S02]  /*3c80*/  SYNCS.PHASECHK.TRANS64.TRYWAIT P0, [UR4+0x140], R2 ;  /* 0x00014002ff0075a7 */ /* 0x000e640008001104 */
[----:B-1----:R-:W-:Y:S05]  /*3c90*/  @!P0 BRA `(.L_x_69) ;  /* 0x0000008400908947 */ /* 0x002fea0003800000 */
.L_x_68:
[----:B------:R-:W-:-:S04]  /*3ca0*/  UIADD3 UR7, UPT, UPT, UR5, 0x1, URZ ;  /* 0x0000000105077890 */ /* 0x000fc8000fffe0ff */
[----:B------:R-:W-:-:S04]  /*3cb0*/  UISETP.NE.AND UP0, UPT, UR7, 0x2, UPT ;  /* 0x000000020700788c */ /* 0x000fc8000bf05270 */
[----:B------:R-:W-:Y:S02]  /*3cc0*/  USEL UR8, URZ, 0x1, UP0 ;  /* 0x00000001ff087887 */ /* 0x000fe40008000000 */
[----:B------:R-:W-:-:S04]  /*3cd0*/  USEL UR7, UR7, URZ, UP0 ;  /* 0x000000ff07077287 */ /* 0x000fc80008000000 */
[----:B------:R-:W-:Y:S01]  /*3ce0*/  ULEA UR7, UR7, UR6, 0x3 ;  /* 0x0000000607077291 */ /* 0x000fe2000f8e18ff */
[----:B-1----:R-:W-:-:S04]  /*3cf0*/  LOP3.LUT R2, R12, UR8, RZ, 0x3c, !PT ;  /* 0x000000080c027c12 */ /* 0x002fc8000f8e3cff */
[----:B------:R-:W-:-:S04]  /*3d00*/  SHF.L.U32 R0, R2, 0x1f, RZ ;  /* 0x0000001f02007819 */ /* 0x000fc800000006ff */
[----:B------:R-:W1:Y:S02]  /*3d10*/  SYNCS.PHASECHK.TRANS64 P0, [UR7+0x140], R0 ;  /* 0x00014000ff0075a7 */ /* 0x000e640008001007 */
[----:B-1----:R-:W-:Y:S05]  /*3d20*/  @P0 EXIT ;  /* 0x000000000000094d */ /* 0x002fea0003800000 */
[----:B------:R-:W-:Y:S02]  /*3d30*/  SHF.L.U32 R2, R2, 0x1f, RZ ;  /* 0x0000001f02027819 */ /* 0x000fe400000006ff */
[----:B------:R-:W-:-:S07]  /*3d40*/  MOV R0, UR7 ;  /* 0x0000000700007c02 */ /* 0x000fce0008000f00 */
.L_x_70:
[----:B-1----:R1:W2:Y:S02]  /*3d50*/  SYNCS.PHASECHK.TRANS64.TRYWAIT P0, [R0+URZ+0x140], R2 ;  /* 0x00014002000075a7 */ /* 0x0022a400080011ff */
[----:B--2---:R-:W-:Y:S05]  /*3d60*/  @!P0 NANOSLEEP.SYNCS 0x989680 ;  /* 0x009896800000895d */ /* 0x004fea0003900000 */
[----:B------:R-:W2:Y:S02]  /*3d70*/  @!P0 SYNCS.PHASECHK.TRANS64 P0, [R0+URZ+0x140], R2 ;  /* 0x00014002000085a7 */ /* 0x000ea400080010ff */
[----:B--2---:R-:W-:Y:S05]  /*3d80*/  @P0 EXIT ;  /* 0x000000000000094d */ /* 0x004fea0003800000 */
[----:B------:R-:W-:Y:S05]  /*3d90*/  BRA `(.L_x_70) ;  /* 0xfffffffc00ec7947 */ /* 0x000fea000383ffff */
.L_x_63:
[----:B------:R-:W-:Y:S05]  /*3da0*/  BRA.U UP4, `(.L_x_71) ;  /* 0x0000001504347547 */ /* 0x000fea000b800000 */
[----:B------:R-:W-:Y:S01]  /*3db0*/  UMOV UR5, 0x40 ;  /* 0x0000004000057882 */ /* 0x000fe20000000000 */
[----:B------:R-:W-:Y:S01]  /*3dc0*/  NOP ;  /* 0x0000000000007918 */ /* 0x000fe20000000000 */
[----:B------:R-:W-:Y:S01]  /*3dd0*/  ULEA UR5, UR57, UR5, 0x18 ;  /* 0x0000000539057291 */ /* 0x000fe2000f8ec0ff */
[----:B------:R-:W-:Y:S02]  /*3de0*/  UMOV UR6, 0x400 ;  /* 0x0000040000067882 */ /* 0x000fe40000000000 */
[----:B------:R-:W-:-:S06]  /*3df0*/  ULEA UR6, UR57, UR6, 0x18 ;  /* 0x0000000639067291 */ /* 0x000fcc000f8ec0ff */
[----:B------:R-:W1:Y:S02]  /*3e00*/  LDS.U8 R0, [UR5+0x1c] ;  /* 0x00001c05ff007984 */ /* 0x000e640008000000 */
[----:B-1----:R-:W-:-:S13]  /*3e10*/  ISETP.NE.AND P0, PT, R0, RZ, PT ;  /* 0x000000ff0000720c */ /* 0x002fda0003f05270 */
[----:B------:R-:W-:Y:S05]  /*3e20*/  @P0 BRA `(.L_x_72) ;  /* 0x0000000000580947 */ /* 0x000fea0003800000 */
[----:B------:R-:W-:-:S13]  /*3e30*/  ELECT P0, URZ, PT ;  /* 0x0000000000ff782f */ /* 0x000fda0003800000 */
[----:B------:R-:W-:Y:S05]  /*3e40*/  @!P0 BRA `(.L_x_73) ;  /* 0x0000000000608947 */ /* 0x000fea0003800000 */
[----:B------:R-:W-:Y:S01]  /*3e50*/  UMOV UR4, 0x10 ;  /* 0x0000001000047882 */ /* 0x000fe20000000000 */
[----:B------:R-:W-:Y:S01]  /*3e60*/  HFMA2 R0, -RZ, RZ, 0, 5.9604644775390625e-08 ;  /* 0x00000001ff007431 */ /* 0x000fe200000001ff */
[----:B------:R-:W-:-:S03]  /*3e70*/  MOV R3, 0xffff ;  /* 0x0000ffff00037802 */ /* 0x000fc60000000f00 */
[----:B------:R-:W-:Y:S04]  /*3e80*/  DEPBAR.LE SB1, 0x36 ;  /* 0x00009d800000791a */ /* 0x000fe80000000000 */
[----:B------:R-:W1:Y:S02]  /*3e90*/  UTCATOMSWS.FIND_AND_SET.ALIGN UP0, UR4, UR4 ;  /* 0x00000004000475e3 */ /* 0x000e640008000800 */
[----:B-1----:R-:W-:Y:S01]  /*3ea0*/  MOV R4, UR4 ;  /* 0x0000000400047c02 */ /* 0x002fe20008000f00 */
[----:B------:R-:W-:Y:S06]  /*3eb0*/  BRA.U UP0, `(.L_x_74) ;  /* 0x0000000100187547 */ /* 0x000fec000b800000 */
.L_x_75:
[----:B------:R-:W-:Y:S05]  /*3ec0*/  NANOSLEEP 0x64 ;  /* 0x000000640000795d */ /* 0x000fea0003800000 */
[----:B------:R-:W-:-:S05]  /*3ed0*/  UMOV UR4, 0x10 ;  /* 0x0000001000047882 */ /* 0x000fca0000000000 */
[----:B------:R-:W-:Y:S04]  /*3ee0*/  DEPBAR.LE SB1, 0x36 ;  /* 0x00009d800000791a */ /* 0x000fe80000000000 */
[----:B------:R-:W1:Y:S02]  /*3ef0*/  UTCATOMSWS.FIND_AND_SET.ALIGN UP0, UR4, UR4 ;  /* 0x00000004000475e3 */ /* 0x000e640008000800 */
[----:B-1----:R-:W-:Y:S01]  /*3f00*/  MOV R4, UR4 ;  /* 0x0000000400047c02 */ /* 0x002fe20008000f00 */
[----:B------:R-:W-:Y:S05]  /*3f10*/  BRA.U !UP0, `(.L_x_75) ;  /* 0xfffffffd08e87547 */ /* 0x000fea000b83ffff */
.L_x_74:
[-C--:B------:R-:W-:Y:S02]  /*3f20*/  SHF.L.U32 R3, R3, R4.reuse, RZ ;  /* 0x0000000403037219 */ /* 0x080fe400000006ff */
[----:B------:R-:W-:Y:S01]  /*3f30*/  SHF.L.U32 R0, R0, R4, RZ ;  /* 0x0000000400007219 */ /* 0x000fe200000006ff */
[----:B------:R-:W-:Y:S02]  /*3f40*/  IMAD.SHL.U32 R4, R4, 0x20, RZ ;  /* 0x0000002004047824 */ /* 0x000fe400078e00ff */
[----:B------:R1:W-:Y:S04]  /*3f50*/  ATOMS.OR RZ, [UR5+0x14], R3 ;  /* 0x00001403ffff798c */ /* 0x0003e8000b000005 */
[----:B------:R1:W-:Y:S04]  /*3f60*/  ATOMS.OR RZ, [UR5+0x18], R0 ;  /* 0x00001800ffff798c */ /* 0x0003e8000b000005 */
[----:B------:R1:W-:Y:S01]  /*3f70*/  STS [UR6+0x1c0], R4 ;  /* 0x0001c004ff007988 */ /* 0x0003e20008000806 */
[----:B------:R-:W-:Y:S05]  /*3f80*/  BRA `(.L_x_73) ;  /* 0x0000000000107947 */ /* 0x000fea0003800000 */
.L_x_72:
[----:B------:R-:W-:Y:S02]  /*3f90*/  MOV R0, 0xffffffff ;  /* 0xffffffff00007802 */ /* 0x000fe40000000f00 */
[----:B------:R-:W-:-:S03]  /*3fa0*/  MOV R4, 0x3fd0 ;  /* 0x00003fd000047802 */ /* 0x000fc60000000f00 */
[----:B------:R1:W-:Y:S04]  /*3fb0*/  STS [UR6+0x1c0], R0 ;  /* 0x0001c000ff007988 */ /* 0x0003e80008000806 */
[----:B-1---5:R-:W-:Y:S05]  /*3fc0*/  CALL.REL.NOINC `($__internal_1_$__cuda_sm10x_tcgen05_guardrail_trap_phase_invalid_during_alloc) ;  /* 0x0000008800907944 */ /* 0x022fea0003c00000 */
.L_x_73:
[----:B------:R-:W-:Y:S05]  /*3fd0*/  WARPSYNC.ALL ;  /* 0x0000000000007948 */ /* 0x000fea0003800000 */
[----:B------:R-:W2:Y:S01]  /*3fe0*/  S2UR UR27, SR_CgaCtaId ;  /* 0x00000000001b79c3 */ /* 0x000ea20000008800 */
[----:B------:R-:W-:Y:S01]  /*3ff0*/  UMOV UR4, 0x400 ;  /* 0x0000040000047882 */ /* 0x000fe20000000000 */
[----:B------:R-:W-:-:S06]  /*4000*/  NOP ;  /* 0x0000000000007918 */ /* 0x000fcc0000000000 */
[----:B------:R-:W-:Y:S06]  /*4010*/  BAR.ARV 0x6, 0xa0 ;  /* 0x0182800000007b1d */ /* 0x000fec0000002000 */
[----:B------:R-:W3:Y:S01]  /*4020*/  LDCU UR11, c[0x0][0x38c] ;  /* 0x00007180ff0b77ac */ /* 0x000ee20008000800 */
[----:B------:R-:W-:Y:S01]  /*4030*/  LOP3.LUT R2, R2, 0xffff, RZ, 0xc0, !PT ;  /* 0x0000ffff02027812 */ /* 0x000fe200078ec0ff */
[----:B------:R-:W-:Y:S01]  /*4040*/  IMAD.MOV.U32 R10, RZ, RZ, 0x1 ;  /* 0x00000001ff0a7424 */ /* 0x000fe200078e00ff */
[----:B------:R-:W-:Y:S01]  /*4050*/  CS2R R8, SRZ ;  /* 0x0000000000087805 */ /* 0x000fe2000001ff00 */
[----:B-1----:R-:W-:Y:S01]  /*4060*/  IMAD.MOV.U32 R3, RZ, RZ, RZ ;  /* 0x000000ffff037224 */ /* 0x002fe200078e00ff */
[----:B------:R-:W-:Y:S01]  /*4070*/  R2UR UR29, R2 ;  /* 0x00000000021d72ca */ /* 0x000fe200000e0000 */
[----:B------:R-:W1:Y:S01]  /*4080*/  LDCU UR48, c[0x0][0x370] ;  /* 0x00006e00ff3077ac */ /* 0x000e620008000800 */
[----:B--2---:R-:W-:-:S02]  /*4090*/  ULEA UR27, UR27, UR4, 0x18 ;  /* 0x000000041b1b7291 */ /* 0x004fc4000f8ec0ff */
[----:B------:R-:W-:Y:S02]  /*40a0*/  UISETP.GE.AND UP5, UPT, UR42, 0x1, UPT ;  /* 0x000000012a00788c */ /* 0x000fe4000bfa6270 */
[----:B------:R-:W-:Y:S02]  /*40b0*/  UIADD3 UR6, UPT, UPT, UR27, 0x3300, URZ ;  /* 0x000033001b067890 */ /* 0x000fe4000fffe0ff */
[----:B------:R-:W-:Y:S02]  /*40c0*/  UIADD3 UR5, UPT, UPT, UR27, 0x21300, URZ ;  /* 0x000213001b057890 */ /* 0x000fe4000fffe0ff */
[----:B---3--:R-:W-:Y:S01]  /*40d0*/  UIADD3 UR11, UPT, UPT, UR11, 0x7f, URZ ;  /* 0x0000007f0b0b7890 */ /* 0x008fe2000fffe0ff */
[----:B------:R-:W2:Y:S01]  /*40e0*/  LDS R0, [UR27+0x1c0] ;  /* 0x0001c01bff007984 */ /* 0x000ea20008000800 */
[----:B------:R-:W-:Y:S02]  /*40f0*/  UIADD3 UR4, UPT, UPT, UR27, 0x30300, URZ ;  /* 0x000303001b047890 */ /* 0x000fe4000fffe0ff */
[----:B------:R-:W-:-:S02]  /*4100*/  UIADD3 UR7, UPT, UPT, UR27, 0x33f00, URZ ;  /* 0x00033f001b077890 */ /* 0x000fc4000fffe0ff */
[----:B------:R-:W-:Y:S02]  /*4110*/  USHF.R.S32.HI UR9, URZ, 0x1f, UR11 ;  /* 0x0000001fff097899 */ /* 0x000fe4000801140b */
[----:B------:R-:W-:Y:S02]  /*4120*/  USHF.R.U32.HI UR10, URZ, 0x4, UR6 ;  /* 0x00000004ff0a7899 */ /* 0x000fe40008011606 */
[----:B------:R-:W-:Y:S02]  /*4130*/  USHF.R.U32.HI UR8, URZ, 0x4, UR5 ;  /* 0x00000004ff087899 */ /* 0x000fe40008011605 */
[----:B------:R-:W-:Y:S02]  /*4140*/  USHF.R.U32.HI UR6, URZ, 0x4, UR4 ;  /* 0x00000004ff067899 */ /* 0x000fe40008011604 */
[----:B------:R-:W-:Y:S02]  /*4150*/  USHF.R.U32.HI UR5, URZ, 0x4, UR7 ;  /* 0x00000004ff057899 */ /* 0x000fe40008011607 */
[----:B------:R-:W-:-:S02]  /*4160*/  ULEA.HI UR4, UR9, UR11, URZ, 0x7 ;  /* 0x0000000b09047291 */ /* 0x000fc4000f8f38ff */
[----:B------:R-:W-:Y:S02]  /*4170*/  ULOP3.LUT UR5, UR5, 0x3fff, URZ, 0xc0, !UPT ;  /* 0x00003fff05057892 */ /* 0x000fe4000f8ec0ff */
[----:B------:R-:W-:Y:S02]  /*4180*/  USHF.R.S32.HI UR49, URZ, 0x7, UR4 ;  /* 0x00000007ff317899 */ /* 0x000fe40008011404 */
[----:B------:R-:W-:Y:S02]  /*4190*/  ULOP3.LUT UR41, UR5, 0x10000, URZ, 0xfc, !UPT ;  /* 0x0001000005297892 */ /* 0x000fe4000f8efcff */
[----:B------:R-:W-:Y:S02]  /*41a0*/  UISETP.LT.AND UP0, UPT, UR49, 0x1, UPT ;  /* 0x000000013100788c */ /* 0x000fe4000bf01270 */
[----:B------:R-:W-:Y:S02]  /*41b0*/  ULOP3.LUT UR10, UR10, 0x3fff, URZ, 0xc0, !UPT ;  /* 0x00003fff0a0a7892 */ /* 0x000fe4000f8ec0ff */
[----:B------:R-:W-:-:S02]  /*41c0*/  ULOP3.LUT UR8, UR8, 0x3fff, URZ, 0xc0, !UPT ;  /* 0x00003fff08087892 */ /* 0x000fc4000f8ec0ff */
[----:B------:R-:W-:Y:S02]  /*41d0*/  ULOP3.LUT UR6, UR6, 0x3fff, URZ, 0xc0, !UPT ;  /* 0x00003fff06067892 */ /* 0x000fe4000f8ec0ff */
[----:B------:R-:W-:Y:S01]  /*41e0*/  USEL UR51, UR49, 0x1, !UP0 ;  /* 0x0000000131337887 */ /* 0x000fe2000c000000 */
[----:B------:R-:W3:Y:S01]  /*41f0*/  LDCU UR47, c[0x0][0x374] ;  /* 0x00006e80ff2f77ac */ /* 0x000ee20008000800 */
[----:B------:R-:W-:Y:S02]  /*4200*/  ULOP3.LUT UR38, UR10, 0x10000, URZ, 0xfc, !UPT ;  /* 0x000100000a267892 */ /* 0x000fe4000f8efcff */
[----:B------:R-:W-:Y:S01]  /*4210*/  ULOP3.LUT UR39, UR8, 0x10000, URZ, 0xfc, !UPT ;  /* 0x0001000008277892 */ /* 0x000fe2000f8efcff */
[----:B--2---:R-:W-:Y:S01]  /*4220*/  R2UR UR13, R0 ;  /* 0x00000000000d72ca */ /* 0x004fe200000e0000 */
[----:B------:R-:W-:Y:S02]  /*4230*/  ULOP3.LUT UR40, UR6, 0x10000, URZ, 0xfc, !UPT ;  /* 0x0001000006287892 */ /* 0x000fe4000f8efcff */
[----:B------:R-:W-:-:S02]  /*4240*/  UIADD3 UR51, UPT, UPT, -UR51, URZ, URZ ;  /* 0x000000ff33337290 */ /* 0x000fc4000fffe1ff */
[----:B------:R-:W-:Y:S01]  /*4250*/  UISETP.NE.AND UP4, UPT, UR42, 0x1, UPT ;  /* 0x000000012a00788c */ /* 0x000fe2000bf85270 */
[----:B------:R-:W-:Y:S01]  /*4260*/  UMOV UR46, URZ ;  /* 0x000000ff002e7c82 */ /* 0x000fe20008000000 */
[----:B------:R-:W-:-:S06]  /*4270*/  UMOV UR24, URZ ;  /* 0x000000ff00187c82 */ /* 0x000fcc0008000000 */
[----:B------:R-:W-:Y:S02]  /*4280*/  UIADD3 UR34, UPT, UPT, UR13, 0x80, URZ ;  /* 0x000000800d227890 */ /* 0x000fe4000fffe0ff */
[----:B------:R-:W-:Y:S02]  /*4290*/  UIADD3 UR36, UPT, UPT, UR13, 0x84, URZ ;  /* 0x000000840d247890 */ /* 0x000fe4000fffe0ff */
[----:B------:R-:W-:Y:S02]  /*42a0*/  USHF.R.U32.HI UR5, URZ, 0x11, UR34 ;  /* 0x00000011ff057899 */ /* 0x000fe40008011622 */
[----:B------:R-:W-:Y:S02]  /*42b0*/  USHF.R.U32.HI UR4, URZ, 0x11, UR36 ;  /* 0x00000011ff047899 */ /* 0x000fe40008011624 */
[----:B------:R-:W-:Y:S02]  /*42c0*/  ULOP3.LUT UR5, UR5, 0x6000, URZ, 0xc0, !UPT ;  /* 0x0000600005057892 */ /* 0x000fe4000f8ec0ff */
[----:B------:R-:W-:-:S02]  /*42d0*/  ULOP3.LUT UR4, UR4, 0x6000, URZ, 0xc0, !UPT ;  /* 0x0000600004047892 */ /* 0x000fc4000f8ec0ff */
[----:B------:R-:W-:Y:S02]  /*42e0*/  UIADD3 UR53, UPT, UPT, UR13, 0x88, URZ ;  /* 0x000000880d357890 */ /* 0x000fe4000fffe0ff */
[----:B------:R-:W-:Y:S02]  /*42f0*/  ULOP3.LUT UR52, UR5, 0x810, URZ, 0xfc, !UPT ;  /* 0x0000081005347892 */ /* 0x000fe4000f8efcff */
[----:B-1-3--:R-:W-:-:S12]  /*4300*/  ULOP3.LUT UR50, UR4, 0x810, URZ, 0xfc, !UPT ;  /* 0x0000081004327892 */ /* 0x00afd8000f8efcff */
.L_x_84:
[C---:B------:R-:W-:Y:S02]  /*4310*/  LEA R2, R9.reuse, UR27, 0x3 ;  /* 0x0000001b09027c11 */ /* 0x040fe4000f8e18ff */
[----:B------:R-:W-:Y:S02]  /*4320*/  SHF.L.U32 R0, R8, 0x1f, RZ ;  /* 0x0000001f08007819 */ /* 0x000fe400000006ff */
[----:B------:R-:W-:Y:S02]  /*4330*/  LEA R4, R9, UR27, 0x4 ;  /* 0x0000001b09047c11 */ /* 0x000fe4000f8e20ff */
[----:B-1----:R-:W1:Y:S02]  /*4340*/  SYNCS.PHASECHK.TRANS64.TRYWAIT P0, [R2+URZ+0x130], R0 ;  /* 0x00013000020075a7 */ /* 0x002e6400080011ff */
[----:B-1-3--:R-:W-:Y:S05]  /*4350*/  @!P0 BRA `(.L_x_76) ;  /* 0x0000007c00f88947 */ /* 0x00afea0003800000 */
.L_x_205:
[----:B------:R-:W2:Y:S01]  /*4360*/  LDS.128 R4, [R4+0x1a0] ;  /* 0x0001a00004047984 */ /* 0x000ea20000000c00 */
[----:B------:R-:W-:Y:S01]  /*4370*/  @!PT LDS RZ, [RZ] ;  /* 0x00000000fffff984 */ /* 0x000fe20000000800 */
[----:B------:R-:W-:Y:S01]  /*4380*/  @!PT LDS RZ, [RZ] ;  /* 0x00000000fffff984 */ /* 0x000fe20000000800 */
[----:B------:R-:W-:Y:S01]  /*4390*/  @!PT LDS RZ, [RZ] ;  /* 0x00000000fffff984 */ /* 0x000fe20000000800 */
[----:B------:R-:W-:Y:S01]  /*43a0*/  @!PT LDS RZ, [RZ] ;  /* 0x00000000fffff984 */ /* 0x000fe20000000800 */
[----:B------:R3:W-:Y:S06]  /*43b0*/  MEMBAR.ALL.CTA ;  /* 0x0000000000007992 */ /* 0x0007ec0000008000 */
[----:B---3--:R-:W3:Y:S01]  /*43c0*/  FENCE.VIEW.ASYNC.S ;  /* 0x00000000000073c6 */ /* 0x008ee20000000000 */
[----:B--2---:R-:W-:-:S13]  /*43d0*/  LOP3.LUT P0, RZ, R6, 0x1, RZ, 0xc0, !PT ;  /* 0x0000000106ff7812 */ /* 0x004fda000780c0ff */
[----:B---3--:R-:W-:Y:S01]  /*43e0*/  VOTEU.ANY UP3, P0 ;  /* 0x0000000000ff7886 */ /* 0x008fe20000060100 */
[----:B------:R-:W-:-:S13]  /*43f0*/  PLOP3.LUT P0, PT, PT, PT, UP3, 0x80, 0x8 ;  /* 0x000000000008781c */ /* 0x000fda0003f0f038 */
[----:B-1----:R-:W-:Y:S02]  /*4400*/  @P0 MOV R0, R4 ;  /* 0x0000000400000202 */ /* 0x002fe40000000f00 */
[----:B------:R-:W-:Y:S02]  /*4410*/  @P0 LOP3.LUT R4, R5, 0xffff, RZ, 0xc0, !PT ;  /* 0x0000ffff05040812 */ /* 0x000fe400078ec0ff */
[----:B------:R-:W-:Y:S01]  /*4420*/  @P0 R2UR UR5, R0 ;  /* 0x00000000000502ca */ /* 0x000fe200000e0000 */
[----:B------:R-:W-:Y:S01]  /*4430*/  VIADD R0, R2, 0x140 ;  /* 0x0000014002007836 */ /* 0x000fe20000000000 */
[----:B------:R-:W-:-:S04]  /*4440*/  @P0 R2UR UR4, R4 ;  /* 0x00000000040402ca */ /* 0x000fc800000e0000 */
[----:B------:R-:W-:-:S04]  /*4450*/  PRMT R0, RZ, 0x654, R0 ;  /* 0x00000654ff007816 */ /* 0x000fc80000000000 */
[----:B------:R1:W-:Y:S03]  /*4460*/  SYNCS.ARRIVE.TRANS64.RED.A1T0 RZ, [R0+URZ], RZ ;  /* 0x000000ff00ff79a7 */ /* 0x0003e600081004ff */
[----:B------:R-:W-:Y:S02]  /*4470*/  @UP3 UMOV UR45, UR5 ;  /* 0x00000005002d3c82 */ /* 0x000fe40008000000 */
[----:B------:R-:W-:Y:S01]  /*4480*/  @UP3 UMOV UR43, UR4 ;  /* 0x00000004002b3c82 */ /* 0x000fe20008000000 */
[----:B------:R-:W-:Y:S05]  /*4490*/  BRA.U !UP5, `(.L_x_77) ;  /* 0x000000010dd07547 */ /* 0x000fea000b800000 */
[----:B------:R-:W2:Y:S01]  /*44a0*/  LDCU.128 UR16, c[0x0][0xf10] ;  /* 0x0001e200ff1077ac */ /* 0x000ea20008000c00 */
[----:B------:R-:W3:Y:S01]  /*44b0*/  LDCU UR12, c[0x0][0xf20] ;  /* 0x0001e400ff0c77ac */ /* 0x000ee20008000800 */
[----:B------:R-:W4:Y:S01]  /*44c0*/  LDCU UR22, c[0x0][0xf0c] ;  /* 0x0001e180ff1677ac */ /* 0x000f220008000800 */
[----:B------:R-:W1:Y:S01]  /*44d0*/  LDCU.64 UR8, c[0x0][0xf28] ;  /* 0x0001e500ff0877ac */ /* 0x000e620008000a00 */
[----:B--2---:R-:W-:Y:S02]  /*44e0*/  UIMAD.WIDE.U32 UR6, UR47, UR19, URZ ;  /* 0x000000132f0672a5 */ /* 0x004fe4000f8e00ff */
[----:B------:R-:W-:Y:S02]  /*44f0*/  UIMAD.WIDE.U32 UR4, UR48, UR16, URZ ;  /* 0x00000010300472a5 */ /* 0x000fe4000f8e00ff */
[----:B------:R-:W-:Y:S02]  /*4500*/  UISETP.NE.AND UP0, UPT, UR18, 0x1, UPT ;  /* 0x000000011200788c */ /* 0x000fe4000bf05270 */
[----:B------:R-:W-:Y:S01]  /*4510*/  UIMAD.WIDE.U32 UR20, UR43, UR19, URZ ;  /* 0x000000132b1472a5 */ /* 0x000fe2000f8e00ff */
[----:B------:R-:W-:-:S02]  /*4520*/  UMOV UR6, UR7 ;  /* 0x0000000700067c82 */ /* 0x000fc40008000000 */
[----:B------:R-:W-:Y:S01]  /*4530*/  UMOV UR4, UR5 ;  /* 0x0000000500047c82 */ /* 0x000fe20008000000 */
[----:B---3--:R-:W-:Y:S02]  /*4540*/  USHF.R.U32.HI UR6, URZ, UR12, UR6 ;  /* 0x0000000cff067299 */ /* 0x008fe40008011606 */
[----:B----4-:R-:W-:Y:S02]  /*4550*/  UISETP.NE.AND UP1, UPT, UR22, 0x1, UPT ;  /* 0x000000011600788c */ /* 0x010fe4000bf25270 */
[----:B------:R-:W-:Y:S02]  /*4560*/  USHF.R.U32.HI UR4, URZ, UR17, UR4 ;  /* 0x00000011ff047299 */ /* 0x000fe40008011604 */
[----:B------:R-:W-:Y:S02]  /*4570*/  USEL UR5, UR47, UR6, !UP0 ;  /* 0x000000062f057287 */ /* 0x000fe4000c000000 */
[----:B------:R-:W-:Y:S02]  /*4580*/  USEL UR6, UR48, UR4, !UP1 ;  /* 0x0000000430067287 */ /* 0x000fe4000c800000 */
[----:B-1----:R-:W-:Y:S01]  /*4590*/  UIMAD.WIDE.U32 UR10, UR5, UR8, URZ ;  /* 0x00000008050a72a5 */ /* 0x002fe2000f8e00ff */
[----:B------:R-:W-:Y:S01]  /*45a0*/  UMOV UR4, UR21 ;  /* 0x0000001500047c82 */ /* 0x000fe20008000000 */
[----:B------:R-:W-:-:S02]  /*45b0*/  UIMAD.WIDE.U32 UR14, UR45, UR16, URZ ;  /* 0x000000102d0e72a5 */ /* 0x000fc4000f8e00ff */
        /* <DEDUP_REMOVED lines=34> */
.L_x_77:
[----:B------:R-:W2:Y:S02]  /*47e0*/  LDCU UR4, c[0x0][0xf30] ;  /* 0x0001e600ff0477ac */ /* 0x000ea40008000800 */
[----:B--2---:R-:W-:-:S09]  /*47f0*/  UISETP.NE.AND UP0, UPT, UR4, 0x1, UPT ;  /* 0x000000010400788c */ /* 0x004fd2000bf05270 */
[----:B------:R-:W-:Y:S05]  /*4800*/  BRA.U UP0, `(.L_x_78) ;  /* 0x00000001003c7547 */ /* 0x000fea000b800000 */
[----:B------:R-:W2:Y:S01]  /*4810*/  LDCU.128 UR8, c[0x0][0xf10] ;  /* 0x0001e200ff0877ac */ /* 0x000ea20008000c00 */
[----:B------:R-:W3:Y:S01]  /*4820*/  LDCU UR12, c[0x0][0xf0c] ;  /* 0x0001e180ff0c77ac */ /* 0x000ee20008000800 */
[----:B------:R-:W4:Y:S01]  /*4830*/  LDCU UR14, c[0x0][0xf20] ;  /* 0x0001e400ff0e77ac */ /* 0x000f220008000800 */
[----:B--2---:R-:W-:Y:S02]  /*4840*/  UIMAD.WIDE.U32 UR6, UR45, UR8, URZ ;  /* 0x000000082d0672a5 */ /* 0x004fe4000f8e00ff */
[----:B------:R-:W-:Y:S02]  /*4850*/  UIMAD.WIDE.U32 UR4, UR43, UR11, URZ ;  /* 0x0000000b2b0472a5 */ /* 0x000fe4000f8e00ff */
[----:B---3--:R-:W-:Y:S02]  /*4860*/  UISETP.NE.AND UP0, UPT, UR12, 0x1, UPT ;  /* 0x000000010c00788c */ /* 0x008fe4000bf05270 */
[----:B------:R-:W-:Y:S01]  /*4870*/  UISETP.NE.AND UP1, UPT, UR10, 0x1, UPT ;  /* 0x000000010a00788c */ /* 0x000fe2000bf25270 */
[----:B------:R-:W-:-:S02]  /*4880*/  UMOV UR6, UR7 ;  /* 0x0000000700067c82 */ /* 0x000fc40008000000 */
[----:B------:R-:W-:Y:S01]  /*4890*/  UMOV UR4, UR5 ;  /* 0x0000000500047c82 */ /* 0x000fe20008000000 */
[----:B------:R-:W-:Y:S02]  /*48a0*/  USHF.R.U32.HI UR9, URZ, UR9, UR6 ;  /* 0x00000009ff097299 */ /* 0x000fe40008011606 */
[----:B----4-:R-:W-:Y:S02]  /*48b0*/  USHF.R.U32.HI UR4, URZ, UR14, UR4 ;  /* 0x0000000eff047299 */ /* 0x010fe40008011604 */
[----:B------:R-:W-:Y:S02]  /*48c0*/  USEL UR5, UR45, UR9, !UP0 ;  /* 0x000000092d057287 */ /* 0x000fe4000c000000 */
[----:B------:R-:W-:-:S04]  /*48d0*/  USEL UR4, UR43, UR4, !UP1 ;  /* 0x000000042b047287 */ /* 0x000fc8000c800000 */
[----:B------:R-:W-:-:S04]  /*48e0*/  UIADD3 UR4, UPT, UPT, UR5, -UR4, URZ ;  /* 0x8000000405047290 */ /* 0x000fc8000fffe0ff */
[----:B------:R-:W-:-:S12]  /*48f0*/  UIMAD UR43, UR4, UR10, UR43 ;  /* 0x0000000a042b72a4 */ /* 0x000fd8000f8e022b */
.L_x_78:
[----:B------:R-:W2:Y:S01]  /*4900*/  LDCU UR4, c[0x0][0x38c] ;  /* 0x00007180ff0477ac */ /* 0x000ea20008000800 */
[----:B------:R-:W-:Y:S02]  /*4910*/  PLOP3.LUT P1, PT, PT, PT, PT, 0x80, 0x8 ;  /* 0x000000000008781c */ /* 0x000fe40003f2f070 */
[----:B------:R-:W-:Y:S01]  /*4920*/  SHF.L.U32 R2, R10, 0x1f, RZ ;  /* 0x0000001f0a027819 */ /* 0x000fe200000006ff */
[----:B------:R-:W-:Y:S02]  /*4930*/  ULEA UR44, UR46, UR27, 0x3 ;  /* 0x0000001b2e2c7291 */ /* 0x000fe4000f8e18ff */
[----:B------:R-:W-:Y:S02]  /*4940*/  ULEA UR28, UR46, UR13, 0x6 ;  /* 0x0000000d2e1c7291 */ /* 0x000fe4000f8e30ff */
[----:B--2---:R-:W-:-:S06]  /*4950*/  UISETP.GE.AND UP0, UPT, UR4, 0x1, UPT ;  /* 0x000000010400788c */ /* 0x004fcc000bf06270 */
[----:B------:R-:W-:-:S05]  /*4960*/  PLOP3.LUT P0, PT, PT, PT, UP0, 0x80, 0x8 ;  /* 0x000000000008781c */ /* 0x000fca0003f0f008 */
[----:B------:R-:W-:-:S08]  /*4970*/  @UP0 ULEA UR4, UR24, UR27, 0x3 ;  /* 0x0000001b18040291 */ /* 0x000fd0000f8e18ff */
[----:B-1----:R-:W-:-:S04]  /*4980*/  @P0 SHF.L.U32 R0, R3, 0x1f, RZ ;  /* 0x0000001f03000819 */ /* 0x002fc800000006ff */
[----:B------:R1:W2:Y:S01]  /*4990*/  @P0 SYNCS.PHASECHK.TRANS64.TRYWAIT P1, [UR4], R0 ;  /* 0x00000000ff0005a7 */ /* 0x0002a20008021104 */
[----:B------:R-:W-:-:S04]  /*49a0*/  ULEA.HI UR4, UR26, UR26, URZ, 0x1 ;  /* 0x0000001a1a047291 */ /* 0x000fc8000f8f08ff */
[----:B------:R-:W-:-:S04]  /*49b0*/  ULOP3.LUT UR4, UR4, 0x7ffffffe, URZ, 0xc0, !UPT ;  /* 0x7ffffffe04047892 */ /* 0x000fc8000f8ec0ff */
[----:B------:R-:W-:-:S04]  /*49c0*/  UIADD3 UR4, UPT, UPT, -UR4, UR26, URZ ;  /* 0x0000001a04047290 */ /* 0x000fc8000fffe1ff */
[----:B------:R-:W-:Y:S01]  /*49d0*/  ULEA UR35, UR4, UR53, 0x1 ;  /* 0x0000003504237291 */ /* 0x000fe2000f8e08ff */
[----:B------:R-:W3:Y:S02]  /*49e0*/  SYNCS.PHASECHK.TRANS64.TRYWAIT P0, [UR44+0x160], R2 ;  /* 0x00016002ff0075a7 */ /* 0x000ee4000800112c */
[----:B-123--:R-:W-:Y:S09]  /*49f0*/  @!P0 BRA `(.L_x_79) ;  /* 0x0000007800648947 */ /* 0x00eff20003800000 */
.L_x_207:
[----:B------:R-:W-:Y:S01]  /*4a00*/  IADD3 R9, PT, PT, R9, 0x1, RZ ;  /* 0x0000000109097810 */ /* 0x000fe20007ffe0ff */
[----:B------:R-:W-:Y:S06]  /*4a10*/  BRA.U !UP0, `(.L_x_80) ;  /* 0x0000000108f87547 */ /* 0x000fec000b800000 */
[----:B------:R-:W-:Y:S02]  /*4a20*/  UIADD3 UR37, UPT, UPT, UR35, 0x4, URZ ;  /* 0x0000000423257890 */ /* 0x000fe4000fffe0ff */
[----:B------:R-:W-:Y:S02]  /*4a30*/  USHF.R.U32.HI UR5, URZ, 0x1a, UR35 ;  /* 0x0000001aff057899 */ /* 0x000fe40008011623 */
[----:B------:R-:W-:Y:S02]  /*4a40*/  USHF.R.U32.HI UR4, URZ, 0x1a, UR37 ;  /* 0x0000001aff047899 */ /* 0x000fe40008011625 */
[----:B------:R-:W-:Y:S02]  /*4a50*/  ULOP3.LUT UR5, UR5, 0x30, URZ, 0xc0, !UPT ;  /* 0x0000003005057892 */ /* 0x000fe4000f8ec0ff */
[----:B------:R-:W-:Y:S02]  /*4a60*/  ULOP3.LUT UR4, UR4, 0x30, URZ, 0xc0, !UPT ;  /* 0x0000003004047892 */ /* 0x000fe4000f8ec0ff */
[----:B------:R-:W-:-:S02]  /*4a70*/  ULOP3.LUT UR5, UR5, 0x480, URZ, 0xfc, !UPT ;  /* 0x0000048005057892 */ /* 0x000fc4000f8efcff */
[----:B------:R-:W-:Y:S01]  /*4a80*/  ULOP3.LUT UR4, UR4, 0x480, URZ, 0xfc, !UPT ;  /* 0x0000048004047892 */ /* 0x000fe2000f8efcff */
[----:B------:R-:W-:Y:S01]  /*4a90*/  UMOV UR25, URZ ;  /* 0x000000ff00197c82 */ /* 0x000fe20008000000 */
[----:B------:R-:W-:Y:S01]  /*4aa0*/  UMOV UR23, UR51 ;  /* 0x0000003300177c82 */ /* 0x000fe20008000000 */
[----:B------:R-:W-:Y:S01]  /*4ab0*/  UMOV UR22, UR49 ;  /* 0x0000003100167c82 */ /* 0x000fe20008000000 */
[----:B------:R-:W-:Y:S01]  /*4ac0*/  UMOV UR12, UR24 ;  /* 0x00000018000c7c82 */ /* 0x000fe20008000000 */
[----:B------:R-:W-:Y:S02]  /*4ad0*/  UPRMT UR33, UR5, 0x5410, UR52 ;  /* 0x0000541005217896 */ /* 0x000fe40008000034 */
[----:B------:R-:W-:Y:S01]  /*4ae0*/  UPRMT UR31, UR4, 0x5410, UR50 ;  /* 0x00005410041f7896 */ /* 0x000fe20008000032 */
[----:B------:R-:W-:Y:S01]  /*4af0*/  UMOV UR32, URZ ;  /* 0x000000ff00207c82 */ /* 0x000fe20008000000 */
[----:B------:R-:W-:-:S10]  /*4b00*/  UMOV UR30, URZ ;  /* 0x000000ff001e7c82 */ /* 0x000fd40008000000 */
.L_x_83:
[----:B------:R-:W-:Y:S02]  /*4b10*/  UIADD3 UR23, UPT, UPT, UR23, 0x1, URZ ;  /* 0x0000000117177890 */ /* 0x000fe4000fffe0ff */
[----:B--2---:R-:W-:Y:S02]  /*4b20*/  ULEA UR7, UR12, UR27, 0x3 ;  /* 0x0000001b0c077291 */ /* 0x004fe4000f8e18ff */
[----:B------:R-:W-:Y:S01]  /*4b30*/  UISETP.NE.AND UP2, UPT, UR23, URZ, UPT ;  /* 0x000000ff1700728c */ /* 0x000fe2000bf45270 */
[----:B---3--:R-:W-:Y:S10]  /*4b40*/  @P1 BRA `(.L_x_81) ;  /* 0x00000000000c1947 */ /* 0x008ff40003800000 */
[----:B-1----:R-:W-:Y:S04]  /*4b50*/  SHF.L.U32 R2, R3, 0x1f, RZ ;  /* 0x0000001f03027819 */ /* 0x002fe800000006ff */
[----:B------:R-:W1:Y:S02]  /*4b60*/  SYNCS.PHASECHK.TRANS64.TRYWAIT P0, [UR7], R2 ;  /* 0x00000002ff0075a7 */ /* 0x000e640008001107 */
[----:B-1----:R-:W-:Y:S05]  /*4b70*/  @!P0 BRA `(.L_x_82) ;  /* 0x00000078001c8947 */ /* 0x002fea0003800000 */
.L_x_81:
[----:B------:R-:W-:Y:S01]  /*4b80*/  UISETP.NE.AND UP0, UPT, UR22, 0x1, UPT ;  /* 0x000000011600788c */ /* 0x000fe2000bf05270 */
[----:B------:R-:W-:Y:S01]  /*4b90*/  PLOP3.LUT P1, PT, PT, PT, PT, 0x80, 0x8 ;  /* 0x000000000008781c */ /* 0x000fe20003f2f070 */
[----:B------:R-:W-:Y:S02]  /*4ba0*/  UIADD3 UR4, UPT, UPT, UR12, 0x1, URZ ;  /* 0x000000010c047890 */ /* 0x000fe4000fffe0ff */
[----:B------:R-:W-:Y:S02]  /*4bb0*/  ULEA UR10, UR12, UR40, 0x6 ;  /* 0x000000280c0a7291 */ /* 0x000fe4000f8e30ff */
[----:B------:R-:W-:Y:S01]  /*4bc0*/  UISETP.NE.AND UP1, UPT, UR4, 0xf, UPT ;  /* 0x0000000f0400788c */ /* 0x000fe2000bf25270 */
[----:B------:R-:W-:Y:S01]  /*4bd0*/  PLOP3.LUT P0, PT, PT, PT, UP0, 0x80, 0x8 ;  /* 0x000000000008781c */ /* 0x000fe20003f0f008 */
[----:B------:R-:W-:Y:S02]  /*4be0*/  ULEA UR8, UR12, UR41, 0x6 ;  /* 0x000000290c087291 */ /* 0x000fe4000f8e30ff */
[----:B------:R-:W-:Y:S02]  /*4bf0*/  USEL UR5, URZ, 0x1, UP1 ;  /* 0x00000001ff057887 */ /* 0x000fe40008800000 */
[----:B------:R-:W-:Y:S02]  /*4c00*/  USEL UR24, UR4, URZ, UP1 ;  /* 0x000000ff04187287 */ /* 0x000fe40008800000 */
[----:B------:R-:W-:Y:S02]  /*4c10*/  ULEA UR6, UR12, UR39, 0x8 ;  /* 0x000000270c067291 */ /* 0x000fe4000f8e40ff */
[----:B------:R-:W-:Y:S01]  /*4c20*/  @UP0 ULEA UR4, UR24, UR27, 0x3 ;  /* 0x0000001b18040291 */ /* 0x000fe2000f8e18ff */
[----:B------:R-:W-:Y:S01]  /*4c30*/  LOP3.LUT R3, R3, UR5, RZ, 0x3c, !PT ;  /* 0x0000000503037c12 */ /* 0x000fe2000f8e3cff */
[----:B------:R-:W-:Y:S02]  /*4c40*/  UIADD3 UR20, UPT, UPT, UR10, 0x20, URZ ;  /* 0x000000200a147890 */ /* 0x000fe4000fffe0ff */
[----:B------:R-:W-:Y:S01]  /*4c50*/  UISETP.NE.U32.AND UP0, UPT, UR25, URZ, UPT ;  /* 0x000000ff1900728c */ /* 0x000fe2000bf05070 */
[----:B-1----:R-:W-:Y:S01]  /*4c60*/  @P0 SHF.L.U32 R0, R3, 0x1f, RZ ;  /* 0x0000001f03000819 */ /* 0x002fe200000006ff */
[----:B------:R-:W-:Y:S02]  /*4c70*/  UIADD3 UR18, UPT, UPT, UR8, 0x20, URZ ;  /* 0x0000002008127890 */ /* 0x000fe4000fffe0ff */
[----:B------:R-:W-:Y:S01]  /*4c80*/  UIADD3 UR16, UPT, UPT, UR6, 0x2, URZ ;  /* 0x0000000206107890 */ /* 0x000fe2000fffe0ff */
[----:B------:R2:W3:Y:S01]  /*4c90*/  @P0 SYNCS.PHASECHK.TRANS64.TRYWAIT P1, [UR4], R0 ;  /* 0x00000000ff0005a7 */ /* 0x0004e20008021104 */
[----:B------:R-:W-:Y:S02]  /*4ca0*/  ULEA UR4, UR12, UR38, 0x9 ;  /* 0x000000260c047291 */ /* 0x000fe4000f8e48ff */
[----:B------:R-:W-:Y:S02]  /*4cb0*/  UIADD3 UR26, UPT, UPT, UR7, 0x78, URZ ;  /* 0x00000078071a7890 */ /* 0x000fe4000fffe0ff */
[----:B------:R-:W-:Y:S02]  /*4cc0*/  UIADD3 UR14, UPT, UPT, UR4, 0x2, URZ ;  /* 0x00000002040e7890 */ /* 0x000fe4000fffe0ff */
[----:B------:R-:W-:Y:S01]  /*4cd0*/  UIADD3 UR22, UPT, UPT, UR22, -0x1, URZ ;  /* 0xffffffff16167890 */ /* 0x000fe2000fffe0ff */
[----:B------:R-:W-:Y:S01]  /*4ce0*/  UMOV UR11, 0x4008 ;  /* 0x00004008000b7882 */ /* 0x000fe20000000000 */
[----:B------:R-:W-:Y:S01]  /*4cf0*/  UMOV UR21, 0x4008 ;  /* 0x0000400800157882 */ /* 0x000fe20000000000 */
[----:B------:R2:W-:Y:S01]  /*4d00*/  UTCCP.T.S.4x32dp128bit tmem[UR13+0x80], gdesc[UR10] ;  /* 0x0000800a0d0079e7 */ /* 0x0005e20009100000 */
[----:B------:R2:W-:Y:S01]  /*4d10*/  UTCCP.T.S.4x32dp128bit tmem[UR13+0x84], gdesc[UR20] ;  /* 0x000084140d0079e7 */ /* 0x0005e20009100000 */
[----:B------:R-:W-:Y:S01]  /*4d20*/  UMOV UR9, 0x4008 ;  /* 0x0000400800097882 */ /* 0x000fe20000000000 */
[----:B------:R-:W-:Y:S01]  /*4d30*/  UMOV UR19, 0x4008 ;  /* 0x0000400800137882 */ /* 0x000fe20000000000 */
[----:B------:R2:W-:Y:S01]  /*4d40*/  UTCCP.T.S.4x32dp128bit tmem[UR13+0x88], gdesc[UR8] ;  /* 0x000088080d0079e7 */ /* 0x0005e20009100000 */
[----:B------:R2:W-:Y:S01]  /*4d50*/  UTCCP.T.S.4x32dp128bit tmem[UR13+0x8c], gdesc[UR18] ;  /* 0x00008c120d0079e7 */ /* 0x0005e20009100000 */
[----:B------:R-:W-:Y:S01]  /*4d60*/  UMOV UR7, 0x80004020 ;  /* 0x8000402000077882 */ /* 0x000fe20000000000 */
[----:B------:R-:W-:Y:S01]  /*4d70*/  UMOV UR5, 0x80004020 ;  /* 0x8000402000057882 */ /* 0x000fe20000000000 */
[----:B------:R-:W-:Y:S01]  /*4d80*/  UMOV UR17, 0x80004020 ;  /* 0x8000402000117882 */ /* 0x000fe20000000000 */
[----:B------:R2:W-:Y:S01]  /*4d90*/  UTCOMMA.4X gdesc[UR4], gdesc[UR6], tmem[UR28], tmem[UR32], idesc[UR33], tmem[UR34], UP0 ;  /* 0x80222006040075ea */ /* 0x0005e2000800001c */
[----:B------:R-:W-:Y:S01]  /*4da0*/  UMOV UR15, 0x80004020 ;  /* 0x80004020000f7882 */ /* 0x000fe20000000000 */
[----:B------:R-:W-:Y:S01]  /*4db0*/  UMOV UR25, 0x1 ;  /* 0x0000000100197882 */ /* 0x000fe20000000000 */
[----:B------:R2:W-:Y:S01]  /*4dc0*/  UTCOMMA.4X gdesc[UR14], gdesc[UR16], tmem[UR28], tmem[UR30], idesc[UR31], tmem[UR36], UPT ;  /* 0x80241e100e0075ea */ /* 0x0005e2000b80001c */
[----:B------:R2:W-:Y:S01]  /*4dd0*/  UTCBAR.MULTICAST [UR26], URZ, UR29 ;  /* 0x000000ff1a0073e9 */ /* 0x0005e2000800081d */
[----:B------:R-:W-:Y:S01]  /*4de0*/  UMOV UR12, UR24 ;  /* 0x00000018000c7c82 */ /* 0x000fe20008000000 */
[----:B------:R-:W-:Y:S05]  /*4df0*/  BRA.U UP2, `(.L_x_83) ;  /* 0xfffffffd02447547 */ /* 0x000fea000b83ffff */
.L_x_80:
[----:B--2---:R-:W-:Y:S01]  /*4e00*/  UIADD3 UR5, UPT, UPT, UR44, 0x150, URZ ;  /* 0x000001502c057890 */ /* 0x004fe2000fffe0ff */
[----:B------:R-:W-:Y:S01]  /*4e10*/  R2UR UR6, R94 ;  /* 0x000000005e0672ca */ /* 0x000fe200000e0000 */
[----:B------:R-:W-:Y:S01]  /*4e20*/  UIADD3 UR4, UPT, UPT, UR46, 0x1, URZ ;  /* 0x000000012e047890 */ /* 0x000fe2000fffe0ff */
[----:B------:R-:W-:-:S03]  /*4e30*/  ISETP.NE.AND P0, PT, R9, 0x2, PT ;  /* 0x000000020900780c */ /* 0x000fc60003f05270 */
[----:B------:R-:W-:Y:S01]  /*4e40*/  UISETP.NE.AND UP0, UPT, UR4, 0x2, UPT ;  /* 0x000000020400788c */ /* 0x000fe2000bf05270 */
[----:B-1----:R-:W-:Y:S02]  /*4e50*/  SEL R0, RZ, 0x1, P0 ;  /* 0x00000001ff007807 */ /* 0x002fe40000000000 */
[----:B------:R1:W-:Y:S01]  /*4e60*/  UTCBAR [UR5], URZ ;  /* 0x000000ff050073e9 */ /* 0x0003e200080000ff */
[----:B------:R-:W-:Y:S01]  /*4e70*/  SEL R9, R9, RZ, P0 ;  /* 0x000000ff09097207 */ /* 0x000fe20000000000 */
[----:B------:R-:W-:Y:S01]  /*4e80*/  USEL UR46, UR4, URZ, UP0 ;  /* 0x000000ff042e7287 */ /* 0x000fe20008000000 */
[----:B------:R-:W-:Y:S02]  /*4e90*/  LOP3.LUT R8, R8, R0, RZ, 0x3c, !PT ;  /* 0x0000000008087212 */ /* 0x000fe400078e3cff */
[----:B------:R-:W-:Y:S02]  /*4ea0*/  UIADD3 UR26, UPT, UPT, UR43, UR6, URZ ;  /* 0x000000062b1a7290 */ /* 0x000fe4000fffe0ff */
[----:B------:R-:W-:-:S06]  /*4eb0*/  USEL UR6, URZ, 0x1, UP0 ;  /* 0x00000001ff067887 */ /* 0x000fcc0008000000 */
[----:B------:R-:W-:Y:S01]  /*4ec0*/  LOP3.LUT R10, R10, UR6, RZ, 0x3c, !PT ;  /* 0x000000060a0a7c12 */ /* 0x000fe2000f8e3cff */
[----:B------:R-:W-:Y:S06]  /*4ed0*/  BRA.U UP3, `(.L_x_84) ;  /* 0xfffffff5030c7547 */ /* 0x000fec000b83ffff */
[----:B------:R-:W2:Y:S01]  /*4ee0*/  S2UR UR7, SR_CgaCtaId ;  /* 0x00000000000779c3 */ /* 0x000ea20000008800 */
[----:B------:R-:W-:Y:S01]  /*4ef0*/  ELECT P0, URZ, PT ;  /* 0x0000000000ff782f */ /* 0x000fe20003800000 */
[----:B------:R-:W-:Y:S01]  /*4f00*/  IMAD.MOV.U32 R0, RZ, RZ, 0x1 ;  /* 0x00000001ff007424 */ /* 0x000fe200078e00ff */
[----:B------:R-:W-:Y:S01]  /*4f10*/  UIADD3 UR27, UPT, UPT, UR27, 0x160, URZ ;  /* 0x000001601b1b7890 */ /* 0x000fe2000fffe0ff */
[----:B------:R-:W-:Y:S01]  /*4f20*/  SHF.L.U32 R2, R10, 0x1f, RZ ;  /* 0x0000001f0a027819 */ /* 0x000fe200000006ff */
[----:B------:R-:W-:-:S03]  /*4f30*/  UMOV UR4, 0x40 ;  /* 0x0000004000047882 */ /* 0x000fc60000000000 */
[----:B------:R-:W-:Y:S01]  /*4f40*/  UVIRTCOUNT.DEALLOC.SMPOOL 0x80 ;  /* 0x000000800000784c */ /* 0x000fe20000000000 */
[----:B--2---:R-:W-:Y:S02]  /*4f50*/  ULEA UR7, UR7, UR4, 0x18 ;  /* 0x0000000407077291 */ /* 0x004fe4000f8ec0ff */
[----:B------:R-:W-:-:S07]  /*4f60*/  ULEA UR4, UR46, UR27, 0x3 ;  /* 0x0000001b2e047291 */ /* 0x000fce000f8e18ff */
[----:B------:R2:W-:Y:S02]  /*4f70*/  @P0 STS.U8 [UR7+0x1c], R0 ;  /* 0x00001c00ff000988 */ /* 0x0005e40008000007 */
[----:B------:R-:W4:Y:S02]  /*4f80*/  SYNCS.PHASECHK.TRANS64.TRYWAIT P0, [UR4], R2 ;  /* 0x00000002ff0075a7 */ /* 0x000f240008001104 */
[----:B--2-4-:R-:W-:Y:S05]  /*4f90*/  @!P0 BRA `(.L_x_85) ;  /* 0x00000074002c8947 */ /* 0x014fea0003800000 */
.L_x_210:
[----:B------:R-:W-:-:S04]  /*4fa0*/  UIADD3 UR4, UPT, UPT, UR46, 0x1, URZ ;  /* 0x000000012e047890 */ /* 0x000fc8000fffe0ff */
[----:B------:R-:W-:-:S04]  /*4fb0*/  UISETP.NE.AND UP0, UPT, UR4, 0x2, UPT ;  /* 0x000000020400788c */ /* 0x000fc8000bf05270 */
[----:B-1----:R-:W-:Y:S02]  /*4fc0*/  USEL UR5, URZ, 0x1, UP0 ;  /* 0x00000001ff057887 */ /* 0x002fe40008000000 */
[----:B------:R-:W-:-:S04]  /*4fd0*/  USEL UR4, UR4, URZ, UP0 ;  /* 0x000000ff04047287 */ /* 0x000fc80008000000 */
[----:B------:R-:W-:Y:S01]  /*4fe0*/  ULEA UR4, UR4, UR27, 0x3 ;  /* 0x0000001b04047291 */ /* 0x000fe2000f8e18ff */
[----:B--2---:R-:W-:-:S04]  /*4ff0*/  LOP3.LUT R2, R10, UR5, RZ, 0x3c, !PT ;  /* 0x000000050a027c12 */ /* 0x004fc8000f8e3cff */
[----:B------:R-:W-:-:S04]  /*5000*/  SHF.L.U32 R2, R2, 0x1f, RZ ;  /* 0x0000001f02027819 */ /* 0x000fc800000006ff */
[----:B------:R-:W1:Y:S02]  /*5010*/  SYNCS.PHASECHK.TRANS64.TRYWAIT P0, [UR4], R2 ;  /* 0x00000002ff0075a7 */ /* 0x000e640008001104 */
[----:B-1----:R-:W-:Y:S05]  /*5020*/  @!P0 BRA `(.L_x_86) ;  /* 0x0000007400208947 */ /* 0x002fea0003800000 */
.L_x_212:
[----:B------:R-:W-:Y:S01]  /*5030*/  NOP ;  /* 0x0000000000007918 */ /* 0x000fe20000000000 */
[----:B-1----:R-:W1:Y:S01]  /*5040*/  LDS R0, [UR7+0x14] ;  /* 0x00001407ff007984 */ /* 0x002e620008000800 */
[----:B------:R-:W-:Y:S01]  /*5050*/  ULOP3.LUT UR4, UR13, 0xffff, URZ, 0xc0, !UPT ;  /* 0x0000ffff0d047892 */ /* 0x000fe2000f8ec0ff */
[----:B------:R-:W-:Y:S01]  /*5060*/  UMOV UR5, 0xffff ;  /* 0x0000ffff00057882 */ /* 0x000fe20000000000 */
[----:B------:R-:W-:Y:S02]  /*5070*/  UMOV UR6, 0x1 ;  /* 0x0000000100067882 */ /* 0x000fe40000000000 */
[----:B------:R-:W-:-:S04]  /*5080*/  USHF.R.U32.HI UR4, URZ, 0x5, UR4 ;  /* 0x00000005ff047899 */ /* 0x000fc80008011604 */
[----:B------:R-:W-:Y:S02]  /*5090*/  USHF.L.U32 UR5, UR5, UR4, URZ ;  /* 0x0000000405057299 */ /* 0x000fe400080006ff */
[----:B------:R-:W-:-:S04]  /*50a0*/  USHF.L.U32 UR4, UR6, UR4, URZ ;  /* 0x0000000406047299 */ /* 0x000fc800080006ff */
[----:B-1----:R-:W-:-:S04]  /*50b0*/  LOP3.LUT R0, R0, UR5, RZ, 0xc0, !PT ;  /* 0x0000000500007c12 */ /* 0x002fc8000f8ec0ff */
[----:B------:R-:W-:-:S13]  /*50c0*/  ISETP.NE.AND P0, PT, R0, UR5, PT ;  /* 0x0000000500007c0c */ /* 0x000fda000bf05270 */
[----:B------:R-:W-:Y:S05]  /*50d0*/  @P0 BRA `(.L_x_87) ;  /* 0x0000000000580947 */ /* 0x000fea0003800000 */
[----:B------:R-:W1:Y:S02]  /*50e0*/  LDS R0, [UR7+0x18] ;  /* 0x00001807ff007984 */ /* 0x000e640008000800 */
[----:B-1----:R-:W-:-:S04]  /*50f0*/  LOP3.LUT R0, R0, UR4, RZ, 0xc0, !PT ;  /* 0x0000000400007c12 */ /* 0x002fc8000f8ec0ff */
[----:B------:R-:W-:-:S13]  /*5100*/  ISETP.NE.AND P0, PT, R0, UR4, PT ;  /* 0x0000000400007c0c */ /* 0x000fda000bf05270 */
[----:B------:R-:W-:Y:S05]  /*5110*/  @P0 BRA `(.L_x_88) ;  /* 0x00000000003c0947 */ /* 0x000fea0003800000 */
[----:B------:R-:W1:Y:S01]  /*5120*/  S2R R2, SR_LANEID ;  /* 0x0000000000027919 */ /* 0x000e620000000000 */
[----:B------:R-:W-:-:S06]  /*5130*/  ULOP3.LUT UR5, URZ, UR5, URZ, 0x33, !UPT ;  /* 0x00000005ff057292 */ /* 0x000fcc000f8e33ff */
[----:B------:R-:W-:-:S04]  /*5140*/  IMAD.U32 R0, RZ, RZ, UR5 ;  /* 0x00000005ff007e24 */ /* 0x000fc8000f8e00ff */
[----:B------:R2:W4:Y:S02]  /*5150*/  REDUX UR8, R0 ;  /* 0x00000000000873c4 */ /* 0x0005240000000000 */
[----:B------:R1:W-:Y:S01]  /*5160*/  UTCATOMSWS.AND URZ, UR5 ;  /* 0x0000000500ff79e3 */ /* 0x0003e20008000000 */
[----:B--2---:R-:W-:Y:S01]  /*5170*/  LOP3.LUT R0, RZ, UR4, RZ, 0x33, !PT ;  /* 0x00000004ff007c12 */ /* 0x004fe2000f8e33ff */
[----:B------:R-:W-:Y:S02]  /*5180*/  VOTEU.ANY UR4, UPT, PT ;  /* 0x0000000000047886 */ /* 0x000fe400038e0100 */
[----:B------:R-:W-:Y:S02]  /*5190*/  UFLO.U32 UR4, UR4 ;  /* 0x00000004000472bd */ /* 0x000fe400080e0000 */
[----:B------:R-:W2:Y:S04]  /*51a0*/  REDUX UR6, R0 ;  /* 0x00000000000673c4 */ /* 0x000ea80000000000 */
[----:B-1----:R-:W-:-:S02]  /*51b0*/  ISETP.EQ.U32.AND P0, PT, R2, UR4, PT ;  /* 0x0000000402007c0c */ /* 0x002fc4000bf02070 */
[----:B----4-:R-:W-:-:S11]  /*51c0*/  MOV R2, UR8 ;  /* 0x0000000800027c02 */ /* 0x010fd60008000f00 */
[----:B------:R1:W-:Y:S01]  /*51d0*/  @P0 ATOMS.AND RZ, [UR7+0x14], R2 ;  /* 0x00001402ffff098c */ /* 0x0003e2000a800007 */
[----:B--2---:R-:W-:-:S05]  /*51e0*/  IMAD.U32 R0, RZ, RZ, UR6 ;  /* 0x00000006ff007e24 */ /* 0x004fca000f8e00ff */
[----:B------:R1:W-:Y:S01]  /*51f0*/  @P0 ATOMS.AND RZ, [UR7+0x18], R0 ;  /* 0x00001800ffff098c */ /* 0x0003e2000a800007 */
[----:B------:R-:W-:Y:S05]  /*5200*/  BRA `(.L_x_89) ;  /* 0x0000000000147947 */ /* 0x000fea0003800000 */
.L_x_88:
[----:B------:R-:W-:Y:S02]  /*5210*/  MOV R2, 0x5230 ;  /* 0x0000523000027802 */ /* 0x000fe40000000f00 */
[----:B---3-5:R-:W-:Y:S05]  /*5220*/  CALL.REL.NOINC `($__internal_0_$__cuda_sm10x_tcgen05_guardrail_trap_col_being_dealloced_not_returned_by_alloc) ;  /* 0x0000007400ec7944 */ /* 0x028fea0003c00000 */
[----:B------:R-:W-:Y:S05]  /*5230*/  BRA `(.L_x_89) ;  /* 0x0000000000087947 */ /* 0x000fea0003800000 */
.L_x_87:
[----:B------:R-:W-:Y:S02]  /*5240*/  MOV R2, 0x5260 ;  /* 0x0000526000027802 */ /* 0x000fe40000000f00 */
[----:B---3-5:R-:W-:Y:S05]  /*5250*/  CALL.REL.NOINC `($__internal_2_$__cuda_sm10x_tcgen05_guardrail_trap_unallocated_columns_being_dealloced) ;  /* 0x0000007400f87944 */ /* 0x028fea0003c00000 */
.L_x_89:
[----:B------:R-:W-:Y:S01]  /*5260*/  NOP ;  /* 0x0000000000007918 */ /* 0x000fe20000000000 */
[----:B------:R-:W-:Y:S05]  /*5270*/  EXIT ;  /* 0x000000000000794d */ /* 0x000fea0003800000 */
.L_x_71:
[----:B------:R-:W-:-:S09]  /*5280*/  UISETP.NE.OR UP0, UPT, UR19, 0x3, !UP3 ;  /* 0x000000031300788c */ /* 0x000fd2000df05670 */
[----:B------:R-:W-:Y:S05]  /*5290*/  BRA.U UP0, `(.L_x_90) ;  /* 0x0000001500607547 */ /* 0x000fea000b800000 */
[----:B------:R-:W1:Y:S01]  /*52a0*/  LDCU UR37, c[0x0][0x370] ;  /* 0x00006e00ff2577ac */ /* 0x000e620008000800 */
[----:B------:R-:W2:Y:S01]  /*52b0*/  LDC.64 R16, c[0x0][0x348] ;  /* 0x0000d200ff107b82 */ /* 0x000ea20000000a00 */
[----:B------:R-:W-:Y:S02]  /*52c0*/  HFMA2 R13, -RZ, RZ, 0, 0 ;  /* 0x00000000ff0d7431 */ /* 0x000fe400000001ff */
[----:B------:R-:W-:Y:S01]  /*52d0*/  IMAD.MOV.U32 R15, RZ, RZ, 0x1 ;  /* 0x00000001ff0f7424 */ /* 0x000fe200078e00ff */
[----:B------:R-:W1:Y:S01]  /*52e0*/  LDCU.128 UR32, c[0x0][0xf10] ;  /* 0x0001e200ff2077ac */ /* 0x000e620008000c00 */
[----:B------:R-:W-:Y:S01]  /*52f0*/  IMAD.MOV.U32 R14, RZ, RZ, RZ ;  /* 0x000000ffff0e7224 */ /* 0x000fe200078e00ff */
[----:B------:R-:W-:Y:S01]  /*5300*/  MOV R7, 0x1000 ;  /* 0x0000100000077802 */ /* 0x000fe20000000f00 */
[----:B------:R-:W3:Y:S01]  /*5310*/  LDCU UR31, c[0x0][0x374] ;  /* 0x00006e80ff1f77ac */ /* 0x000ee20008000800 */
[----:B------:R-:W4:Y:S01]  /*5320*/  LDC.64 R2, c[0x0][0xc88] ;  /* 0x00032200ff027b82 */ /* 0x000f220000000a00 */
[----:B------:R-:W3:Y:S01]  /*5330*/  LDCU UR15, c[0x0][0xf0c] ;  /* 0x0001e180ff0f77ac */ /* 0x000ee20008000800 */
[----:B------:R-:W3:Y:S06]  /*5340*/  LDCU UR43, c[0x0][0xf20] ;  /* 0x0001e400ff2b77ac */ /* 0x000eec0008000800 */
[----:B------:R-:W2:Y:S01]  /*5350*/  LDC.64 R4, c[0x0][0xc90] ;  /* 0x00032400ff047b82 */ /* 0x000ea20000000a00 */
[----:B------:R-:W3:Y:S01]  /*5360*/  LDCU UR4, c[0x0][0xf30] ;  /* 0x0001e600ff0477ac */ /* 0x000ee20008000800 */
[----:B-1----:R-:W-:-:S02]  /*5370*/  UIMAD.WIDE.U32 UR8, UR37, UR32, URZ ;  /* 0x00000020250872a5 */ /* 0x002fc4000f8e00ff */
[----:B---3--:R-:W-:Y:S01]  /*5380*/  UIMAD.WIDE.U32 UR6, UR31, UR35, URZ ;  /* 0x000000231f0672a5 */ /* 0x008fe2000f8e00ff */
[----:B------:R-:W-:Y:S01]  /*5390*/  UMOV UR29, 0x400 ;  /* 0x00000400001d7882 */ /* 0x000fe20000000000 */
[----:B------:R-:W-:-:S03]  /*53a0*/  UPLOP3.LUT UP1, UPT, UPT, UPT, UPT, 0x40, 0x4 ;  /* 0x000000000004789c */ /* 0x000fc60003f2e870 */
[----:B------:R-:W-:Y:S01]  /*53b0*/  UMOV UR8, UR9 ;  /* 0x0000000900087c82 */ /* 0x000fe20008000000 */
[----:B------:R-:W-:Y:S01]  /*53c0*/  UISETP.GE.AND UP0, UPT, UR42, 0x1, UPT ;  /* 0x000000012a00788c */ /* 0x000fe2000bf06270 */
[----:B------:R-:W-:Y:S01]  /*53d0*/  UMOV UR6, UR7 ;  /* 0x0000000700067c82 */ /* 0x000fe20008000000 */
[----:B------:R-:W-:Y:S01]  /*53e0*/  UISETP.NE.AND UP4, UPT, UR42, 0x1, UPT ;  /* 0x000000012a00788c */ /* 0x000fe2000bf85270 */
[----:B------:R-:W1:Y:S01]  /*53f0*/  LDCU.64 UR22, c[0x0][0xf28] ;  /* 0x0001e500ff1677ac */ /* 0x000e620008000a00 */
[----:B------:R-:W-:Y:S02]  /*5400*/  ULEA UR29, UR57, UR29, 0x18 ;  /* 0x0000001d391d7291 */ /* 0x000fe4000f8ec0ff */
[----:B------:R-:W-:Y:S02]  /*5410*/  UISETP.NE.AND UP6, UPT, UR15, 0x1, UPT ;  /* 0x000000010f00788c */ /* 0x000fe4000bfc5270 */
[----:B------:R-:W-:Y:S02]  /*5420*/  UISETP.NE.AND UP5, UPT, UR34, 0x1, UPT ;  /* 0x000000012200788c */ /* 0x000fe4000bfa5270 */
[----:B------:R-:W-:-:S02]  /*5430*/  USHF.R.U32.HI UR41, URZ, UR33, UR8 ;  /* 0x00000021ff297299 */ /* 0x000fc40008011608 */
[----:B------:R-:W-:Y:S02]  /*5440*/  USHF.R.U32.HI UR40, URZ, UR43, UR6 ;  /* 0x0000002bff287299 */ /* 0x000fe40008011606 */
[----:B------:R-:W-:Y:S01]  /*5450*/  UISETP.NE.AND UP3, UPT, UR4, 0x1, UPT ;  /* 0x000000010400788c */ /* 0x000fe2000bf65270 */
[----:B------:R-:W-:-:S10]  /*5460*/  UMOV UR12, URZ ;  /* 0x000000ff000c7c82 */ /* 0x000fd40008000000 */
.L_x_101:
[C---:B------:R-:W-:Y:S02]  /*5470*/  LEA R12, R14.reuse, UR29, 0x3 ;  /* 0x0000001d0e0c7c11 */ /* 0x040fe4000f8e18ff */
[----:B------:R-:W-:Y:S02]  /*5480*/  SHF.L.U32 R0, R13, 0x1f, RZ ;  /* 0x0000001f0d007819 */ /* 0x000fe400000006ff */
[----:B------:R-:W-:Y:S02]  /*5490*/  LEA R8, R14, UR29, 0x4 ;  /* 0x0000001d0e087c11 */ /* 0x000fe4000f8e20ff */
[----:B---3--:R-:W3:Y:S02]  /*54a0*/  SYNCS.PHASECHK.TRANS64.TRYWAIT P0, [R12+URZ+0x130], R0 ;  /* 0x000130000c0075a7 */ /* 0x008ee400080011ff */
[----:B---3--:R-:W-:Y:S05]  /*54b0*/  @!P0 BRA `(.L_x_91) ;  /* 0x0000007000148947 */ /* 0x008fea0003800000 */
.L_x_213:
[----:B------:R-:W1:Y:S01]  /*54c0*/  LDS.128 R8, [R8+0x1a0] ;  /* 0x0001a00008087984 */ /* 0x000e620000000c00 */
[----:B------:R-:W-:Y:S01]  /*54d0*/  UISETP.GE.AND UP0, UPT, UR42, 0x1, UPT ;  /* 0x000000012a00788c */ /* 0x000fe2000bf06270 */
[----:B------:R-:W-:Y:S01]  /*54e0*/  @!PT LDS RZ, [RZ] ;  /* 0x00000000fffff984 */ /* 0x000fe20000000800 */
[----:B------:R-:W-:Y:S01]  /*54f0*/  @!PT LDS RZ, [RZ] ;  /* 0x00000000fffff984 */ /* 0x000fe20000000800 */
[----:B------:R-:W-:Y:S01]  /*5500*/  @!PT LDS RZ, [RZ] ;  /* 0x00000000fffff984 */ /* 0x000fe20000000800 */
[----:B------:R-:W-:Y:S01]  /*5510*/  @!PT LDS RZ, [RZ] ;  /* 0x00000000fffff984 */ /* 0x000fe20000000800 */
[----:B------:R2:W-:Y:S06]  /*5520*/  MEMBAR.ALL.CTA ;  /* 0x0000000000007992 */ /* 0x0005ec0000008000 */
[----:B--2---:R-:W2:Y:S01]  /*5530*/  FENCE.VIEW.ASYNC.S ;  /* 0x00000000000073c6 */ /* 0x004ea20000000000 */
[----:B-1----:R-:W-:Y:S11]  /*5540*/  LOP3.LUT P0, RZ, R10, 0x1, RZ, 0xc0, !PT ;  /* 0x000000010aff7812 */ /* 0x002ff6000780c0ff */
[----:B------:R-:W-:Y:S02]  /*5550*/  @!UPT UIADD3 URZ, UPT, UPT, URZ, URZ, URZ ;  /* 0x000000fffffff290 */ /* 0x000fe4000fffe0ff */
[----:B--2---:R-:W-:Y:S01]  /*5560*/  VOTEU.ANY UP2, P0 ;  /* 0x0000000000ff7886 */ /* 0x004fe20000040100 */
[----:B------:R-:W-:Y:S11]  /*5570*/  PLOP3.LUT P0, PT, PT, PT, UP2, 0x80, 0x8 ;  /* 0x000000000008781c */ /* 0x000ff60003f0f028 */
[----:B------:R-:W-:Y:S02]  /*5580*/  @!UPT UIADD3 URZ, UPT, UPT, URZ, URZ, URZ ;  /* 0x000000fffffff290 */ /* 0x000fe4000fffe0ff */
[----:B---3--:R-:W-:Y:S02]  /*5590*/  @P0 SHF.R.U32.HI R0, RZ, 0x10, R9 ;  /* 0x00000010ff000819 */ /* 0x008fe40000011609 */
[----:B------:R-:W-:Y:S02]  /*55a0*/  @P0 MOV R6, R8 ;  /* 0x0000000800060202 */ /* 0x000fe40000000f00 */
[----:B------:R-:W-:Y:S01]  /*55b0*/  @P0 R2UR UR4, R0 ;  /* 0x00000000000402ca */ /* 0x000fe200000e0000 */
[----:B------:R-:W-:Y:S01]  /*55c0*/  VIADD R0, R12, 0x140 ;  /* 0x000001400c007836 */ /* 0x000fe20000000000 */
[----:B------:R-:W-:Y:S02]  /*55d0*/  @P0 LOP3.LUT R8, R9, 0xffff, RZ, 0xc0, !PT ;  /* 0x0000ffff09080812 */ /* 0x000fe400078ec0ff */
[----:B------:R-:W-:Y:S02]  /*55e0*/  @P0 R2UR UR6, R6 ;  /* 0x00000000060602ca */ /* 0x000fe400000e0000 */
[----:B------:R-:W-:Y:S02]  /*55f0*/  PRMT R0, RZ, 0x654, R0 ;  /* 0x00000654ff007816 */ /* 0x000fe40000000000 */
[----:B------:R-:W-:Y:S02]  /*5600*/  @P0 R2UR UR5, R8 ;  /* 0x00000000080502ca */ /* 0x000fe400000e0000 */
[----:B------:R1:W-:Y:S03]  /*5610*/  SYNCS.ARRIVE.TRANS64.RED.A1T0 RZ, [R0+URZ], RZ ;  /* 0x000000ff00ff79a7 */ /* 0x0003e600081004ff */
[----:B------:R-:W-:Y:S04]  /*5620*/  @UP2 UMOV UR30, UR4 ;  /* 0x00000004001e2c82 */ /* 0x000fe80008000000 */
[----:B------:R-:W-:Y:S04]  /*5630*/  @UP2 UMOV UR14, UR6 ;  /* 0x00000006000e2c82 */ /* 0x000fe80008000000 */
[----:B------:R-:W-:Y:S01]  /*5640*/  @UP2 UMOV UR13, UR5 ;  /* 0x00000005000d2c82 */ /* 0x000fe20008000000 */
[----:B------:R-:W-:Y:S05]  /*5650*/  BRA.U !UP0, `(.L_x_92) ;  /* 0x0000000108a47547 */ /* 0x000fea000b800000 */
[----:B------:R-:W-:Y:S02]  /*5660*/  UIMAD.WIDE.U32 UR8, UR13, UR35, URZ ;  /* 0x000000230d0872a5 */ /* 0x000fe4000f8e00ff */
[----:B------:R-:W-:Y:S02]  /*5670*/  UIMAD.WIDE.U32 UR10, UR14, UR32, URZ ;  /* 0x000000200e0a72a5 */ /* 0x000fe4000f8e00ff */
[----:B------:R-:W-:Y:S02]  /*5680*/  USEL UR4, UR31, UR40, !UP5 ;  /* 0x000000281f047287 */ /* 0x000fe4000e800000 */
[----:B------:R-:W-:Y:S02]  /*5690*/  USEL UR7, UR37, UR41, !UP6 ;  /* 0x0000002925077287 */ /* 0x000fe4000f000000 */
[----:B------:R-:W-:Y:S02]  /*56a0*/  UIMAD.WIDE.U32 UR16, UR4, UR22, URZ ;  /* 0x00000016041072a5 */ /* 0x000fe4000f8e00ff */
[----:B------:R-:W-:Y:S01]  /*56b0*/  UIMAD.WIDE.U32 UR18, UR7, UR22, URZ ;  /* 0x00000016071272a5 */ /* 0x000fe2000f8e00ff */
[----:B------:R-:W-:Y:S02]  /*56c0*/  UMOV UR5, UR9 ;  /* 0x0000000900057c82 */ /* 0x000fe40008000000 */
[----:B------:R-:W-:Y:S03]  /*56d0*/  USHF.R.U32.HI UR6, URZ, UR43, UR5 ;  /* 0x0000002bff067299 */ /* 0x000fe60008011605 */
[----:B------:R-:W-:Y:S01]  /*56e0*/  UMOV UR5, UR11 ;  /* 0x0000000b00057c82 */ /* 0x000fe20008000000 */
[----:B------:R-:W-:Y:S02]  /*56f0*/  USEL UR6, UR13, UR6, !UP5 ;  /* 0x000000060d067287 */ /* 0x000fe4000e800000 */
[----:B------:R-:W-:Y:S02]  /*5700*/  USHF.R.U32.HI UR8, URZ, UR33, UR5 ;  /* 0x00000021ff087299 */ /* 0x000fe40008011605 */
[----:B------:R-:W-:Y:S01]  /*5710*/  UIMAD.WIDE.U32 UR10, UR6, UR22, URZ ;  /* 0x00000016060a72a5 */ /* 0x000fe2000f8e00ff */
[----:B------:R-:W-:Y:S02]  /*5720*/  UMOV UR5, UR17 ;  /* 0x0000001100057c82 */ /* 0x000fe40008000000 */
[----:B------:R-:W-:Y:S03]  /*5730*/  @UP4 USHF.R.U32.HI UR4, URZ, UR23, UR5 ;  /* 0x00000017ff044299 */ /* 0x000fe60008011605 */
[----:B------:R-:W-:Y:S01]  /*5740*/  UMOV UR5, UR19 ;  /* 0x0000001300057c82 */ /* 0x000fe20008000000 */
[----:B------:R-:W-:Y:S02]  /*5750*/  UIMAD UR4, UR42, UR4, URZ ;  /* 0x000000042a0472a4 */ /* 0x000fe4000f8e02ff */
[----:B------:R-:W-:Y:S02]  /*5760*/  @UP4 USHF.R.U32.HI UR7, URZ, UR23, UR5 ;  /* 0x00000017ff074299 */ /* 0x000fe40008011605 */
[----:B------:R-:W-:Y:S02]  /*5770*/  USEL UR5, UR14, UR8, !UP6 ;  /* 0x000000080e057287 */ /* 0x000fe4000f000000 */
[----:B------:R-:W-:Y:S02]  /*5780*/  UIMAD UR8, UR42, UR7, URZ ;  /* 0x000000072a0872a4 */ /* 0x000fe4000f8e02ff */
[----:B------:R-:W-:Y:S03]  /*5790*/  UISETP.GE.AND UP0, UPT, UR6, UR4, UPT ;  /* 0x000000040600728c */ /* 0x000fe6000bf06270 */
[----:B------:R-:W-:Y:S01]  /*57a0*/  UMOV UR4, UR11 ;  /* 0x0000000b00047c82 */ /* 0x000fe20008000000 */
[----:B------:R-:W-:Y:S02]  /*57b0*/  UISETP.GE.OR UP0, UPT, UR5, UR8, UP0 ;  /* 0x000000080500728c */ /* 0x000fe40008706670 */
[----:B------:R-:W-:Y:S02]  /*57c0*/  USHF.R.U32.HI UR4, URZ, UR23, UR4 ;  /* 0x00000017ff047299 */ /* 0x000fe40008011604 */
[----:B------:R-:W-:Y:S02]  /*57d0*/  UIMAD.WIDE.U32 UR8, UR5, UR22, URZ ;  /* 0x00000016050872a5 */ /* 0x000fe4000f8e00ff */
[----:B------:R-:W-:Y:S04]  /*57e0*/  USEL UR10, UR6, UR4, !UP4 ;  /* 0x00000004060a7287 */ /* 0x000fe8000e000000 */
[----:B------:R-:W-:Y:S01]  /*57f0*/  UIADD3 UR11, UPT, UPT, -UR10, URZ, URZ ;  /* 0x000000ff0a0b7290 */ /* 0x000fe2000fffe1ff */
[----:B------:R-:W-:Y:S02]  /*5800*/  @!UP0 UMOV UR4, UR9 ;  /* 0x0000000900048c82 */ /* 0x000fe40008000000 */
[----:B------:R-:W-:Y:S02]  /*5810*/  @!UP0 USHF.R.U32.HI UR4, URZ, UR23, UR4 ;  /* 0x00000017ff048299 */ /* 0x000fe40008011604 */
[----:B------:R-:W-:Y:S02]  /*5820*/  UIMAD UR8, UR42, UR11, UR6 ;  /* 0x0000000b2a0872a4 */ /* 0x000fe4000f8e0206 */
[----:B------:R-:W-:Y:S04]  /*5830*/  @!UP0 USEL UR4, UR5, UR4, !UP4 ;  /* 0x0000000405048287 */ /* 0x000fe8000e000000 */
[----:B------:R-:W-:Y:S02]  /*5840*/  @!UP0 UIMAD UR7, UR7, UR8, UR4 ;  /* 0x00000008070782a4 */ /* 0x000fe4000f8e0204 */
[----:B------:R-:W-:Y:S02]  /*5850*/  @!UP0 UIADD3 UR9, UPT, UPT, UR10, -UR4, URZ ;  /* 0x800000040a098290 */ /* 0x000fe4000fffe0ff */
[----:B------:R-:W-:Y:S02]  /*5860*/  UIADD3 UR8, UPT, UPT, -UR6, URZ, URZ ;  /* 0x000000ff06087290 */ /* 0x000fe4000fffe1ff */
[----:B------:R-:W-:Y:S02]  /*5870*/  UIADD3 UR4, UPT, UPT, -UR5, URZ, URZ ;  /* 0x000000ff05047290 */ /* 0x000fe4000fffe1ff */
[----:B------:R-:W-:Y:S03]  /*5880*/  @!UP0 UIMAD UR6, UR9, UR42, UR5 ;  /* 0x0000002a090682a4 */ /* 0x000fe6000f8e0205 */
[----:B------:R-:W-:Y:S01]  /*5890*/  @!UP0 UMOV UR5, UR7 ;  /* 0x0000000700058c82 */ /* 0x000fe20008000000 */
[----:B------:R-:W-:Y:S02]  /*58a0*/  UIMAD UR7, UR15, UR4, UR14 ;  /* 0x000000040f0772a4 */ /* 0x000fe4000f8e020e */
[----:B------:R-:W-:Y:S02]  /*58b0*/  UIMAD UR4, UR34, UR8, UR13 ;  /* 0x00000008220472a4 */ /* 0x000fe4000f8e020d */
[----:B------:R-:W-:Y:S02]  /*58c0*/  UIMAD UR14, UR5, UR15, UR7 ;  /* 0x0000000f050e72a4 */ /* 0x000fe4000f8e0207 */
[----:B------:R-:W-:Y:S11]  /*58d0*/  UIMAD UR13, UR6, UR34, UR4 ;  /* 0x00000022060d72a4 */ /* 0x000ff6000f8e0204 */
[----:B------:R-:W-:Y:S01]  /*58e0*/  @!UPT UIADD3 URZ, UPT, UPT, URZ, URZ, URZ ;  /* 0x000000fffffff290 */ /* 0x000fe2000fffe0ff */
.L_x_92:
[----:B------:R-:W2:Y:S01]  /*58f0*/  @!UP3 LDCU.128 UR8, c[0x0][0xf10] ;  /* 0x0001e200ff08b7ac */ /* 0x000ea20008000c00 */
[C---:B------:R-:W-:Y:S02]  /*5900*/  ISETP.NE.U32.AND P1, PT, R4.reuse, RZ, PT ;  /* 0x000000ff0400720c */ /* 0x040fe40003f25070 */
[----:B------:R-:W-:Y:S02]  /*5910*/  ISETP.NE.U32.AND P0, PT, R4, RZ, PT ;  /* 0x000000ff0400720c */ /* 0x000fe40003f05070 */
[C---:B------:R-:W-:Y:S02]  /*5920*/  ISETP.NE.AND.EX P1, PT, R5.reuse, RZ, PT, P1 ;  /* 0x000000ff0500720c */ /* 0x040fe40003f25310 */
[----:B------:R-:W-:Y:S01]  /*5930*/  ISETP.NE.AND.EX P0, PT, R5, RZ, PT, P0 ;  /* 0x000000ff0500720c */ /* 0x000fe20003f05300 */
[----:B------:R-:W3:Y:S01]  /*5940*/  @!UP3 LDCU UR5, c[0x0][0xf0c] ;  /* 0x0001e180ff05b7ac */ /* 0x000ee20008000800 */
[----:B------:R-:W-:Y:S02]  /*5950*/  USHF.L.U32 UR26, UR26, 0x6, URZ ;  /* 0x000000061a1a7899 */ /* 0x000fe400080006ff */
[----:B------:R-:W-:Y:S02]  /*5960*/  USHF.L.U32 UR27, UR20, 0x7, URZ ;  /* 0x00000007141b7899 */ /* 0x000fe400080006ff */
[----:B--2---:R-:W-:Y:S07]  /*5970*/  UIMAD.WIDE.U32 UR6, UR14, UR8, URZ ;  /* 0x000000080e0672a5 */ /* 0x004fee000f8e00ff */
[----:B------:R-:W-:Y:S01]  /*5980*/  @!UP3 UMOV UR4, UR7 ;  /* 0x000000070004bc82 */ /* 0x000fe20008000000 */
[----:B---3--:R-:W-:Y:S02]  /*5990*/  @!UP3 UISETP.NE.AND UP0, UPT, UR5, 0x1, UPT ;  /* 0x000000010500b88c */ /* 0x008fe4000bf05270 */
[----:B------:R-:W-:Y:S02]  /*59a0*/  @!UP3 USHF.R.U32.HI UR4, URZ, UR9, UR4 ;  /* 0x00000009ff04b299 */ /* 0x000fe40008011604 */
[----:B------:R-:W-:Y:S02]  /*59b0*/  UIMAD.WIDE.U32 UR6, UR13, UR11, URZ ;  /* 0x0000000b0d0672a5 */ /* 0x000fe4000f8e00ff */
[----:B------:R-:W-:Y:S02]  /*59c0*/  @!UP3 USEL UR8, UR14, UR4, !UP0 ;  /* 0x000000040e08b287 */ /* 0x000fe4000c000000 */
[----:B------:R-:W-:Y:S03]  /*59d0*/  @!UP3 UISETP.NE.AND UP0, UPT, UR10, 0x1, UPT ;  /* 0x000000010a00b88c */ /* 0x000fe6000bf05270 */
[----:B------:R-:W-:Y:S02]  /*59e0*/  @!UP3 UMOV UR6, UR7 ;  /* 0x000000070006bc82 */ /* 0x000fe40008000000 */
[----:B------:R-:W2:Y:S02]  /*59f0*/  @!UP3 LDCU UR4, c[0x0][0xf20] ;  /* 0x0001e400ff04b7ac */ /* 0x000ea40008000800 */
[----:B--2---:R-:W-:Y:S04]  /*5a00*/  @!UP3 USHF.R.U32.HI UR6, URZ, UR4, UR6 ;  /* 0x00000004ff06b299 */ /* 0x004fe80008011606 */
[----:B------:R-:W-:Y:S04]  /*5a10*/  @!UP3 USEL UR6, UR13, UR6, !UP0 ;  /* 0x000000060d06b287 */ /* 0x000fe8000c000000 */
[----:B------:R-:W-:Y:S02]  /*5a20*/  @!UP3 UIADD3 UR4, UPT, UPT, -UR8, UR6, URZ ;  /* 0x000000060804b290 */ /* 0x000fe4000fffe1ff */
[----:B------:R-:W-:Y:S02]  /*5a30*/  @!UP3 UIADD3 UR6, UPT, UPT, UR8, -UR6, URZ ;  /* 0x800000060806b290 */ /* 0x000fe4000fffe0ff */
[----:B------:R-:W-:Y:S02]  /*5a40*/  @!UP3 UIMAD UR14, UR4, UR5, UR14 ;  /* 0x00000005040eb2a4 */ /* 0x000fe4000f8e020e */
[----:B------:R-:W-:Y:S01]  /*5a50*/  @!UP3 UIMAD UR13, UR6, UR10, UR13 ;  /* 0x0000000a060db2a4 */ /* 0x000fe2000f8e020d */
[----:B------:R-:W-:Y:S11]  /*5a60*/  BRA.U UP1, `(.L_x_93) ;  /* 0x0000000101107547 */ /* 0x000ff6000b800000 */
[----:B------:R-:W-:Y:S04]  /*5a70*/  MOV R6, UR51 ;  /* 0x0000003300067c02 */ /* 0x000fe80008000f00 */
[----:B------:R-:W-:Y:S04]  /*5a80*/  SHF.L.U32 R6, R6, 0x1f, RZ ;  /* 0x0000001f06067819 */ /* 0x000fe800000006ff */
[----:B------:R-:W2:Y:S02]  /*5a90*/  SYNCS.PHASECHK.TRANS64.TRYWAIT P2, [UR29+0x128], R6 ;  /* 0x00012806ff0075a7 */ /* 0x000ea4000804111d */
[----:B--2---:R-:W-:Y:S05]  /*5aa0*/  @!P2 BRA `(.L_x_94) ;  /* 0x0000006800aca947 */ /* 0x004fea0003800000 */
.L_x_93:
[----:B------:R-:W-:Y:S05]  /*5ab0*/  @!P1 BRA `(.L_x_95) ;  /* 0x0000000000309947 */ /* 0x000fea0003800000 */
[----:B----4-:R-:W-:Y:S01]  /*5ac0*/  ISETP.NE.U32.AND P1, PT, R2, RZ, PT ;  /* 0x000000ff0200720c */ /* 0x010fe20003f25070 */
[----:B------:R-:W2:Y:S01]  /*5ad0*/  LDCU.64 UR4, c[0x0][0x358] ;  /* 0x00006b00ff0477ac */ /* 0x000ea20008000a00 */
[----:B------:R-:W-:Y:S02]  /*5ae0*/  IMAD.MOV.U32 R89, RZ, RZ, 0x1 ;  /* 0x00000001ff597424 */ /* 0x000fe400078e00ff */
[----:B------:R-:W-:Y:S11]  /*5af0*/  ISETP.NE.AND.EX P1, PT, R3, RZ, PT, P1 ;  /* 0x000000ff0300720c */ /* 0x000ff60003f25310 */
[----:B------:R-:W-:Y:S02]  /*5b00*/  @!UPT UIADD3 URZ, UPT, UPT, URZ, URZ, URZ ;  /* 0x000000fffffff290 */ /* 0x000fe4000fffe0ff */
[----:B------:R-:W3:Y:S01]  /*5b10*/  @P1 LDC.64 R8, c[0x0][0xc88] ;  /* 0x00032200ff081b82 */ /* 0x000ee20000000a00 */
[----:B-1----:R-:W-:Y:S04]  /*5b20*/  @P1 IMAD R0, R4, UR36, RZ ;  /* 0x0000002404001c24 */ /* 0x002fe8000f8e02ff */
[----:B---3--:R-:W-:Y:S04]  /*5b30*/  @P1 IMAD.WIDE R8, R0, 0x4, R8 ;  /* 0x0000000400081825 */ /* 0x008fe800078e0208 */
[----:B------:R-:W-:Y:S01]  /*5b40*/  HFMA2 R0, -RZ, RZ, 0, 5.9604644775390625e-08 ;  /* 0x00000001ff007431 */ /* 0x000fe200000001ff */
[----:B--2--5:R2:W5:Y:S04]  /*5b50*/  @P1 LDG.E R45, desc[UR4][R8.64] ;  /* 0x00000004082d1981 */ /* 0x024568000c1e1900 */
[----:B------:R-:W-:Y:S01]  /*5b60*/  @!P1 PRMT R89, R0, 0x7610, R89 ;  /* 0x0000761000599816 */ /* 0x000fe20000000059 */
[----:B--2---:R-:W3:Y:S06]  /*5b70*/  @!P1 LDC R45, c[0x0][0xc80] ;  /* 0x00032000ff2d9b82 */ /* 0x004eec0000000800 */
.L_x_95:
[----:B---3-5:R-:W-:Y:S01]  /*5b80*/  @!P0 FSETP.EQ.AND P1, PT, R45, RZ, PT ;  /* 0x000000ff2d00820b */ /* 0x028fe20003f22000 */
[----:B------:R-:W-:Y:S01]  /*5b90*/  @!UPT UIADD3 URZ, UPT, UPT, URZ, URZ, URZ ;  /* 0x000000fffffff290 */ /* 0x000fe2000fffe0ff */
[----:B------:R-:W-:Y:S11]  /*5ba0*/  @!P0 BRA `(.L_x_96) ;  /* 0x0000000000188947 */ /* 0x000ff60003800000 */
[----:B------:R-:W-:Y:S02]  /*5bb0*/  LOP3.LUT P0, RZ, R89, 0xff, RZ, 0xc0, !PT ;  /* 0x000000ff59ff7812 */ /* 0x000fe4000780c0ff */
[----:B----4-:R-:W-:Y:S04]  /*5bc0*/  ISETP.NE.U32.AND P1, PT, R2, RZ, PT ;  /* 0x000000ff0200720c */ /* 0x010fe80003f25070 */
[----:B------:R-:W-:Y:S04]  /*5bd0*/  ISETP.NE.AND.EX P1, PT, R3, RZ, PT, P1 ;  /* 0x000000ff0300720c */ /* 0x000fe80003f25310 */
[----:B------:R-:W-:Y:S03]  /*5be0*/  PLOP3.LUT P1, PT, P1, PT, PT, 0x8, 0x80 ;  /* 0x000000000080781c */ /* 0x000fe60000f2e170 */
[----:B------:R-:W-:Y:S11]  /*5bf0*/  @P0 FSETP.EQ.AND P1, PT, R45, RZ, PT ;  /* 0x000000ff2d00020b */ /* 0x000ff60003f22000 */
[----:B------:R-:W-:Y:S02]  /*5c00*/  @!UPT UIADD3 URZ, UPT, UPT, URZ, URZ, URZ ;  /* 0x000000fffffff290 */ /* 0x000fe4000fffe0ff */
.L_x_96:
[----:B------:R-:W-:Y:S01]  /*5c10*/  ULEA UR4, UR12, UR29, 0x3 ;  /* 0x0000001d0c047291 */ /* 0x000fe2000f8e18ff */
[----:B------:R-:W-:Y:S02]  /*5c20*/  SHF.L.U32 R9, R15, 0x1f, RZ ;  /* 0x0000001f0f097819 */ /* 0x000fe400000006ff */
[----:B------:R-:W-:Y:S04]  /*5c30*/  ELECT P0, URZ, PT ;  /* 0x0000000000ff782f */ /* 0x000fe80003800000 */
[----:B------:R-:W-:Y:S02]  /*5c40*/  PLOP3.LUT P1, PT, P1, P0, PT, 0xf2, 0x2f ;  /* 0x00000000002f781c */ /* 0x000fe40000f21e72 */
[----:B------:R-:W2:Y:S11]  /*5c50*/  SYNCS.PHASECHK.TRANS64.TRYWAIT P2, [UR4+0x108], R9 ;  /* 0x00010809ff0075a7 */ /* 0x000eb60008041104 */
[----:B------:R-:W-:Y:S05]  /*5c60*/  @!P1 IADD3 R8, P0, PT, R16, 0x980, RZ ;  /* 0x0000098010089810 */ /* 0x000fea0007f1e0ff */
[----:B-1----:R-:W-:Y:S01]  /*5c70*/  @!P1 IMAD.X R6, RZ, RZ, R17, P0 ;  /* 0x000000ffff069224 */ /* 0x002fe200000e0611 */
[----:B--2---:R-:W-:Y:S07]  /*5c80*/  @!P2 BRA `(.L_x_97) ;  /* 0x00000068004ca947 */ /* 0x004fee0003800000 */
.L_x_216:
[----:B------:R-:W-:Y:S01]  /*5c90*/  @!P1 R2UR UR7, R6 ;  /* 0x00000000060792ca */ /* 0x000fe200000e0000 */
[----:B------:R-:W-:Y:S01]  /*5ca0*/  UIADD3 UR5, UPT, UPT, UR12, 0x1, URZ ;  /* 0x000000010c057890 */ /* 0x000fe2000fffe0ff */
[----:B------:R-:W-:Y:S01]  /*5cb0*/  @!P1 R2UR UR6, R8 ;  /* 0x00000000080692ca */ /* 0x000fe200000e0000 */
[----:B------:R-:W-:Y:S01]  /*5cc0*/  UIADD3 UR25, UPT, UPT, UR4, 0xf0, URZ ;  /* 0x000000f004197890 */ /* 0x000fe2000fffe0ff */
[----:B-1----:R-:W-:Y:S01]  /*5cd0*/  @!P1 IMAD.MOV.U32 R0, RZ, RZ, 0x1000 ;  /* 0x00001000ff009424 */ /* 0x002fe200078e00ff */
[----:B------:R-:W-:Y:S01]  /*5ce0*/  UISETP.NE.AND UP0, UPT, UR5, 0x3, UPT ;  /* 0x000000030500788c */ /* 0x000fe2000bf05270 */
[----:B------:R-:W-:Y:S01]  /*5cf0*/  UMOV UR18, 0x0 ;  /* 0x0000000000127882 */ /* 0x000fe20000000000 */
[----:B------:R-:W-:Y:S02]  /*5d00*/  UMOV UR19, 0x10000000 ;  /* 0x1000000000137882 */ /* 0x000fe40000000000 */
[----:B------:R-:W-:Y:S02]  /*5d10*/  USEL UR5, UR5, URZ, UP0 ;  /* 0x000000ff05057287 */ /* 0x000fe40008000000 */
[----:B------:R-:W-:Y:S02]  /*5d20*/  USEL UR9, URZ, 0x1, UP0 ;  /* 0x00000001ff097887 */ /* 0x000fe40008000000 */
[----:B------:R-:W-:Y:S01]  /*5d30*/  IMAD.U32 R9, RZ, RZ, UR7 ;  /* 0x00000007ff097e24 */ /* 0x000fe2000f8e00ff */
[----:B------:R-:W-:Y:S01]  /*5d40*/  VOTEU.ALL UP0, P1 ;  /* 0x0000000000ff7886 */ /* 0x000fe20000800000 */
[----:B------:R-:W-:Y:S01]  /*5d50*/  IMAD.U32 R8, RZ, RZ, UR6 ;  /* 0x00000006ff087e24 */ /* 0x000fe2000f8e00ff */
[----:B------:R-:W-:Y:S01]  /*5d60*/  UMOV UR28, UR36 ;  /* 0x00000024001c7c82 */ /* 0x000fe20008000000 */
[----:B------:R-:W-:Y:S01]  /*5d70*/  UMOV UR11, UR27 ;  /* 0x0000001b000b7c82 */ /* 0x000fe20008000000 */
[----:B------:R-:W-:Y:S01]  /*5d80*/  @!P1 R2UR UR17, R9 ;  /* 0x00000000091192ca */ /* 0x000fe200000e0000 */
[----:B------:R-:W-:Y:S01]  /*5d90*/  @!UP0 ULEA UR6, UR12, UR29, 0xc ;  /* 0x0000001d0c068291 */ /* 0x000fe2000f8e60ff */
[----:B------:R-:W-:Y:S01]  /*5da0*/  @!P1 R2UR UR16, R8 ;  /* 0x00000000081092ca */ /* 0x000fe200000e0000 */
[----:B------:R-:W-:Y:S01]  /*5db0*/  @!UP0 UIADD3 UR10, UPT, UPT, UR26, 0x20, URZ ;  /* 0x000000201a0a8890 */ /* 0x000fe2000fffe0ff */
[----:B------:R-:W-:Y:S01]  /*5dc0*/  LOP3.LUT R9, R15, UR9, RZ, 0x3c, !PT ;  /* 0x000000090f097c12 */ /* 0x000fe2000f8e3cff */
[----:B------:R-:W-:Y:S01]  /*5dd0*/  @!UP0 UIADD3 UR24, UPT, UPT, UR6, 0x200, URZ ;  /* 0x0000020006188890 */ /* 0x000fe2000fffe0ff */
[----:B------:R-:W-:Y:S01]  /*5de0*/  @!P1 IADD3 R8, P0, PT, R16, 0x980, RZ ;  /* 0x0000098010089810 */ /* 0x000fe20007f1e0ff */
[----:B------:R-:W-:Y:S01]  /*5df0*/  @!UP0 UIADD3 UR8, UPT, UPT, UR6, 0xa00, URZ ;  /* 0x00000a0006088890 */ /* 0x000fe2000fffe0ff */
[----:B------:R-:W-:Y:S01]  /*5e00*/  SHF.L.U32 R10, R9, 0x1f, RZ ;  /* 0x0000001f090a7819 */ /* 0x000fe200000006ff */
[----:B------:R-:W-:Y:S01]  /*5e10*/  VOTEU.ALL UP0, P1 ;  /* 0x0000000000ff7886 */ /* 0x000fe20000800000 */
[----:B------:R-:W-:Y:S01]  /*5e20*/  UMOV UR12, UR36 ;  /* 0x00000024000c7c82 */ /* 0x000fe20008000000 */
[----:B------:R-:W-:Y:S01]  /*5e30*/  UMOV UR9, UR25 ;  /* 0x0000001900097c82 */ /* 0x000fe20008000000 */
[----:B------:R-:W-:Y:S01]  /*5e40*/  UPRMT UR6, UR57, 0x654, UR25 ;  /* 0x0000065439067896 */ /* 0x000fe20008000019 */
[----:B------:R-:W-:Y:S01]  /*5e50*/  @!P1 IMAD.X R6, RZ, RZ, R17, P0 ;  /* 0x000000ffff069224 */ /* 0x000fe200000e0611 */
[----:B------:R-:W-:Y:S01]  /*5e60*/  ULEA UR7, UR5, UR29, 0x3 ;  /* 0x0000001d05077291 */ /* 0x000fe2000f8e18ff */
[----:B------:R1:W-:Y:S01]  /*5e70*/  @!UP0 UTMALDG.3D [UR24], [UR16], desc[UR18] ;  /* 0x00001218100085b4 */ /* 0x0003e20008011000 */
[----:B------:R-:W-:Y:S05]  /*5e80*/  VOTEU.ALL UP0, P1 ;  /* 0x0000000000ff7886 */ /* 0x000fea0000800000 */
[----:B------:R1:W-:Y:S01]  /*5e90*/  @!UP0 UTMALDG.3D [UR8], [UR16], desc[UR18] ;  /* 0x00001208100085b4 */ /* 0x0003e20008011000 */
[----:B------:R1:W-:Y:S01]  /*5ea0*/  @!P1 SYNCS.ARRIVE.TRANS64.RED.A0TR RZ, [UR4+0xf0], R0 ;  /* 0x0000f000ffff99a7 */ /* 0x0003e20008300404 */
[----:B------:R-:W-:Y:S01]  /*5eb0*/  SYNCS.ARRIVE.TRANS64.RED.A1T0 RZ, [UR6], RZ ;  /* 0x000000ffffff79a7 */ /* 0x000fe20008100406 */
[----:B------:R-:W2:Y:S02]  /*5ec0*/  SYNCS.PHASECHK.TRANS64.TRYWAIT P2, [UR7+0x108], R10 ;  /* 0x0001080aff0075a7 */ /* 0x000ea40008041107 */
[----:B-12---:R-:W-:Y:S05]  /*5ed0*/  @!P2 BRA `(.L_x_98) ;  /* 0x0000006400d0a947 */ /* 0x006fea0003800000 */
.L_x_218:
[----:B------:R-:W-:Y:S01]  /*5ee0*/  @!P1 R2UR UR6, R8 ;  /* 0x00000000080692ca */ /* 0x000fe200000e0000 */
[----:B------:R-:W-:Y:S01]  /*5ef0*/  UIADD3 UR4, UPT, UPT, UR5, 0x1, URZ ;  /* 0x0000000105047890 */ /* 0x000fe2000fffe0ff */
[----:B------:R-:W-:Y:S01]  /*5f00*/  @!P1 R2UR UR8, R6 ;  /* 0x00000000060892ca */ /* 0x000fe200000e0000 */
[----:B------:R-:W-:Y:S01]  /*5f10*/  UIADD3 UR17, UPT, UPT, UR7, 0xf0, URZ ;  /* 0x000000f007117890 */ /* 0x000fe2000fffe0ff */
[----:B-1----:R-:W-:Y:S01]  /*5f20*/  @!P1 IMAD.MOV.U32 R0, RZ, RZ, 0x1000 ;  /* 0x00001000ff009424 */ /* 0x002fe200078e00ff */
[----:B------:R-:W-:Y:S01]  /*5f30*/  UISETP.NE.AND UP0, UPT, UR4, 0x3, UPT ;  /* 0x000000030400788c */ /* 0x000fe2000bf05270 */
[----:B------:R-:W-:Y:S01]  /*5f40*/  @!P1 IADD3 R8, P0, PT, R16, 0x980, RZ ;  /* 0x0000098010089810 */ /* 0x000fe20007f1e0ff */
[----:B------:R-:W-:Y:S01]  /*5f50*/  UMOV UR38, 0x0 ;  /* 0x0000000000267882 */ /* 0x000fe20000000000 */
[----:B------:R-:W-:Y:S01]  /*5f60*/  UMOV UR39, 0x10000000 ;  /* 0x1000000000277882 */ /* 0x000fe20000000000 */
[----:B------:R-:W-:Y:S01]  /*5f70*/  USEL UR9, URZ, 0x1, UP0 ;  /* 0x00000001ff097887 */ /* 0x000fe20008000000 */
[----:B------:R-:W-:Y:S01]  /*5f80*/  UMOV UR18, UR26 ;  /* 0x0000001a00127c82 */ /* 0x000fe20008000000 */
[----:B------:R-:W-:Y:S02]  /*5f90*/  UMOV UR20, UR36 ;  /* 0x0000002400147c82 */ /* 0x000fe40008000000 */
[----:B------:R-:W-:Y:S01]  /*5fa0*/  IMAD.U32 R10, RZ, RZ, UR6 ;  /* 0x00000006ff0a7e24 */ /* 0x000fe2000f8e00ff */
[----:B------:R-:W-:Y:S01]  /*5fb0*/  USEL UR6, UR4, URZ, UP0 ;  /* 0x000000ff04067287 */ /* 0x000fe20008000000 */
[----:B------:R-:W-:Y:S01]  /*5fc0*/  IMAD.U32 R11, RZ, RZ, UR8 ;  /* 0x00000008ff0b7e24 */ /* 0x000fe2000f8e00ff */
[----:B------:R-:W-:Y:S01]  /*5fd0*/  VOTEU.ALL UP0, P1 ;  /* 0x0000000000ff7886 */ /* 0x000fe20000800000 */
[----:B------:R-:W-:Y:S01]  /*5fe0*/  LOP3.LUT R9, R9, UR9, RZ, 0x3c, !PT ;  /* 0x0000000909097c12 */ /* 0x000fe2000f8e3cff */
[----:B------:R-:W-:Y:S01]  /*5ff0*/  UMOV UR12, UR36 ;  /* 0x00000024000c7c82 */ /* 0x000fe20008000000 */
[----:B------:R-:W-:Y:S01]  /*6000*/  @!P1 R2UR UR24, R10 ;  /* 0x000000000a1892ca */ /* 0x000fe200000e0000 */
[----:B------:R-:W-:Y:S01]  /*6010*/  UMOV UR9, UR17 ;  /* 0x0000001100097c82 */ /* 0x000fe20008000000 */
[----:B------:R-:W-:Y:S01]  /*6020*/  @!P1 R2UR UR25, R11 ;  /* 0x000000000b1992ca */ /* 0x000fe200000e0000 */
[----:B------:R-:W-:Y:S01]  /*6030*/  @!UP0 ULEA UR5, UR5, UR29, 0xc ;  /* 0x0000001d05058291 */ /* 0x000fe2000f8e60ff */
[----:B------:R-:W-:Y:S01]  /*6040*/  SHF.L.U32 R10, R9, 0x1f, RZ ;  /* 0x0000001f090a7819 */ /* 0x000fe200000006ff */
[----:B------:R-:W-:Y:S01]  /*6050*/  @!UP0 UIADD3 UR19, UPT, UPT, UR27, 0x40, URZ ;  /* 0x000000401b138890 */ /* 0x000fe2000fffe0ff */
[----:B------:R-:W-:Y:S01]  /*6060*/  @!P1 IMAD.X R6, RZ, RZ, R17, P0 ;  /* 0x000000ffff069224 */ /* 0x000fe200000e0611 */
[----:B------:R-:W-:Y:S02]  /*6070*/  @!UP0 UIADD3 UR16, UPT, UPT, UR5, 0x200, URZ ;  /* 0x0000020005108890 */ /* 0x000fe4000fffe0ff */
[----:B------:R-:W-:Y:S02]  /*6080*/  @!UP0 UIADD3 UR8, UPT, UPT, UR5, 0xa00, URZ ;  /* 0x00000a0005088890 */ /* 0x000fe4000fffe0ff */
[----:B------:R-:W-:Y:S01]  /*6090*/  @!UP0 UIADD3 UR10, UPT, UPT, UR26, 0x20, URZ ;  /* 0x000000201a0a8890 */ /* 0x000fe2000fffe0ff */
[----:B------:R-:W-:Y:S01]  /*60a0*/  VOTEU.ALL UP0, P1 ;  /* 0x0000000000ff7886 */ /* 0x000fe20000800000 */
[----:B------:R-:W-:Y:S01]  /*60b0*/  UMOV UR11, UR19 ;  /* 0x00000013000b7c82 */ /* 0x000fe20008000000 */
[----:B------:R-:W-:Y:S02]  /*60c0*/  UPRMT UR4, UR57, 0x654, UR17 ;  /* 0x0000065439047896 */ /* 0x000fe40008000011 */
        /* <DEDUP_REMOVED lines=8> */
.L_x_220:
[----:B------:R-:W-:Y:S01]  /*6150*/  @!P1 R2UR UR7, R6 ;  /* 0x00000000060792ca */ /* 0x000fe200000e0000 */
[----:B------:R-:W-:Y:S01]  /*6160*/  UIADD3 UR4, UPT, UPT, UR6, 0x1, URZ ;  /* 0x0000000106047890 */ /* 0x000fe2000fffe0ff */
[----:B------:R-:W-:Y:S01]  /*6170*/  @!P1 R2UR UR8, R8 ;  /* 0x00000000080892ca */ /* 0x000fe200000e0000 */
[----:B------:R-:W-:Y:S01]  /*6180*/  UIADD3 UR18, UPT, UPT, UR26, 0x10, URZ ;  /* 0x000000101a127890 */ /* 0x000fe2000fffe0ff */
[----:B-1----:R-:W-:Y:S01]  /*6190*/  @!P1 IMAD.MOV.U32 R0, RZ, RZ, 0x1000 ;  /* 0x00001000ff009424 */ /* 0x002fe200078e00ff */
[----:B------:R-:W-:Y:S01]  /*61a0*/  UISETP.NE.AND UP0, UPT, UR4, 0x3, UPT ;  /* 0x000000030400788c */ /* 0x000fe2000bf05270 */
[----:B------:R-:W-:Y:S01]  /*61b0*/  VIADD R14, R14, 0x1 ;  /* 0x000000010e0e7836 */ /* 0x000fe20000000000 */
[----:B------:R-:W-:Y:S02]  /*61c0*/  UIADD3 UR17, UPT, UPT, UR5, 0xf0, URZ ;  /* 0x000000f005117890 */ /* 0x000fe4000fffe0ff */
[----:B------:R-:W-:Y:S01]  /*61d0*/  USEL UR21, UR4, URZ, UP0 ;  /* 0x000000ff04157287 */ /* 0x000fe20008000000 */
[----:B------:R-:W-:Y:S01]  /*61e0*/  UMOV UR38, 0x0 ;  /* 0x0000000000267882 */ /* 0x000fe20000000000 */
[----:B------:R-:W-:Y:S02]  /*61f0*/  UMOV UR39, 0x10000000 ;  /* 0x1000000000277882 */ /* 0x000fe40000000000 */
[----:B------:R-:W-:Y:S01]  /*6200*/  IMAD.U32 R11, RZ, RZ, UR7 ;  /* 0x00000007ff0b7e24 */ /* 0x000fe2000f8e00ff */
[----:B------:R-:W-:Y:S01]  /*6210*/  USEL UR7, URZ, 0x1, UP0 ;  /* 0x00000001ff077887 */ /* 0x000fe20008000000 */
[----:B------:R-:W-:Y:S01]  /*6220*/  IMAD.U32 R10, RZ, RZ, UR8 ;  /* 0x00000008ff0a7e24 */ /* 0x000fe2000f8e00ff */
[----:B------:R-:W-:Y:S01]  /*6230*/  VOTEU.ALL UP0, P1 ;  /* 0x0000000000ff7886 */ /* 0x000fe20000800000 */
[----:B------:R-:W-:Y:S01]  /*6240*/  UMOV UR19, UR27 ;  /* 0x0000001b00137c82 */ /* 0x000fe20008000000 */
[----:B------:R-:W-:Y:S01]  /*6250*/  @!P1 R2UR UR25, R11 ;  /* 0x000000000b1992ca */ /* 0x000fe200000e0000 */
[----:B------:R-:W-:Y:S01]  /*6260*/  UMOV UR20, UR36 ;  /* 0x0000002400147c82 */ /* 0x000fe20008000000 */
[----:B------:R-:W-:Y:S01]  /*6270*/  @!P1 R2UR UR24, R10 ;  /* 0x000000000a1892ca */ /* 0x000fe200000e0000 */
[----:B------:R-:W-:Y:S01]  /*6280*/  @!UP0 ULEA UR4, UR6, UR29, 0xc ;  /* 0x0000001d06048291 */ /* 0x000fe2000f8e60ff */
[----:B------:R-:W-:Y:S01]  /*6290*/  LOP3.LUT R9, R9, UR7, RZ, 0x3c, !PT ;  /* 0x0000000709097c12 */ /* 0x000fe2000f8e3cff */
[----:B------:R-:W-:Y:S02]  /*62a0*/  @!UP0 UIADD3 UR10, UPT, UPT, UR26, 0x30, URZ ;  /* 0x000000301a0a8890 */ /* 0x000fe4000fffe0ff */
[----:B------:R-:W-:Y:S01]  /*62b0*/  @!UP0 UIADD3 UR16, UPT, UPT, UR4, 0x200, URZ ;  /* 0x0000020004108890 */ /* 0x000fe2000fffe0ff */
[----:B------:R-:W-:Y:S01]  /*62c0*/  SHF.L.U32 R6, R9, 0x1f, RZ ;  /* 0x0000001f09067819 */ /* 0x000fe200000006ff */
[----:B------:R-:W-:Y:S01]  /*62d0*/  @!UP0 UIADD3 UR8, UPT, UPT, UR4, 0xa00, URZ ;  /* 0x00000a0004088890 */ /* 0x000fe2000fffe0ff */
[----:B------:R-:W-:Y:S01]  /*62e0*/  VOTEU.ALL UP0, P1 ;  /* 0x0000000000ff7886 */ /* 0x000fe20000800000 */
[----:B------:R-:W-:Y:S01]  /*62f0*/  UMOV UR11, UR27 ;  /* 0x0000001b000b7c82 */ /* 0x000fe20008000000 */
[----:B------:R-:W-:Y:S01]  /*6300*/  UMOV UR12, UR36 ;  /* 0x00000024000c7c82 */ /* 0x000fe20008000000 */
[----:B------:R-:W-:Y:S01]  /*6310*/  UMOV UR9, UR17 ;  /* 0x0000001100097c82 */ /* 0x000fe20008000000 */
[----:B------:R-:W-:Y:S02]  /*6320*/  UPRMT UR6, UR57, 0x654, UR17 ;  /* 0x0000065439067896 */ /* 0x000fe40008000011 */
[----:B------:R1:W-:Y:S01]  /*6330*/  @!UP0 UTMALDG.3D [UR16], [UR24], desc[UR38] ;  /* 0x00002610180085b4 */ /* 0x0003e20008011000 */
[----:B------:R-:W-:Y:S01]  /*6340*/  VOTEU.ALL UP0, P1 ;  /* 0x0000000000ff7886 */ /* 0x000fe20000800000 */
[----:B------:R-:W-:Y:S04]  /*6350*/  ULEA UR4, UR21, UR29, 0x3 ;  /* 0x0000001d15047291 */ /* 0x000fe8000f8e18ff */
[----:B------:R1:W-:Y:S01]  /*6360*/  @!UP0 UTMALDG.3D [UR8], [UR24], desc[UR38] ;  /* 0x00002608180085b4 */ /* 0x0003e20008011000 */
[----:B------:R1:W-:Y:S01]  /*6370*/  @!P1 SYNCS.ARRIVE.TRANS64.RED.A0TR RZ, [UR5+0xf0], R0 ;  /* 0x0000f000ffff99a7 */ /* 0x0003e20008300405 */
[----:B------:R-:W-:Y:S03]  /*6380*/  SYNCS.ARRIVE.TRANS64.RED.A1T0 RZ, [UR6], RZ ;  /* 0x000000ffffff79a7 */ /* 0x000fe60008100406 */
[----:B------:R-:W2:Y:S02]  /*6390*/  SYNCS.PHASECHK.TRANS64.TRYWAIT P0, [UR4+0x108], R6 ;  /* 0x00010806ff0075a7 */ /* 0x000ea40008001104 */
[----:B-12---:R-:W-:Y:S05]  /*63a0*/  @!P0 BRA `(.L_x_100) ;  /* 0x0000006000cc8947 */ /* 0x006fea0003800000 */
.L_x_222:
[----:B------:R-:W-:Y:S01]  /*63b0*/  UIADD3 UR17, UPT, UPT, UR4, 0xf0, URZ ;  /* 0x000000f004117890 */ /* 0x000fe2000fffe0ff */
[----:B-1----:R-:W-:Y:S01]  /*63c0*/  @!P1 IADD3 R6, P0, PT, R16, 0x980, RZ ;  /* 0x0000098010069810 */ /* 0x002fe20007f1e0ff */
[----:B------:R-:W-:Y:S01]  /*63d0*/  UPLOP3.LUT UP1, UPT, UPT, UPT, UPT, 0x80, 0x8 ;  /* 0x000000000008789c */ /* 0x000fe20003f2f070 */
[----:B------:R-:W-:Y:S01]  /*63e0*/  R2UR UR38, R94 ;  /* 0x000000005e2672ca */ /* 0x000fe200000e0000 */
[----:B------:R-:W-:Y:S01]  /*63f0*/  UMOV UR24, 0x0 ;  /* 0x0000000000187882 */ /* 0x000fe20000000000 */
[----:B------:R-:W-:Y:S01]  /*6400*/  @!P1 R2UR UR6, R6 ;  /* 0x00000000060692ca */ /* 0x000fe200000e0000 */
[----:B------:R-:W-:Y:S01]  /*6410*/  @!P1 IMAD.X R0, RZ, RZ, R17, P0 ;  /* 0x000000ffff009224 */ /* 0x000fe200000e0611 */
[----:B------:R-:W-:Y:S01]  /*6420*/  UMOV UR25, 0x10000000 ;  /* 0x1000000000197882 */ /* 0x000fe20000000000 */
[----:B------:R-:W-:Y:S01]  /*6430*/  UMOV UR20, UR36 ;  /* 0x0000002400147c82 */ /* 0x000fe20008000000 */
[----:B------:R-:W-:Y:S01]  /*6440*/  UMOV UR12, UR36 ;  /* 0x00000024000c7c82 */ /* 0x000fe20008000000 */
[----:B------:R-:W-:Y:S01]  /*6450*/  UMOV UR9, UR17 ;  /* 0x0000001100097c82 */ /* 0x000fe20008000000 */
[----:B------:R-:W-:Y:S01]  /*6460*/  @!P1 R2UR UR5, R0 ;  /* 0x00000000000592ca */ /* 0x000fe200000e0000 */
[----:B------:R-:W-:Y:S01]  /*6470*/  VOTEU.ALL UP0, P1 ;  /* 0x0000000000ff7886 */ /* 0x000fe20000800000 */
[----:B------:R-:W-:Y:S01]  /*6480*/  R2UR UR28, R95 ;  /* 0x000000005f1c72ca */ /* 0x000fe200000e0000 */
[----:B------:R-:W-:Y:S01]  /*6490*/  UMOV UR36, UR30 ;  /* 0x0000001e00247c82 */ /* 0x000fe20008000000 */
[C---:B------:R-:W-:Y:S02]  /*64a0*/  ISETP.NE.AND P0, PT, R14.reuse, 0x2, PT ;  /* 0x000000020e00780c */ /* 0x040fe40003f05270 */
[----:B------:R-:W-:Y:S01]  /*64b0*/  @!UP0 UIADD3 UR19, UPT, UPT, UR27, 0x40, URZ ;  /* 0x000000401b138890 */ /* 0x000fe2000fffe0ff */
[----:B------:R-:W-:Y:S01]  /*64c0*/  IMAD.U32 R10, RZ, RZ, UR6 ;  /* 0x00000006ff0a7e24 */ /* 0x000fe2000f8e00ff */
[----:B------:R-:W-:Y:S01]  /*64d0*/  @!UP0 UIADD3 UR10, UPT, UPT, UR26, 0x30, URZ ;  /* 0x000000301a0a8890 */ /* 0x000fe2000fffe0ff */
[----:B------:R-:W-:Y:S01]  /*64e0*/  SEL R0, RZ, 0x1, P0 ;  /* 0x00000001ff007807 */ /* 0x000fe20000000000 */
[----:B------:R-:W-:Y:S01]  /*64f0*/  UIADD3 UR26, UPT, UPT, UR13, UR38, URZ ;  /* 0x000000260d1a7290 */ /* 0x000fe2000fffe0ff */
[----:B------:R-:W-:Y:S02]  /*6500*/  SEL R14, R14, RZ, P0 ;  /* 0x000000ff0e0e7207 */ /* 0x000fe40000000000 */
[----:B------:R-:W-:Y:S01]  /*6510*/  IMAD.U32 R11, RZ, RZ, UR5 ;  /* 0x00000005ff0b7e24 */ /* 0x000fe2000f8e00ff */
[----:B------:R-:W-:Y:S01]  /*6520*/  @!P1 R2UR UR6, R10 ;  /* 0x000000000a0692ca */ /* 0x000fe200000e0000 */
[----:B------:R-:W-:Y:S01]  /*6530*/  @!UP0 ULEA UR5, UR21, UR29, 0xc ;  /* 0x0000001d15058291 */ /* 0x000fe2000f8e60ff */
[----:B------:R-:W-:Y:S01]  /*6540*/  LOP3.LUT R13, R13, R0, RZ, 0x3c, !PT ;  /* 0x000000000d0d7212 */ /* 0x000fe200078e3cff */
[----:B------:R-:W-:Y:S01]  /*6550*/  UMOV UR11, UR19 ;  /* 0x00000013000b7c82 */ /* 0x000fe20008000000 */
[----:B------:R-:W-:Y:S01]  /*6560*/  @!P1 R2UR UR7, R11 ;  /* 0x000000000b0792ca */ /* 0x000fe200000e0000 */
[----:B------:R-:W-:Y:S02]  /*6570*/  @!UP0 UIADD3 UR16, UPT, UPT, UR5, 0x200, URZ ;  /* 0x0000020005108890 */ /* 0x000fe4000fffe0ff */
[----:B------:R-:W-:Y:S01]  /*6580*/  @!UP0 UIADD3 UR8, UPT, UPT, UR5, 0xa00, URZ ;  /* 0x00000a0005088890 */ /* 0x000fe2000fffe0ff */
[----:B------:R-:W-:Y:S01]  /*6590*/  VOTEU.ALL UP0, P1 ;  /* 0x0000000000ff7886 */ /* 0x000fe20000800000 */
[----:B------:R-:W-:Y:S08]  /*65a0*/  UPRMT UR5, UR57, 0x654, UR17 ;  /* 0x0000065439057896 */ /* 0x000ff00008000011 */
[----:B------:R1:W-:Y:S01]  /*65b0*/  @!UP0 UTMALDG.3D [UR16], [UR6], desc[UR24] ;  /* 0x00001810060085b4 */ /* 0x0003e20008011000 */
[----:B------:R-:W-:Y:S05]  /*65c0*/  VOTEU.ALL UP0, P1 ;  /* 0x0000000000ff7886 */ /* 0x000fea0000800000 */
[----:B------:R2:W-:Y:S01]  /*65d0*/  @!UP0 UTMALDG.3D [UR8], [UR6], desc[UR24] ;  /* 0x00001808060085b4 */ /* 0x0005e20008011000 */
[----:B------:R3:W-:Y:S01]  /*65e0*/  @!P1 SYNCS.ARRIVE.TRANS64.RED.A0TR RZ, [UR4+0xf0], R7 ;  /* 0x0000f007ffff99a7 */ /* 0x0007e20008300404 */
[----:B------:R-:W-:Y:S04]  /*65f0*/  UIADD3 UR4, UPT, UPT, UR21, 0x1, URZ ;  /* 0x0000000115047890 */ /* 0x000fe8000fffe0ff */
[----:B------:R-:W-:Y:S01]  /*6600*/  UISETP.NE.AND UP0, UPT, UR4, 0x3, UPT ;  /* 0x000000030400788c */ /* 0x000fe2000bf05270 */
[----:B------:R-:W-:Y:S03]  /*6610*/  SYNCS.ARRIVE.TRANS64.RED.A1T0 RZ, [UR5], RZ ;  /* 0x000000ffffff79a7 */ /* 0x000fe60008100405 */
[----:B------:R-:W-:Y:S06]  /*6620*/  USEL UR5, URZ, 0x1, UP0 ;  /* 0x00000001ff057887 */ /* 0x000fec0008000000 */
[----:B------:R-:W-:Y:S01]  /*6630*/  LOP3.LUT R15, R9, UR5, RZ, 0x3c, !PT ;  /* 0x00000005090f7c12 */ /* 0x000fe2000f8e3cff */
[----:B-1----:R-:W-:Y:S02]  /*6640*/  UIADD3 UR20, UPT, UPT, UR14, UR28, URZ ;  /* 0x0000001c0e147290 */ /* 0x002fe4000fffe0ff */
[----:B--2---:R-:W-:Y:S01]  /*6650*/  USEL UR12, UR4, URZ, UP0 ;  /* 0x000000ff040c7287 */ /* 0x004fe20008000000 */
[----:B------:R-:W-:Y:S11]  /*6660*/  BRA.U UP2, `(.L_x_101) ;  /* 0xffffffed02807547 */ /* 0x000ff6000b83ffff */
[----:B------:R-:W-:Y:S01]  /*6670*/  UIADD3 UR29, UPT, UPT, UR29, 0x108, URZ ;  /* 0x000001081d1d7890 */ /* 0x000fe2000fffe0ff */
[----:B----4-:R-:W-:-:S03]  /*6680*/  SHF.L.U32 R2, R15, 0x1f, RZ ;  /* 0x0000001f0f027819 */ /* 0x010fc600000006ff */
[----:B------:R-:W-:-:S09]  /*6690*/  ULEA UR4, UR12, UR29, 0x3 ;  /* 0x0000001d0c047291 */ /* 0x000fd2000f8e18ff */
[----:B------:R-:W1:Y:S02]  /*66a0*/  SYNCS.PHASECHK.TRANS64.TRYWAIT P0, [UR4], R2 ;  /* 0x00000002ff0075a7 */ /* 0x000e640008001104 */
[----:B-1----:R-:W-:Y:S05]  /*66b0*/  @!P0 BRA `(.L_x_102) ;  /* 0x0000006000208947 */ /* 0x002fea0003800000 */
.L_x_224:
        /* <DEDUP_REMOVED lines=9> */
.L_x_226:
[----:B------:R-:W-:-:S04]  /*6750*/  UIADD3 UR4, UPT, UPT, UR4, 0x1, URZ ;  /* 0x0000000104047890 */ /* 0x000fc8000fffe0ff */
[----:B------:R-:W-:-:S04]  /*6760*/  UISETP.NE.AND UP0, UPT, UR4, 0x3, UPT ;  /* 0x000000030400788c */ /* 0x000fc8000bf05270 */
[----:B------:R-:W-:Y:S02]  /*6770*/  USEL UR5, URZ, 0x1, UP0 ;  /* 0x00000001ff057887 */ /* 0x000fe40008000000 */
[----:B------:R-:W-:-:S04]  /*6780*/  USEL UR4, UR4, URZ, UP0 ;  /* 0x000000ff04047287 */ /* 0x000fc80008000000 */
[----:B------:R-:W-:Y:S01]  /*6790*/  ULEA UR4, UR4, UR29, 0x3 ;  /* 0x0000001d04047291 */ /* 0x000fe2000f8e18ff */
[----:B-1----:R-:W-:-:S04]  /*67a0*/  LOP3.LUT R2, R15, UR5, RZ, 0x3c, !PT ;  /* 0x000000050f027c12 */ /* 0x002fc8000f8e3cff */
[----:B------:R-:W-:Y:S01]  /*67b0*/  SHF.L.U32 R2, R2, 0x1f, RZ ;  /* 0x0000001f02027819 */ /* 0x000fe200000006ff */
[----:B------:R-:W-:-:S07]  /*67c0*/  IMAD.U32 R0, RZ, RZ, UR4 ;  /* 0x00000004ff007e24 */ /* 0x000fce000f8e00ff */
.L_x_104:
[----:B-1----:R1:W2:Y:S02]  /*67d0*/  SYNCS.PHASECHK.TRANS64.TRYWAIT P0, [R0+URZ], R2 ;  /* 0x00000002000075a7 */ /* 0x0022a400080011ff */
[----:B--2---:R-:W-:Y:S05]  /*67e0*/  @!P0 NANOSLEEP.SYNCS 0x989680 ;  /* 0x009896800000895d */ /* 0x004fea0003900000 */
[----:B------:R-:W2:Y:S02]  /*67f0*/  @!P0 SYNCS.PHASECHK.TRANS64 P0, [R0+URZ], R2 ;  /* 0x00000002000085a7 */ /* 0x000ea400080010ff */
[----:B--2---:R-:W-:Y:S05]  /*6800*/  @P0 EXIT ;  /* 0x000000000000094d */ /* 0x004fea0003800000 */
[----:B------:R-:W-:Y:S05]  /*6810*/  BRA `(.L_x_104) ;  /* 0xfffffffc00ec7947 */ /* 0x000fea000383ffff */
.L_x_90:
[----:B------:R-:W-:-:S06]  /*6820*/  UISETP.GE.AND UP0, UPT, UR19, 0x4, UPT ;  /* 0x000000041300788c */ /* 0x000fcc000bf06270 */
[----:B------:R-:W-:-:S13]  /*6830*/  PLOP3.LUT P0, PT, PT, PT, UP0, 0x80, 0x8 ;  /* 0x000000000008781c */ /* 0x000fda0003f0f008 */
[----:B------:R-:W-:Y:S05]  /*6840*/  @!P0 EXIT ;  /* 0x000000000000894d */ /* 0x000fea0003800000 */
[----:B------:R-:W-:Y:S01]  /*6850*/  BAR.SYNC.DEFER_BLOCKING 0x6, 0xa0 ;  /* 0x0182800000007b1d */ /* 0x000fe20000010000 */
[C---:B------:R-:W-:Y:S01]  /*6860*/  IMAD.SHL.U32 R87, R85.reuse, 0x10, RZ ;  /* 0x0000001055577824 */ /* 0x040fe200078e00ff */
[C---:B------:R-:W-:Y:S01]  /*6870*/  LOP3.LUT R88, R90.reuse, 0x3, RZ, 0xc0, !PT ;  /* 0x000000035a587812 */ /* 0x040fe200078ec0ff */
[C---:B------:R-:W-:Y:S01]  /*6880*/  IMAD.SHL.U32 R86, R85.reuse, 0x2, RZ ;  /* 0x0000000255567824 */ /* 0x040fe200078e00ff */
[----:B------:R-:W-:Y:S01]  /*6890*/  CS2R R82, SRZ ;  /* 0x0000000000527805 */ /* 0x000fe2000001ff00 */
[----:B------:R-:W-:Y:S01]  /*68a0*/  IMAD.U32 R85, R85, 0x10000, RZ ;  /* 0x0001000055557824 */ /* 0x000fe200078e00ff */
[----:B------:R-:W-:Y:S01]  /*68b0*/  UMOV UR44, 0x400 ;  /* 0x00000400002c7882 */ /* 0x000fe20000000000 */
[----:B------:R-:W1:Y:S01]  /*68c0*/  LDCU UR4, c[0x0][0x370] ;  /* 0x00006e00ff0477ac */ /* 0x000e620008000800 */
[----:B------:R-:W2:Y:S01]  /*68d0*/  LDC.64 R76, c[0x0][0xc88] ;  /* 0x00032200ff4c7b82 */ /* 0x000ea20000000a00 */
[----:B------:R-:W-:Y:S01]  /*68e0*/  IMAD.SHL.U32 R2, R90, 0x200, RZ ;  /* 0x000002005a027824 */ /* 0x000fe200078e00ff */
[C---:B------:R-:W-:Y:S01]  /*68f0*/  LOP3.LUT R6, R87.reuse, 0x40, RZ, 0xc0, !PT ;  /* 0x0000004057067812 */ /* 0x040fe200078ec0ff */
[----:B------:R-:W-:Y:S01]  /*6900*/  ULEA UR44, UR57, UR44, 0x18 ;  /* 0x0000002c392c7291 */ /* 0x000fe2000f8ec0ff */
[----:B------:R-:W-:Y:S01]  /*6910*/  LOP3.LUT R3, R87, 0x1b0, RZ, 0xc0, !PT ;  /* 0x000001b057037812 */ /* 0x000fe200078ec0ff */
[----:B------:R-:W-:Y:S01]  /*6920*/  IMAD.MOV.U32 R84, RZ, RZ, RZ ;  /* 0x000000ffff547224 */ /* 0x000fe200078e00ff */
[----:B------:R-:W-:Y:S01]  /*6930*/  LOP3.LUT R85, R85, 0x200000, RZ, 0xc0, !PT ;  /* 0x0020000055557812 */ /* 0x000fe200078ec0ff */
[----:B------:R-:W-:Y:S01]  /*6940*/  IMAD.MOV.U32 R81, RZ, RZ, RZ ;  /* 0x000000ffff517224 */ /* 0x000fe200078e00ff */
[----:B------:R-:W3:Y:S01]  /*6950*/  LDC.64 R78, c[0x0][0xc90] ;  /* 0x00032400ff4e7b82 */ /* 0x000ee20000000a00 */
[----:B------:R-:W-:Y:S01]  /*6960*/  LOP3.LUT R86, R6, 0x8, R86, 0xf8, !PT ;  /* 0x0000000806567812 */ /* 0x000fe200078ef856 */
[----:B------:R-:W4:Y:S01]  /*6970*/  LDCU UR43, c[0x0][0xf0c] ;  /* 0x0001e180ff2b77ac */ /* 0x000f220008000800 */
[----:B------:R-:W-:-:S02]  /*6980*/  LOP3.LUT R2, R3, 0x200, R2, 0xf8, !PT ;  /* 0x0000020003027812 */ /* 0x000fc400078ef802 */
[----:B------:R-:W-:Y:S01]  /*6990*/  LOP3.LUT P0, RZ, R87, 0x40, RZ, 0xc0, !PT ;  /* 0x0000004057ff7812 */ /* 0x000fe2000780c0ff */
[----:B------:R-:W2:Y:S01]  /*69a0*/  LDCU UR39, c[0x0][0xf30] ;  /* 0x0001e600ff2777ac */ /* 0x000ea20008000800 */
[----:B------:R-:W-:Y:S01]  /*69b0*/  LOP3.LUT R86, R2, R86, RZ, 0xfc, !PT ;  /* 0x0000005602567212 */ /* 0x000fe200078efcff */
[----:B------:R-:W4:Y:S01]  /*69c0*/  LDS R0, [UR44+0x1c0] ;  /* 0x0001c02cff007984 */ /* 0x000f220008000800 */
[----:B-1----:R-:W-:Y:S01]  /*69d0*/  IMAD.U32 R93, RZ, RZ, UR4 ;  /* 0x00000004ff5d7e24 */ /* 0x002fe2000f8e00ff */
[----:B------:R-:W1:Y:S01]  /*69e0*/  LDCU.64 UR4, c[0x0][0xc88] ;  /* 0x00019100ff0477ac */ /* 0x000e620008000a00 */
[----:B------:R-:W2:Y:S01]  /*69f0*/  LDC.64 R74, c[0x0][0xcb0] ;  /* 0x00032c00ff4a7b82 */ /* 0x000ea20000000a00 */
[----:B------:R-:W2:Y:S01]  /*6a00*/  LDCU.64 UR40, c[0x0][0xf28] ;  /* 0x0001e500ff2877ac */ /* 0x000ea20008000a00 */
[----:B------:R-:W2:Y:S06]  /*6a10*/  LDCU.128 UR60, c[0x0][0xf10] ;  /* 0x0001e200ff3c77ac */ /* 0x000eac0008000c00 */
[----:B------:R-:W2:Y:S01]  /*6a20*/  LDC.64 R72, c[0x0][0xca8] ;  /* 0x00032a00ff487b82 */ /* 0x000ea20000000a00 */
[----:B------:R-:W2:Y:S01]  /*6a30*/  LDCU UR59, c[0x0][0x374] ;  /* 0x00006e80ff3b77ac */ /* 0x000ea20008000800 */
[----:B------:R-:W-:Y:S01]  /*6a40*/  UMOV UR58, 0x1 ;  /* 0x00000001003a7882 */ /* 0x000fe20000000000 */
[----:B------:R-:W-:Y:S01]  /*6a50*/  UMOV UR45, URZ ;  /* 0x000000ff002d7c82 */ /* 0x000fe20008000000 */
[----:B-1----:R-:W-:Y:S01]  /*6a60*/  IMAD.U32 R92, RZ, RZ, UR4 ;  /* 0x00000004ff5c7e24 */ /* 0x002fe2000f8e00ff */
[----:B------:R-:W-:Y:S01]  /*6a70*/  UIADD3 UR4, UPT, UPT, UR44, 0x200, URZ ;  /* 0x000002002c047890 */ /* 0x000fe2000fffe0ff */
[----:B------:R-:W-:Y:S01]  /*6a80*/  MOV R91, UR5 ;  /* 0x00000005005b7c02 */ /* 0x000fe20008000f00 */
[----:B------:R-:W-:Y:S01]  /*6a90*/  UMOV UR56, URZ ;  /* 0x000000ff00387c82 */ /* 0x000fe20008000000 */
[----:B------:R-:W-:-:S03]  /*6aa0*/  UMOV UR52, URZ ;  /* 0x000000ff00347c82 */ /* 0x000fc60008000000 */
[----:B------:R-:W-:Y:S01]  /*6ab0*/  MOV R101, UR4 ;  /* 0x0000000400657c02 */ /* 0x000fe20008000f00 */
[----:B----4-:R-:W-:Y:S01]  /*6ac0*/  IMAD.IADD R85, R0, 0x1, R85 ;  /* 0x0000000100557824 */ /* 0x010fe200078e0255 */
[----:B---3--:R-:W-:-:S07]  /*6ad0*/  P2R R0, PR, RZ, 0x1 ;  /* 0x00000001ff007803 */ /* 0x008fce0000000000 */
.L_x_163:
[C---:B------:R-:W-:Y:S02]  /*6ae0*/  LEA R0, R81.reuse, UR44, 0x3 ;  /* 0x0000002c51007c11 */ /* 0x040fe4000f8e18ff */
[----:B------:R-:W-:Y:S02]  /*6af0*/  SHF.L.U32 R2, R82, 0x1f, RZ ;  /* 0x0000001f52027819 */ /* 0x000fe400000006ff */
[----:B------:R-:W-:Y:S02]  /*6b00*/  LEA R4, R81, UR44, 0x4 ;  /* 0x0000002c51047c11 */ /* 0x000fe4000f8e20ff */
[----:B-1----:R-:W1:Y:S02]  /*6b10*/  SYNCS.PHASECHK.TRANS64.TRYWAIT P0, [R0+URZ+0x130], R2 ;  /* 0x00013002000075a7 */ /* 0x002e6400080011ff */
[----:B-1----:R-:W-:Y:S05]  /*6b20*/  @!P0 BRA `(.L_x_105) ;  /* 0x0000005c00348947 */ /* 0x002fea0003800000 */
.L_x_227:
[----:B------:R-:W-:Y:S01]  /*6b30*/  R2UR UR7, R100 ;  /* 0x00000000640772ca */ /* 0x000fe200000e0000 */
[----:B------:R-:W3:Y:S01]  /*6b40*/  LDS.128 R4, [R4+0x1a0] ;  /* 0x0001a00004047984 */ /* 0x000ee20000000c00 */
[----:B-1----:R-:W-:Y:S01]  /*6b50*/  VIADD R0, R0, 0x140 ;  /* 0x0000014000007836 */ /* 0x002fe20000000000 */
[----:B------:R-:W-:Y:S04]  /*6b60*/  UISETP.GE.AND UP0, UPT, UR42, 0x1, UPT ;  /* 0x000000012a00788c */ /* 0x000fe8000bf06270 */
[----:B------:R-:W-:Y:S01]  /*6b70*/  PRMT R0, RZ, 0x654, R0 ;  /* 0x00000654ff007816 */ /* 0x000fe20000000000 */
[----:B------:R-:W-:Y:S01]  /*6b80*/  @!PT LDS RZ, [RZ] ;  /* 0x00000000fffff984 */ /* 0x000fe20000000800 */
[----:B------:R-:W-:Y:S01]  /*6b90*/  @!PT LDS RZ, [RZ] ;  /* 0x00000000fffff984 */ /* 0x000fe20000000800 */
[----:B------:R-:W-:Y:S01]  /*6ba0*/  @!PT LDS RZ, [RZ] ;  /* 0x00000000fffff984 */ /* 0x000fe20000000800 */
[----:B------:R-:W-:Y:S01]  /*6bb0*/  @!PT LDS RZ, [RZ] ;  /* 0x00000000fffff984 */ /* 0x000fe20000000800 */
[----:B------:R1:W-:Y:S06]  /*6bc0*/  MEMBAR.ALL.CTA ;  /* 0x0000000000007992 */ /* 0x0003ec0000008000 */
[----:B-1----:R-:W1:Y:S02]  /*6bd0*/  FENCE.VIEW.ASYNC.S ;  /* 0x00000000000073c6 */ /* 0x002e640000000000 */
[----:B-1----:R1:W-:Y:S01]  /*6be0*/  SYNCS.ARRIVE.TRANS64.RED.A1T0 RZ, [R0+URZ], RZ ;  /* 0x000000ff00ff79a7 */ /* 0x0023e200081004ff */
[----:B---3--:R-:W-:Y:S11]  /*6bf0*/  LOP3.LUT P0, RZ, R6, 0x1, RZ, 0xc0, !PT ;  /* 0x0000000106ff7812 */ /* 0x008ff6000780c0ff */
[----:B------:R-:W-:Y:S02]  /*6c00*/  @!UPT UIADD3 URZ, UPT, UPT, URZ, URZ, URZ ;  /* 0x000000fffffff290 */ /* 0x000fe4000fffe0ff */
[----:B------:R-:W-:Y:S01]  /*6c10*/  VOTEU.ANY UP1, P0 ;  /* 0x0000000000ff7886 */ /* 0x000fe20000020100 */
[----:B------:R-:W-:Y:S01]  /*6c20*/  PLOP3.LUT P0, PT, PT, PT, UP1, 0x80, 0x8 ;  /* 0x000000000008781c */ /* 0x000fe20003f0f018 */
[----:B------:R-:W-:Y:S06]  /*6c30*/  UP2UR UR4, UPR, URZ, 0x2 ;  /* 0x00000002ff047883 */ /* 0x000fec0008000000 */
[----:B------:R-:W-:Y:S06]  /*6c40*/  IMAD.U32 R102, RZ, RZ, UR4 ;  /* 0x00000004ff667e24 */ /* 0x000fec000f8e00ff */
[----:B------:R-:W-:Y:S02]  /*6c50*/  @P0 SHF.R.U32.HI R2, RZ, 0x10, R5 ;  /* 0x00000010ff020819 */ /* 0x000fe40000011605 */
[----:B------:R-:W-:Y:S02]  /*6c60*/  @P0 MOV R3, R4 ;  /* 0x0000000400030202 */ /* 0x000fe40000000f00 */
[----:B------:R-:W-:Y:S02]  /*6c70*/  @P0 R2UR UR4, R2 ;  /* 0x00000000020402ca */ /* 0x000fe400000e0000 */
[----:B------:R-:W-:Y:S02]  /*6c80*/  @P0 LOP3.LUT R4, R5, 0xffff, RZ, 0xc0, !PT ;  /* 0x0000ffff05040812 */ /* 0x000fe400078ec0ff */
[----:B------:R-:W-:Y:S02]  /*6c90*/  @P0 R2UR UR6, R3 ;  /* 0x00000000030602ca */ /* 0x000fe400000e0000 */
[----:B------:R-:W-:Y:S07]  /*6ca0*/  @P0 R2UR UR5, R4 ;  /* 0x00000000040502ca */ /* 0x000fee00000e0000 */
[----:B------:R-:W-:Y:S02]  /*6cb0*/  @UP1 UMOV UR7, UR4 ;  /* 0x0000000400071c82 */ /* 0x000fe40008000000 */
[----:B------:R-:W-:Y:S02]  /*6cc0*/  IMAD.U32 R100, RZ, RZ, UR7 ;  /* 0x00000007ff647e24 */ /* 0x000fe4000f8e00ff */
[----:B------:R-:W-:Y:S02]  /*6cd0*/  @UP1 UMOV UR38, UR6 ;  /* 0x0000000600261c82 */ /* 0x000fe40008000000 */
[----:B------:R-:W-:Y:S01]  /*6ce0*/  @UP1 UMOV UR37, UR5 ;  /* 0x0000000500251c82 */ /* 0x000fe20008000000 */
[----:B-1----:R-:W-:Y:S05]  /*6cf0*/  BRA.U !UP0, `(.L_x_106) ;  /* 0x0000000108d07547 */ /* 0x002fea000b800000 */
[----:B------:R-:W1:Y:S01]  /*6d00*/  LDCU UR13, c[0x0][0xf20] ;  /* 0x0001e400ff0d77ac */ /* 0x000e620008000800 */
[----:B------:R-:W-:Y:S01]  /*6d10*/  R2UR UR12, R93 ;  /* 0x000000005d0c72ca */ /* 0x000fe200000e0000 */
[----:B--2---:R-:W-:Y:S02]  /*6d20*/  UIMAD.WIDE.U32 UR4, UR59, UR63, URZ ;  /* 0x0000003f3b0472a5 */ /* 0x004fe4000f8e00ff */
[----:B------:R-:W-:Y:S02]  /*6d30*/  UISETP.NE.AND UP0, UPT, UR62, 0x1, UPT ;  /* 0x000000013e00788c */ /* 0x000fe4000bf05270 */
[----:B------:R-:W-:Y:S02]  /*6d40*/  UIMAD.WIDE.U32 UR8, UR37, UR63, URZ ;  /* 0x0000003f250872a5 */ /* 0x000fe4000f8e00ff */
[----:B------:R-:W-:Y:S02]  /*6d50*/  UISETP.NE.AND UP1, UPT, UR43, 0x1, UPT ;  /* 0x000000012b00788c */ /* 0x000fe4000bf25270 */
[----:B------:R-:W-:Y:S04]  /*6d60*/  UIMAD.WIDE.U32 UR10, UR38, UR60, URZ ;  /* 0x0000003c260a72a5 */ /* 0x000fe8000f8e00ff */
[----:B------:R-:W-:Y:S02]  /*6d70*/  UIMAD.WIDE.U32 UR6, UR12, UR60, URZ ;  /* 0x0000003c0c0672a5 */ /* 0x000fe4000f8e00ff */
[----:B------:R-:W-:Y:S01]  /*6d80*/  UISETP.NE.AND UP2, UPT, UR42, 0x1, UPT ;  /* 0x000000012a00788c */ /* 0x000fe2000bf45270 */
[----:B------:R-:W-:Y:S02]  /*6d90*/  UMOV UR4, UR5 ;  /* 0x0000000500047c82 */ /* 0x000fe40008000000 */
[----:B-1----:R-:W-:Y:S03]  /*6da0*/  USHF.R.U32.HI UR5, URZ, UR13, UR4 ;  /* 0x0000000dff057299 */ /* 0x002fe60008011604 */
[----:B------:R-:W-:Y:S02]  /*6db0*/  UMOV UR4, UR7 ;  /* 0x0000000700047c82 */ /* 0x000fe40008000000 */
[----:B------:R-:W-:Y:S02]  /*6dc0*/  USHF.R.U32.HI UR7, URZ, UR61, UR4 ;  /* 0x0000003dff077299 */ /* 0x000fe40008011604 */
[----:B------:R-:W-:Y:S02]  /*6dd0*/  USEL UR4, UR59, UR5, !UP0 ;  /* 0x000000053b047287 */ /* 0x000fe4000c000000 */
[----:B------:R-:W-:Y:S01]  /*6de0*/  USEL UR7, UR12, UR7, !UP1 ;  /* 0x000000070c077287 */ /* 0x000fe2000c800000 */
[----:B------:R-:W-:Y:S01]  /*6df0*/  UMOV UR5, UR9 ;  /* 0x0000000900057c82 */ /* 0x000fe20008000000 */
[----:B------:R-:W-:Y:S02]  /*6e00*/  UIMAD.WIDE.U32 UR8, UR4, UR40, URZ ;  /* 0x00000028040872a5 */ /* 0x000fe4000f8e00ff */
[----:B------:R-:W-:Y:S03]  /*6e10*/  USHF.R.U32.HI UR6, URZ, UR13, UR5 ;  /* 0x0000000dff067299 */ /* 0x000fe60008011605 */
[----:B------:R-:W-:Y:S01]  /*6e20*/  UMOV UR5, UR11 ;  /* 0x0000000b00057c82 */ /* 0x000fe20008000000 */
[----:B------:R-:W-:Y:S02]  /*6e30*/  UIMAD.WIDE.U32 UR10, UR7, UR40, URZ ;  /* 0x00000028070a72a5 */ /* 0x000fe4000f8e00ff */
[----:B------:R-:W-:Y:S02]  /*6e40*/  USEL UR6, UR37, UR6, !UP0 ;  /* 0x0000000625067287 */ /* 0x000fe4000c000000 */
[----:B------:R-:W-:Y:S01]  /*6e50*/  USHF.R.U32.HI UR5, URZ, UR61, UR5 ;  /* 0x0000003dff057299 */ /* 0x000fe20008011605 */
[----:B------:R-:W-:Y:S02]  /*6e60*/  UMOV UR8, UR9 ;  /* 0x0000000900087c82 */ /* 0x000fe40008000000 */
[----:B------:R-:W-:Y:S01]  /*6e70*/  UMOV UR10, UR11 ;  /* 0x0000000b000a7c82 */ /* 0x000fe20008000000 */
[----:B------:R-:W-:Y:S02]  /*6e80*/  @UP2 USHF.R.U32.HI UR4, URZ, UR41, UR8 ;  /* 0x00000029ff042299 */ /* 0x000fe40008011608 */
[----:B------:R-:W-:Y:S02]  /*6e90*/  @UP2 USHF.R.U32.HI UR7, URZ, UR41, UR10 ;  /* 0x00000029ff072299 */ /* 0x000fe4000801160a */
[----:B------:R-:W-:Y:S02]  /*6ea0*/  UIMAD UR4, UR42, UR4, URZ ;  /* 0x000000042a0472a4 */ /* 0x000fe4000f8e02ff */
[----:B------:R-:W-:Y:S02]  /*6eb0*/  UIMAD.WIDE.U32 UR10, UR6, UR40, URZ ;  /* 0x00000028060a72a5 */ /* 0x000fe4000f8e00ff */
[----:B------:R-:W-:Y:S02]  /*6ec0*/  USEL UR5, UR38, UR5, !UP1 ;  /* 0x0000000526057287 */ /* 0x000fe4000c800000 */
[----:B------:R-:W-:Y:S02]  /*6ed0*/  UIMAD UR8, UR42, UR7, URZ ;  /* 0x000000072a0872a4 */ /* 0x000fe4000f8e02ff */
[----:B------:R-:W-:Y:S03]  /*6ee0*/  UISETP.GE.AND UP0, UPT, UR6, UR4, UPT ;  /* 0x000000040600728c */ /* 0x000fe6000bf06270 */
[----:B------:R-:W-:Y:S01]  /*6ef0*/  UMOV UR4, UR11 ;  /* 0x0000000b00047c82 */ /* 0x000fe20008000000 */
[----:B------:R-:W-:Y:S02]  /*6f00*/  UISETP.GE.OR UP0, UPT, UR5, UR8, UP0 ;  /* 0x000000080500728c */ /* 0x000fe40008706670 */
[----:B------:R-:W-:Y:S02]  /*6f10*/  USHF.R.U32.HI UR4, URZ, UR41, UR4 ;  /* 0x00000029ff047299 */ /* 0x000fe40008011604 */
[----:B------:R-:W-:Y:S02]  /*6f20*/  UIMAD.WIDE.U32 UR8, UR5, UR40, URZ ;  /* 0x00000028050872a5 */ /* 0x000fe4000f8e00ff */
[----:B------:R-:W-:Y:S02]  /*6f30*/  USEL UR11, UR6, UR4, !UP2 ;  /* 0x00000004060b7287 */ /* 0x000fe4000d000000 */
[----:B------:R-:W-:Y:S02]  /*6f40*/  UIADD3 UR8, UPT, UPT, -UR5, URZ, URZ ;  /* 0x000000ff05087290 */ /* 0x000fe4000fffe1ff */
[----:B------:R-:W-:Y:S01]  /*6f50*/  UIADD3 UR10, UPT, UPT, -UR11, URZ, URZ ;  /* 0x000000ff0b0a7290 */ /* 0x000fe2000fffe1ff */
[----:B------:R-:W-:Y:S01]  /*6f60*/  @!UP0 UMOV UR4, UR9 ;  /* 0x0000000900048c82 */ /* 0x000fe20008000000 */
[----:B------:R-:W-:Y:S02]  /*6f70*/  UIADD3 UR9, UPT, UPT, -UR6, URZ, URZ ;  /* 0x000000ff06097290 */ /* 0x000fe4000fffe1ff */
[----:B------:R-:W-:Y:S02]  /*6f80*/  @!UP0 USHF.R.U32.HI UR4, URZ, UR41, UR4 ;  /* 0x00000029ff048299 */ /* 0x000fe40008011604 */
[----:B------:R-:W-:Y:S02]  /*6f90*/  UIMAD UR10, UR42, UR10, UR6 ;  /* 0x0000000a2a0a72a4 */ /* 0x000fe4000f8e0206 */
[----:B------:R-:W-:Y:S04]  /*6fa0*/  @!UP0 USEL UR4, UR5, UR4, !UP2 ;  /* 0x0000000405048287 */ /* 0x000fe8000d000000 */
[----:B------:R-:W-:Y:S02]  /*6fb0*/  @!UP0 UIMAD UR10, UR7, UR10, UR4 ;  /* 0x0000000a070a82a4 */ /* 0x000fe4000f8e0204 */
[----:B------:R-:W-:Y:S02]  /*6fc0*/  @!UP0 UIADD3 UR11, UPT, UPT, UR11, -UR4, URZ ;  /* 0x800000040b0b8290 */ /* 0x000fe4000fffe0ff */
[----:B------:R-:W-:Y:S02]  /*6fd0*/  UIMAD UR7, UR43, UR8, UR38 ;  /* 0x000000082b0772a4 */ /* 0x000fe4000f8e0226 */
[----:B------:R-:W-:Y:S02]  /*6fe0*/  @!UP0 UIMAD UR6, UR11, UR42, UR5 ;  /* 0x0000002a0b0682a4 */ /* 0x000fe4000f8e0205 */
[----:B------:R-:W-:Y:S01]  /*6ff0*/  UIMAD UR4, UR62, UR9, UR37 ;  /* 0x000000093e0472a4 */ /* 0x000fe2000f8e0225 */
[----:B------:R-:W-:Y:S02]  /*7000*/  @!UP0 UMOV UR5, UR10 ;  /* 0x0000000a00058c82 */ /* 0x000fe40008000000 */
[----:B------:R-:W-:Y:S02]  /*7010*/  UIMAD UR38, UR5, UR43, UR7 ;  /* 0x0000002b052672a4 */ /* 0x000fe4000f8e0207 */
[----:B------:R-:W-:Y:S11]  /*7020*/  UIMAD UR37, UR6, UR62, UR4 ;  /* 0x0000003e062572a4 */ /* 0x000ff6000f8e0204 */
[----:B------:R-:W-:Y:S01]  /*7030*/  @!UPT UIADD3 URZ, UPT, UPT, URZ, URZ, URZ ;  /* 0x000000fffffff290 */ /* 0x000fe2000fffe0ff */
.L_x_106:
[----:B--2---:R-:W-:Y:S01]  /*7040*/  UISETP.NE.AND UP0, UPT, UR39, 0x1, UPT ;  /* 0x000000012700788c */ /* 0x004fe2000bf05270 */
[----:B------:R-:W-:Y:S01]  /*7050*/  R2UR UR11, R101 ;  /* 0x00000000650b72ca */ /* 0x000fe200000e0000 */
[----:B------:R-:W-:Y:S01]  /*7060*/  USHF.L.U32 UR50, UR20, 0x7, URZ ;  /* 0x0000000714327899 */ /* 0x000fe200080006ff */
[----:B------:R-:W-:Y:S01]  /*7070*/  IADD3 R81, PT, PT, R81, 0x1, RZ ;  /* 0x0000000151517810 */ /* 0x000fe20007ffe0ff */
[----:B------:R-:W-:Y:S07]  /*7080*/  USHF.L.U32 UR49, UR26, 0x6, URZ ;  /* 0x000000061a317899 */ /* 0x000fee00080006ff */
[----:B------:R-:W1:Y:S01]  /*7090*/  @!UP0 LDCU.128 UR12, c[0x0][0xf10] ;  /* 0x0001e200ff0c87ac */ /* 0x000e620008000c00 */
[----:B------:R-:W2:Y:S01]  /*70a0*/  @!UP0 LDCU UR5, c[0x0][0xf0c] ;  /* 0x0001e180ff0587ac */ /* 0x000ea20008000800 */
[----:B------:R-:W3:Y:S01]  /*70b0*/  @!UP0 LDCU UR10, c[0x0][0xf20] ;  /* 0x0001e400ff0a87ac */ /* 0x000ee20008000800 */
[----:B-1----:R-:W-:Y:S02]  /*70c0*/  UIMAD.WIDE.U32 UR8, UR38, UR12, URZ ;  /* 0x0000000c260872a5 */ /* 0x002fe4000f8e00ff */
[----:B------:R-:W-:Y:S02]  /*70d0*/  UIMAD.WIDE.U32 UR6, UR37, UR15, URZ ;  /* 0x0000000f250672a5 */ /* 0x000fe4000f8e00ff */
[----:B------:R-:W-:Y:S03]  /*70e0*/  @!UP0 UISETP.NE.AND UP1, UPT, UR14, 0x1, UPT ;  /* 0x000000010e00888c */ /* 0x000fe6000bf25270 */
[----:B------:R-:W-:Y:S01]  /*70f0*/  @!UP0 UMOV UR4, UR9 ;  /* 0x0000000900048c82 */ /* 0x000fe20008000000 */
[----:B--2---:R-:W-:Y:S02]  /*7100*/  @!UP0 UISETP.NE.AND UP2, UPT, UR5, 0x1, UPT ;  /* 0x000000010500888c */ /* 0x004fe4000bf45270 */
[----:B------:R-:W-:Y:S01]  /*7110*/  @!UP0 USHF.R.U32.HI UR4, URZ, UR13, UR4 ;  /* 0x0000000dff048299 */ /* 0x000fe20008011604 */
[----:B------:R-:W-:Y:S02]  /*7120*/  @!UP0 UMOV UR6, UR7 ;  /* 0x0000000700068c82 */ /* 0x000fe40008000000 */
[----:B---3--:R-:W-:Y:S02]  /*7130*/  @!UP0 USHF.R.U32.HI UR6, URZ, UR10, UR6 ;  /* 0x0000000aff068299 */ /* 0x008fe40008011606 */
[----:B------:R-:W-:Y:S02]  /*7140*/  @!UP0 USEL UR7, UR38, UR4, !UP2 ;  /* 0x0000000426078287 */ /* 0x000fe4000d000000 */
[----:B------:R-:W-:Y:S04]  /*7150*/  @!UP0 USEL UR6, UR37, UR6, !UP1 ;  /* 0x0000000625068287 */ /* 0x000fe8000c800000 */
[----:B------:R-:W-:Y:S02]  /*7160*/  @!UP0 UIADD3 UR4, UPT, UPT, -UR7, UR6, URZ ;  /* 0x0000000607048290 */ /* 0x000fe4000fffe1ff */
[----:B------:R-:W-:Y:S02]  /*7170*/  @!UP0 UIADD3 UR6, UPT, UPT, UR7, -UR6, URZ ;  /* 0x8000000607068290 */ /* 0x000fe4000fffe0ff */
[----:B------:R-:W-:Y:S02]  /*7180*/  @!UP0 UIMAD UR38, UR4, UR5, UR38 ;  /* 0x00000005042682a4 */ /* 0x000fe4000f8e0226 */
[----:B------:R-:W-:Y:S02]  /*7190*/  @!UP0 UIMAD UR37, UR6, UR14, UR37 ;  /* 0x0000000e062582a4 */ /* 0x000fe4000f8e0225 */
[----:B------:R-:W-:Y:S09]  /*71a0*/  ULOP3.LUT UP0, URZ, UR11, 0x90, URZ, 0xc0, !UPT ;  /* 0x000000900bff7892 */ /* 0x000ff2000f80c0ff */
[----:B------:R-:W-:Y:S05]  /*71b0*/  BRA.U !UP0, `(.L_x_107) ;  /* 0x00000001087c7547 */ /* 0x000fea000b800000 */
[----:B------:R-:W1:Y:S01]  /*71c0*/  LDCU.64 UR8, c[0x4][0x80] ;  /* 0x01001000ff0877ac */ /* 0x000e620008000a00 */
[----:B------:R-:W-:Y:S01]  /*71d0*/  MOV R2, 0x0 ;  /* 0x0000000000027802 */ /* 0x000fe20000000f00 */
[----:B------:R-:W-:Y:S02]  /*71e0*/  HFMA2 R12, -RZ, RZ, 0, 5.9604644775390625e-08 ;  /* 0x00000001ff0c7431 */ /* 0x000fe400000001ff */
[----:B------:R-:W-:Y:S01]  /*71f0*/  IMAD.MOV.U32 R8, RZ, RZ, 0x70 ;  /* 0x00000070ff087424 */ /* 0x000fe200078e00ff */
[----:B------:R2:W3:Y:S01]  /*7200*/  LDC.64 R14, c[0x4][R2] ;  /* 0x01000000020e7b82 */ /* 0x0004e20000000a00 */
[----:B------:R-:W4:Y:S01]  /*7210*/  LDCU.64 UR6, c[0x4][0x88] ;  /* 0x01001100ff0677ac */ /* 0x000f220008000a00 */
[----:B------:R-:W-:Y:S01]  /*7220*/  IMAD.MOV.U32 R13, RZ, RZ, RZ ;  /* 0x000000ffff0d7224 */ /* 0x000fe200078e00ff */
[----:B------:R-:W2:Y:S01]  /*7230*/  LDCU.64 UR4, c[0x4][0x8] ;  /* 0x01000100ff0477ac */ /* 0x000ea20008000a00 */
[----:B-1----:R-:W-:Y:S01]  /*7240*/  MOV R5, UR9 ;  /* 0x0000000900057c02 */ /* 0x002fe20008000f00 */
[----:B------:R-:W-:Y:S01]  /*7250*/  IMAD.U32 R4, RZ, RZ, UR8 ;  /* 0x00000008ff047e24 */ /* 0x000fe2000f8e00ff */
[----:B----4-:R-:W-:Y:S01]  /*7260*/  MOV R7, UR7 ;  /* 0x0000000700077c02 */ /* 0x010fe20008000f00 */
[----:B------:R-:W-:Y:S01]  /*7270*/  IMAD.U32 R6, RZ, RZ, UR6 ;  /* 0x00000006ff067e24 */ /* 0x000fe2000f8e00ff */
[----:B--2---:R-:W-:Y:S01]  /*7280*/  MOV R11, UR5 ;  /* 0x00000005000b7c02 */ /* 0x004fe20008000f00 */
[----:B------:R-:W-:Y:S02]  /*7290*/  IMAD.U32 R10, RZ, RZ, UR4 ;  /* 0x00000004ff0a7e24 */ /* 0x000fe4000f8e00ff */
[----:B------:R-:W-:Y:S07]  /*72a0*/  LEPC R20, `(.L_x_108) ;  /* 0x000000001014794e */ /* 0x000fee0000000000 */
[----:B---3-5:R-:W-:Y:S05]  /*72b0*/  CALL.ABS.NOINC R14 ;  /* 0x000000000e007343 */ /* 0x028fea0003c00000 */
.L_x_108:
[----:B------:R-:W1:Y:S01]  /*72c0*/  LDCU.64 UR8, c[0x4][0x80] ;  /* 0x01001000ff0877ac */ /* 0x000e620008000a00 */
[----:B------:R-:W2:Y:S01]  /*72d0*/  LDC.64 R2, c[0x4][R2] ;  /* 0x0100000002027b82 */ /* 0x000ea20000000a00 */
[----:B------:R-:W-:Y:S02]  /*72e0*/  HFMA2 R12, -RZ, RZ, 0, 5.9604644775390625e-08 ;  /* 0x00000001ff0c7431 */ /* 0x000fe400000001ff */
[----:B------:R-:W-:Y:S02]  /*72f0*/  IMAD.MOV.U32 R8, RZ, RZ, 0x70 ;  /* 0x00000070ff087424 */ /* 0x000fe400078e00ff */
[----:B------:R-:W-:Y:S01]  /*7300*/  IMAD.MOV.U32 R13, RZ, RZ, RZ ;  /* 0x000000ffff0d7224 */ /* 0x000fe200078e00ff */
[----:B------:R-:W3:Y:S01]  /*7310*/  LDCU.64 UR6, c[0x4][0x88] ;  /* 0x01001100ff0677ac */ /* 0x000ee20008000a00 */
[----:B------:R-:W4:Y:S01]  /*7320*/  LDCU.64 UR4, c[0x4][0x8] ;  /* 0x01000100ff0477ac */ /* 0x000f220008000a00 */
[----:B-1----:R-:W-:Y:S02]  /*7330*/  MOV R4, UR8 ;  /* 0x0000000800047c02 */ /* 0x002fe40008000f00 */
[----:B------:R-:W-:Y:S02]  /*7340*/  MOV R5, UR9 ;  /* 0x0000000900057c02 */ /* 0x000fe40008000f00 */
[----:B---3--:R-:W-:Y:S01]  /*7350*/  MOV R7, UR7 ;  /* 0x0000000700077c02 */ /* 0x008fe20008000f00 */
[----:B------:R-:W-:Y:S01]  /*7360*/  IMAD.U32 R6, RZ, RZ, UR6 ;  /* 0x00000006ff067e24 */ /* 0x000fe2000f8e00ff */
[----:B----4-:R-:W-:Y:S01]  /*7370*/  MOV R11, UR5 ;  /* 0x00000005000b7c02 */ /* 0x010fe20008000f00 */
[----:B------:R-:W-:Y:S02]  /*7380*/  IMAD.U32 R10, RZ, RZ, UR4 ;  /* 0x00000004ff0a7e24 */ /* 0x000fe4000f8e00ff */
[----:B------:R-:W-:Y:S07]  /*7390*/  LEPC R20, `(.L_x_107) ;  /* 0x000000001014794e */ /* 0x000fee0000000000 */
[----:B--2---:R-:W-:Y:S05]  /*73a0*/  CALL.ABS.NOINC R2 ;  /* 0x0000000002007343 */ /* 0x004fea0003c00000 */
.L_x_107:
[----:B------:R-:W-:Y:S02]  /*73b0*/  R2UR UR5, R92 ;  /* 0x000000005c0572ca */ /* 0x000fe400000e0000 */
[----:B------:R-:W-:Y:S02]  /*73c0*/  R2UR UR4, R91 ;  /* 0x000000005b0472ca */ /* 0x000fe400000e0000 */
[C---:B------:R-:W-:Y:S02]  /*73d0*/  ISETP.NE.U32.AND P1, PT, R78.reuse, RZ, PT ;  /* 0x000000ff4e00720c */ /* 0x040fe40003f25070 */
[----:B------:R-:W-:Y:S02]  /*73e0*/  ISETP.NE.U32.AND P4, PT, R78, RZ, PT ;  /* 0x000000ff4e00720c */ /* 0x000fe40003f85070 */
[C---:B------:R-:W-:Y:S02]  /*73f0*/  ISETP.NE.AND.EX P1, PT, R79.reuse, RZ, PT, P1 ;  /* 0x000000ff4f00720c */ /* 0x040fe40003f25310 */
[----:B------:R-:W-:Y:S02]  /*7400*/  ISETP.NE.U32.AND P5, PT, R74, RZ, PT ;  /* 0x000000ff4a00720c */ /* 0x000fe40003fa5070 */
[----:B------:R-:W-:Y:S02]  /*7410*/  PLOP3.LUT P2, PT, PT, PT, PT, 0x8, 0x80 ;  /* 0x000000000080781c */ /* 0x000fe40003f4e170 */
[----:B------:R-:W-:Y:S02]  /*7420*/  ISETP.NE.U32.AND P0, PT, RZ, UR5, PT ;  /* 0x00000005ff007c0c */ /* 0x000fe4000bf05070 */
[----:B------:R-:W-:Y:S02]  /*7430*/  ISETP.NE.U32.AND P3, PT, RZ, UR5, PT ;  /* 0x00000005ff007c0c */ /* 0x000fe4000bf65070 */
[----:B------:R-:W-:Y:S02]  /*7440*/  ISETP.NE.AND.EX P0, PT, RZ, UR4, PT, P0 ;  /* 0x00000004ff007c0c */ /* 0x000fe4000bf05300 */
[----:B------:R-:W-:Y:S02]  /*7450*/  ISETP.NE.AND.EX P3, PT, RZ, UR4, PT, P3 ;  /* 0x00000004ff007c0c */ /* 0x000fe4000bf65330 */
[----:B------:R-:W-:Y:S02]  /*7460*/  ISETP.NE.AND.EX P4, PT, R79, RZ, P0, P4 ;  /* 0x000000ff4f00720c */ /* 0x000fe40000785340 */
[----:B------:R-:W-:Y:S11]  /*7470*/  ISETP.NE.AND.EX P5, PT, R75, RZ, PT, P5 ;  /* 0x000000ff4b00720c */ /* 0x000ff60003fa5350 */
[----:B------:R-:W-:Y:S01]  /*7480*/  @!P4 PLOP3.LUT P2, PT, P1, PT, PT, 0x80, 0x8 ;  /* 0x000000000008c81c */ /* 0x000fe20000f4f070 */
[----:B------:R-:W-:Y:S01]  /*7490*/  @!UPT UIADD3 URZ, UPT, UPT, URZ, URZ, URZ ;  /* 0x000000fffffff290 */ /* 0x000fe2000fffe0ff */
[----:B------:R-:W-:Y:S11]  /*74a0*/  @!P1 BRA `(.L_x_109) ;  /* 0x0000000000309947 */ /* 0x000ff60003800000 */
[----:B------:R-:W-:Y:S01]  /*74b0*/  ISETP.NE.U32.AND P0, PT, R76, RZ, PT ;  /* 0x000000ff4c00720c */ /* 0x000fe20003f05070 */
[----:B------:R-:W1:Y:S01]  /*74c0*/  LDCU.64 UR4, c[0x0][0x358] ;  /* 0x00006b00ff0477ac */ /* 0x000e620008000a00 */
[----:B------:R-:W-:Y:S02]  /*74d0*/  IMAD.MOV.U32 R89, RZ, RZ, 0x1 ;  /* 0x00000001ff597424 */ /* 0x000fe400078e00ff */
[----:B------:R-:W-:Y:S11]  /*74e0*/  ISETP.NE.AND.EX P0, PT, R77, RZ, PT, P0 ;  /* 0x000000ff4d00720c */ /* 0x000ff60003f05300 */
[----:B------:R-:W-:Y:S02]  /*74f0*/  @!UPT UIADD3 URZ, UPT, UPT, URZ, URZ, URZ ;  /* 0x000000fffffff290 */ /* 0x000fe4000fffe0ff */
[----:B------:R-:W2:Y:S01]  /*7500*/  @P0 LDC.64 R2, c[0x0][0xc88] ;  /* 0x00032200ff020b82 */ /* 0x000ea20000000a00 */
[----:B------:R-:W-:Y:S04]  /*7510*/  @P0 IMAD R0, R78, UR36, RZ ;  /* 0x000000244e000c24 */ /* 0x000fe8000f8e02ff */
[----:B--2---:R-:W-:Y:S04]  /*7520*/  @P0 IMAD.WIDE R2, R0, 0x4, R2 ;  /* 0x0000000400020825 */ /* 0x004fe800078e0202 */
[----:B------:R-:W-:Y:S01]  /*7530*/  HFMA2 R0, -RZ, RZ, 0, 5.9604644775390625e-08 ;  /* 0x00000001ff007431 */ /* 0x000fe200000001ff */
[----:B-1---5:R1:W5:Y:S04]  /*7540*/  @P0 LDG.E R45, desc[UR4][R2.64] ;  /* 0x00000004022d0981 */ /* 0x022368000c1e1900 */
[----:B------:R-:W-:Y:S01]  /*7550*/  @!P0 PRMT R89, R0, 0x7610, R89 ;  /* 0x0000761000598816 */ /* 0x000fe20000000059 */
[----:B-1----:R-:W2:Y:S06]  /*7560*/  @!P0 LDC R45, c[0x0][0xc80] ;  /* 0x00032000ff2d8b82 */ /* 0x002eac0000000800 */
.L_x_109:
[----:B------:R-:W-:Y:S05]  /*7570*/  @!P5 BRA `(.L_x_110) ;  /* 0x000000000024d947 */ /* 0x000fea0003800000 */
[----:B------:R-:W-:Y:S01]  /*7580*/  ISETP.NE.U32.AND P0, PT, R72, RZ, PT ;  /* 0x000000ff4800720c */ /* 0x000fe20003f05070 */
[----:B------:R-:W1:Y:S03]  /*7590*/  LDCU.64 UR4, c[0x0][0x358] ;  /* 0x00006b00ff0477ac */ /* 0x000e660008000a00 */
[----:B------:R-:W-:Y:S11]  /*75a0*/  ISETP.NE.AND.EX P0, PT, R73, RZ, PT, P0 ;  /* 0x000000ff4900720c */ /* 0x000ff60003f05300 */
[----:B------:R-:W-:Y:S02]  /*75b0*/  @!UPT UIADD3 URZ, UPT, UPT, URZ, URZ, URZ ;  /* 0x000000fffffff290 */ /* 0x000fe4000fffe0ff */
[----:B------:R-:W3:Y:S01]  /*75c0*/  @P0 LDC.64 R2, c[0x0][0xca8] ;  /* 0x00032a00ff020b82 */ /* 0x000ee20000000a00 */
[----:B------:R-:W-:Y:S04]  /*75d0*/  @P0 IMAD R0, R74, UR36, RZ ;  /* 0x000000244a000c24 */ /* 0x000fe8000f8e02ff */
[----:B---3--:R-:W-:Y:S05]  /*75e0*/  @P0 IMAD.WIDE R2, R0, 0x4, R2 ;  /* 0x0000000400020825 */ /* 0x008fea00078e0202 */
[----:B-1---5:R1:W5:Y:S02]  /*75f0*/  @P0 LDG.E R43, desc[UR4][R2.64] ;  /* 0x00000004022b0981 */ /* 0x022364000c1e1900 */
[----:B-1----:R-:W3:Y:S02]  /*7600*/  @!P0 LDC R43, c[0x0][0xca0] ;  /* 0x00032800ff2b8b82 */ /* 0x002ee40000000800 */
.L_x_110:
[----:B--2--5:R-:W-:Y:S01]  /*7610*/  FSETP.NEU.AND P0, PT, R45, RZ, PT ;  /* 0x000000ff2d00720b */ /* 0x024fe20003f0d000 */
[----:B------:R-:W-:Y:S01]  /*7620*/  ULOP3.LUT UR4, UR58, 0x1, URZ, 0x3c, !UPT ;  /* 0x000000013a047892 */ /* 0x000fe2000f8e3cff */
[----:B------:R-:W-:Y:S01]  /*7630*/  SEL R4, RZ, 0xffffffff, P3 ;  /* 0xffffffffff047807 */ /* 0x000fe20001800000 */
[----:B------:R-:W-:Y:S01]  /*7640*/  IMAD.U32 R51, RZ, RZ, UR45 ;  /* 0x0000002dff337e24 */ /* 0x000fe2000f8e00ff */
[----:B------:R-:W-:Y:S01]  /*7650*/  @!P4 LOP3.LUT P3, RZ, R89, 0xff, RZ, 0xc0, !PT ;  /* 0x000000ff59ffc812 */ /* 0x000fe2000786c0ff */
[----:B------:R-:W-:Y:S01]  /*7660*/  IMAD.MOV.U32 R104, RZ, RZ, 0x10 ;  /* 0x00000010ff687424 */ /* 0x000fe200078e00ff */
[----:B------:R-:W-:Y:S01]  /*7670*/  @!P4 SEL R0, RZ, 0xffffffff, P0 ;  /* 0xffffffffff00c807 */ /* 0x000fe20000000000 */
[----:B------:R-:W-:Y:S01]  /*7680*/  IMAD.U32 R114, RZ, RZ, UR4 ;  /* 0x00000004ff727e24 */ /* 0x000fe2000f8e00ff */
[----:B------:R-:W-:Y:S01]  /*7690*/  LEA R106, R84, UR44, 0x3 ;  /* 0x0000002c546a7c11 */ /* 0x000fe2000f8e18ff */
[----:B------:R-:W-:Y:S01]  /*76a0*/  IMAD.SHL.U32 R105, R86, 0x2, RZ ;  /* 0x0000000256697824 */ /* 0x000fe200078e00ff */
[----:B------:R-:W-:Y:S01]  /*76b0*/  @P2 SEL R0, R4, R0, !P3 ;  /* 0x0000000004002207 */ /* 0x000fe20005800000 */
[----:B------:R-:W-:Y:S01]  /*76c0*/  IMAD.SHL.U32 R51, R51, 0x1000, RZ ;  /* 0x0000100033337824 */ /* 0x000fe200078e00ff */
[----:B------:R-:W-:Y:S01]  /*76d0*/  SEL R3, RZ, 0xffffffff, P0 ;  /* 0xffffffffff037807 */ /* 0x000fe20000000000 */
[----:B------:R-:W-:Y:S01]  /*76e0*/  BSSY B1, `(.L_x_111) ;  /* 0x000003a000017945 */ /* 0x000fe20003800000 */
[----:B------:R-:W-:Y:S01]  /*76f0*/  @!P4 LOP3.LUT R0, R0, 0x1, RZ, 0xc0, !PT ;  /* 0x000000010000c812 */ /* 0x000fe200078ec0ff */
[----:B------:R-:W-:Y:S01]  /*7700*/  IMAD.MOV.U32 R113, RZ, RZ, 0x1 ;  /* 0x00000001ff717424 */ /* 0x000fe200078e00ff */
[----:B------:R-:W-:Y:S01]  /*7710*/  LOP3.LUT P6, RZ, R87, 0x40, RZ, 0xc0, !PT ;  /* 0x0000004057ff7812 */ /* 0x000fe200078cc0ff */
[----:B------:R-:W-:Y:S01]  /*7720*/  IMAD R107, R84, 0x40, R85 ;  /* 0x00000040546b7824 */ /* 0x000fe200078e0255 */
[----:B------:R-:W-:Y:S01]  /*7730*/  ISETP.NE.U32.OR P5, PT, R0, 0x1, P4 ;  /* 0x000000010000780c */ /* 0x000fe200027a5470 */
[----:B------:R-:W-:Y:S01]  /*7740*/  IMAD.U32 R0, RZ, RZ, UR45 ;  /* 0x0000002dff007e24 */ /* 0x000fe2000f8e00ff */
[----:B------:R-:W-:Y:S01]  /*7750*/  LOP3.LUT P4, R80, R89, 0xff, RZ, 0xc0, !PT ;  /* 0x000000ff59507812 */ /* 0x000fe2000788c0ff */
[----:B------:R-:W-:Y:S01]  /*7760*/  IMAD.U32 R112, RZ, RZ, UR45 ;  /* 0x0000002dff707e24 */ /* 0x000fe2000f8e00ff */
[----:B------:R-:W-:Y:S02]  /*7770*/  SEL R104, R104, 0xfffffff0, !P6 ;  /* 0xfffffff068687807 */ /* 0x000fe40007000000 */
[----:B------:R-:W-:Y:S02]  /*7780*/  CS2R R70, SRZ ;  /* 0x0000000000467805 */ /* 0x000fe4000001ff00 */
[----:B------:R-:W-:Y:S02]  /*7790*/  LEA R0, R0, UR44, 0x3 ;  /* 0x0000002c00007c11 */ /* 0x000fe4000f8e18ff */
[----:B------:R-:W-:Y:S02]  /*77a0*/  CS2R R68, SRZ ;  /* 0x0000000000447805 */ /* 0x000fe4000001ff00 */
[----:B------:R-:W-:Y:S02]  /*77b0*/  @P1 SEL R3, R4, R3, !P4 ;  /* 0x0000000304031207 */ /* 0x000fe40006000000 */
[----:B------:R-:W-:Y:S02]  /*77c0*/  CS2R R66, SRZ ;  /* 0x0000000000427805 */ /* 0x000fe4000001ff00 */
[----:B------:R-:W-:Y:S02]  /*77d0*/  IADD3 R50, PT, PT, R51, UR44, R105 ;  /* 0x0000002c33327c10 */ /* 0x000fe4000fffe069 */
[----:B------:R-:W-:Y:S02]  /*77e0*/  CS2R R64, SRZ ;  /* 0x0000000000407805 */ /* 0x000fe4000001ff00 */
[----:B------:R-:W-:Y:S02]  /*77f0*/  LOP3.LUT R3, R3, 0x1, RZ, 0xc0, !PT ;  /* 0x0000000103037812 */ /* 0x000fe400078ec0ff */
[----:B------:R-:W-:Y:S02]  /*7800*/  CS2R R58, SRZ ;  /* 0x00000000003a7805 */ /* 0x000fe4000001ff00 */
[----:B------:R-:W-:Y:S02]  /*7810*/  @P5 SHF.L.U32 R2, R114, 0x1f, RZ ;  /* 0x0000001f72025819 */ /* 0x000fe400000006ff */
[----:B------:R-:W-:Y:S02]  /*7820*/  CS2R R56, SRZ ;  /* 0x0000000000387805 */ /* 0x000fe4000001ff00 */
[----:B------:R-:W-:Y:S02]  /*7830*/  ISETP.NE.U32.AND P0, PT, R3, 0x1, PT ;  /* 0x000000010300780c */ /* 0x000fe40003f05070 */
[----:B------:R-:W-:Y:S01]  /*7840*/  CS2R R54, SRZ ;  /* 0x0000000000367805 */ /* 0x000fe2000001ff00 */
[----:B------:R1:W2:Y:S01]  /*7850*/  @P5 SYNCS.PHASECHK.TRANS64.TRYWAIT P3, [R0+URZ+0xf0], R2 ;  /* 0x0000f002000055a7 */ /* 0x0002a200080611ff */
[----:B------:R-:W-:Y:S02]  /*7860*/  P2R R103, PR, RZ, 0x20 ;  /* 0x00000020ff677803 */ /* 0x000fe40000000000 */
[----:B------:R-:W-:Y:S02]  /*7870*/  CS2R R52, SRZ ;  /* 0x0000000000347805 */ /* 0x000fe4000001ff00 */
[----:B------:R-:W-:Y:S01]  /*7880*/  P2R R115, PR, RZ, 0x1 ;  /* 0x00000001ff737803 */ /* 0x000fe20000000000 */
[----:B------:R-:W-:Y:S01]  /*7890*/  IMAD.IADD R49, R50, 0x1, R104 ;  /* 0x0000000132317824 */ /* 0x000fe200078e0268 */
[----:B-1----:R-:W-:Y:S04]  /*78a0*/  SHF.L.U32 R2, R83, 0x1f, RZ ;  /* 0x0000001f53027819 */ /* 0x002fe800000006ff */
[----:B------:R1:W4:Y:S01]  /*78b0*/  SYNCS.PHASECHK.TRANS64.TRYWAIT P2, [R106+URZ+0x150], R2 ;  /* 0x000150026a0075a7 */ /* 0x00032200080411ff */
[----:B--2---:R-:W-:Y:S01]  /*78c0*/  @P5 SEL R113, RZ, 0x1, !P3 ;  /* 0x00000001ff715807 */ /* 0x004fe20005800000 */
[----:B-1----:R-:W-:Y:S06]  /*78d0*/  @!P5 BRA `(.L_x_112) ;  /* 0x000000000068d947 */ /* 0x002fec0003800000 */
[----:B------:R-:W-:Y:S01]  /*78e0*/  ISETP.NE.AND P0, PT, R113, RZ, PT ;  /* 0x000000ff7100720c */ /* 0x000fe20003f05270 */
[----:B------:R-:W-:Y:S01]  /*78f0*/  BSSY B0, `(.L_x_113) ;  /* 0x000000d000007945 */ /* 0x000fe20003800000 */
[----:B------:R-:W-:Y:S02]  /*7900*/  CS2R R54, SRZ ;  /* 0x0000000000367805 */ /* 0x000fe4000001ff00 */
[----:B------:R-:W-:Y:S02]  /*7910*/  CS2R R52, SRZ ;  /* 0x0000000000347805 */ /* 0x000fe4000001ff00 */
[----:B------:R-:W-:Y:S02]  /*7920*/  CS2R R58, SRZ ;  /* 0x00000000003a7805 */ /* 0x000fe4000001ff00 */
[----:B------:R-:W-:Y:S02]  /*7930*/  CS2R R56, SRZ ;  /* 0x0000000000387805 */ /* 0x000fe4000001ff00 */
[----:B------:R-:W-:Y:S02]  /*7940*/  CS2R R66, SRZ ;  /* 0x0000000000427805 */ /* 0x000fe4000001ff00 */
[----:B------:R-:W-:Y:S02]  /*7950*/  CS2R R64, SRZ ;  /* 0x0000000000407805 */ /* 0x000fe4000001ff00 */
[----:B------:R-:W-:Y:S02]  /*7960*/  CS2R R70, SRZ ;  /* 0x0000000000467805 */ /* 0x000fe4000001ff00 */
[----:B------:R-:W-:Y:S01]  /*7970*/  CS2R R68, SRZ ;  /* 0x0000000000447805 */ /* 0x000fe2000001ff00 */
[----:B------:R-:W-:Y:S06]  /*7980*/  @P0 BRA `(.L_x_114) ;  /* 0x00000000000c0947 */ /* 0x000fec0003800000 */
[----:B------:R-:W-:Y:S04]  /*7990*/  SHF.L.U32 R3, R114, 0x1f, RZ ;  /* 0x0000001f72037819 */ /* 0x000fe800000006ff */
[----:B------:R-:W1:Y:S02]  /*79a0*/  SYNCS.PHASECHK.TRANS64.TRYWAIT P0, [R0+URZ+0xf0], R3 ;  /* 0x0000f003000075a7 */ /* 0x000e6400080011ff */
[----:B-1----:R-:W-:Y:S05]  /*79b0*/  @!P0 BRA `(.L_x_115) ;  /* 0x0000004c00a48947 */ /* 0x002fea0003800000 */
.L_x_114:
[----:B------:R-:W-:Y:S05]  /*79c0*/  BSYNC B0 ;  /* 0x0000000000007941 */ /* 0x000fea0003800000 */
.L_x_113:
[----:B------:R-:W-:Y:S01]  /*79d0*/  ISETP.NE.AND P0, PT, R115, RZ, PT ;  /* 0x000000ff7300720c */ /* 0x000fe20003f05270 */
[----:B------:R-:W-:Y:S04]  /*79e0*/  UIADD3 UR4, UPT, UPT, UR45, 0x1, URZ ;  /* 0x000000012d047890 */ /* 0x000fe8000fffe0ff */
[----:B------:R-:W-:Y:S04]  /*79f0*/  UISETP.NE.AND UP0, UPT, UR4, 0x3, UPT ;  /* 0x000000030400788c */ /* 0x000fe8000bf05270 */
[----:B------:R-:W-:Y:S02]  /*7a00*/  USEL UR5, URZ, 0x1, UP0 ;  /* 0x00000001ff057887 */ /* 0x000fe40008000000 */
[----:B------:R-:W-:Y:S02]  /*7a10*/  USEL UR4, UR4, URZ, UP0 ;  /* 0x000000ff04047287 */ /* 0x000fe40008000000 */
[----:B------:R2:W1:Y:S02]  /*7a20*/  @P0 LDS.128 R52, [R50+0x200] ;  /* 0x0002000032340984 */ /* 0x0004640000000c00 */
[----:B------:R-:W-:Y:S02]  /*7a30*/  LOP3.LUT R114, R114, UR5, RZ, 0x3c, !PT ;  /* 0x0000000572727c12 */ /* 0x000fe4000f8e3cff */
[----:B------:R2:W1:Y:S01]  /*7a40*/  @P0 LDS.128 R56, [R49+0x200] ;  /* 0x0002000031380984 */ /* 0x0004620000000c00 */
[----:B------:R-:W-:Y:S03]  /*7a50*/  IMAD.U32 R112, RZ, RZ, UR4 ;  /* 0x00000004ff707e24 */ /* 0x000fe6000f8e00ff */
[----:B------:R2:W1:Y:S04]  /*7a60*/  @P0 LDS.128 R64, [R50+0xa00] ;  /* 0x000a000032400984 */ /* 0x0004680000000c00 */
[----:B------:R2:W1:Y:S02]  /*7a70*/  @P0 LDS.128 R68, [R49+0xa00] ;  /* 0x000a000031440984 */ /* 0x0004640000000c00 */
.L_x_112:
[----:B------:R-:W-:Y:S05]  /*7a80*/  BSYNC B1 ;  /* 0x0000000000017941 */ /* 0x000fea0003800000 */
.L_x_111:
[----:B------:R-:W-:Y:S01]  /*7a90*/  HFMA2 R39, -RZ, RZ, 0, 0 ;  /* 0x00000000ff277431 */ /* 0x000fe200000001ff */
[----:B-1----:R-:W-:Y:S01]  /*7aa0*/  SHF.R.U32.HI R0, RZ, 0x15, R107 ;  /* 0x00000015ff007819 */ /* 0x002fe2000001166b */
[----:B----4-:R-:W-:Y:S06]  /*7ab0*/  @P2 BRA `(.L_x_116) ;  /* 0x0000000000082947 */ /* 0x010fec0003800000 */
[----:B------:R-:W1:Y:S02]  /*7ac0*/  SYNCS.PHASECHK.TRANS64.TRYWAIT P0, [R106+URZ+0x150], R2 ;  /* 0x000150026a0075a7 */ /* 0x000e6400080011ff */
[----:B-1----:R-:W-:Y:S05]  /*7ad0*/  @!P0 BRA `(.L_x_117) ;  /* 0x0000004c00708947 */ /* 0x002fea0003800000 */
.L_x_116:
[----:B-1----:R-:W-:Y:S01]  /*7ae0*/  LOP3.LUT R2, R0, 0x3, RZ, 0xc0, !PT ;  /* 0x0000000300027812 */ /* 0x002fe200078ec0ff */
[----:B------:R-:W-:Y:S01]  /*7af0*/  IMAD.MOV.U32 R38, RZ, RZ, RZ ;  /* 0x000000ffff267224 */ /* 0x000fe200078e00ff */
[----:B------:R-:W-:Y:S02]  /*7b00*/  CS2R R36, SRZ ;  /* 0x0000000000247805 */ /* 0x000fe4000001ff00 */
[----:B------:R-:W-:Y:S02]  /*7b10*/  CS2R R34, SRZ ;  /* 0x0000000000227805 */ /* 0x000fe4000001ff00 */
[----:B------:R-:W-:Y:S02]  /*7b20*/  ISETP.NE.AND P0, PT, R88, R2, PT ;  /* 0x000000025800720c */ /* 0x000fe40003f05270 */
[----:B------:R-:W-:Y:S02]  /*7b30*/  CS2R R32, SRZ ;  /* 0x0000000000207805 */ /* 0x000fe4000001ff00 */
        /* <DEDUP_REMOVED lines=13> */
[----:B------:R-:W-:Y:S11]  /*7c10*/  LOP3.LUT P0, RZ, R0, 0x3, R90, 0x48, !PT ;  /* 0x0000000300ff7812 */ /* 0x000ff6000780485a */
[----:B------:R-:W-:Y:S02]  /*7c20*/  @!UPT UIADD3 URZ, UPT, UPT, URZ, URZ, URZ ;  /* 0x000000fffffff290 */ /* 0x000fe4000fffe0ff */
[----:B------:R-:W-:Y:S05]  /*7c30*/  @!P0 BRA `(.L_x_119) ;  /* 0x0000000000408947 */ /* 0x000fea0003800000 */
[----:B------:R-:W1:Y:S01]  /*7c40*/  LDCU.64 UR8, c[0x4][0x70] ;  /* 0x01000e00ff0877ac */ /* 0x000e620008000a00 */
[----:B------:R-:W-:Y:S01]  /*7c50*/  MOV R15, 0x0 ;  /* 0x00000000000f7802 */ /* 0x000fe20000000f00 */
[----:B------:R-:W-:Y:S02]  /*7c60*/  HFMA2 R12, -RZ, RZ, 0, 5.9604644775390625e-08 ;  /* 0x00000001ff0c7431 */ /* 0x000fe400000001ff */
[----:B------:R-:W-:Y:S02]  /*7c70*/  IMAD.MOV.U32 R8, RZ, RZ, 0x192 ;  /* 0x00000192ff087424 */ /* 0x000fe400078e00ff */
[----:B------:R-:W-:Y:S01]  /*7c80*/  IMAD.MOV.U32 R13, RZ, RZ, RZ ;  /* 0x000000ffff0d7224 */ /* 0x000fe200078e00ff */
[----:B------:R-:W4:Y:S01]  /*7c90*/  LDCU.64 UR6, c[0x4][0x78] ;  /* 0x01000f00ff0677ac */ /* 0x000f220008000a00 */
[----:B------:R-:W2:Y:S01]  /*7ca0*/  LDC.64 R14, c[0x4][R15] ;  /* 0x010000000f0e7b82 */ /* 0x000ea20000000a00 */
[----:B------:R-:W5:Y:S01]  /*7cb0*/  LDCU.64 UR4, c[0x4][0x10] ;  /* 0x01000200ff0477ac */ /* 0x000f620008000a00 */
[----:B-1----:R-:W-:Y:S01]  /*7cc0*/  MOV R5, UR9 ;  /* 0x0000000900057c02 */ /* 0x002fe20008000f00 */
[----:B------:R-:W-:Y:S01]  /*7cd0*/  IMAD.U32 R4, RZ, RZ, UR8 ;  /* 0x00000008ff047e24 */ /* 0x000fe2000f8e00ff */
[----:B----4-:R-:W-:Y:S01]  /*7ce0*/  MOV R7, UR7 ;  /* 0x0000000700077c02 */ /* 0x010fe20008000f00 */
[----:B------:R-:W-:Y:S01]  /*7cf0*/  IMAD.U32 R6, RZ, RZ, UR6 ;  /* 0x00000006ff067e24 */ /* 0x000fe2000f8e00ff */
[----:B-----5:R-:W-:Y:S01]  /*7d00*/  MOV R11, UR5 ;  /* 0x00000005000b7c02 */ /* 0x020fe20008000f00 */
[----:B------:R-:W-:Y:S02]  /*7d10*/  IMAD.U32 R10, RZ, RZ, UR4 ;  /* 0x00000004ff0a7e24 */ /* 0x000fe4000f8e00ff */
[----:B------:R-:W-:Y:S07]  /*7d20*/  LEPC R20, `(.L_x_119) ;  /* 0x000000001014794e */ /* 0x000fee0000000000 */
[----:B--23--:R-:W-:Y:S05]  /*7d30*/  CALL.ABS.NOINC R14 ;  /* 0x000000000e007343 */ /* 0x00cfea0003c00000 */
.L_x_119:
[----:B------:R-:W-:Y:S05]  /*7d40*/  WARPSYNC.ALL ;  /* 0x0000000000007948 */ /* 0x000fea0003800000 */
[C---:B------:R-:W-:Y:S01]  /*7d50*/  R2UR UR4, R107.reuse ;  /* 0x000000006b0472ca */ /* 0x040fe200000e0000 */
[----:B------:R-:W-:Y:S05]  /*7d60*/  VIADD R0, R107, 0x20 ;  /* 0x000000206b007836 */ /* 0x000fea0000000000 */
[----:B------:R-:W-:Y:S04]  /*7d70*/  SHF.R.U32.HI R0, RZ, 0x15, R0 ;  /* 0x00000015ff007819 */ /* 0x000fe80000011600 */
[----:B------:R-:W-:Y:S03]  /*7d80*/  LOP3.LUT P0, RZ, R0, 0x3, R90, 0x48, !PT ;  /* 0x0000000300ff7812 */ /* 0x000fe6000780485a */
[----:B------:R-:W1:Y:S10]  /*7d90*/  LDTM.x16 R24, tmem[UR4] ;  /* 0x00000004001879ee */ /* 0x000e740008240000 */
[----:B-1----:R-:W-:Y:S05]  /*7da0*/  @!P0 BRA `(.L_x_120) ;  /* 0x0000000000408947 */ /* 0x002fea0003800000 */
        /* <DEDUP_REMOVED lines=16> */
.L_x_120:
[----:B------:R-:W-:Y:S05]  /*7eb0*/  WARPSYNC.ALL ;  /* 0x0000000000007948 */ /* 0x000fea0003800000 */
[----:B------:R-:W-:Y:S11]  /*7ec0*/  R2UR UR4, R107 ;  /* 0x000000006b0472ca */ /* 0x000ff600000e0000 */
[----:B------:R-:W-:Y:S02]  /*7ed0*/  @!UPT UIADD3 URZ, UPT, UPT, URZ, URZ, URZ ;  /* 0x000000fffffff290 */ /* 0x000fe4000fffe0ff */
[----:B------:R-:W1:Y:S02]  /*7ee0*/  LDTM.x16 R4, tmem[UR4+0x20] ;  /* 0x00002004000479ee */ /* 0x000e640008240000 */
[----:B-1----:R-:W-:Y:S01]  /*7ef0*/  NOP ;  /* 0x0000000000007918 */ /* 0x002fe20000000000 */
.L_x_118:
[----:B------:R-:W-:Y:S01]  /*7f00*/  SHF.L.U32 R20, R52, 0x10, RZ ;  /* 0x0000001034147819 */ /* 0x000fe200000006ff */
[C---:B---3--:R-:W-:Y:S01]  /*7f10*/  FMUL R0, R43.reuse, R24 ;  /* 0x000000182b007220 */ /* 0x048fe20000400000 */
[----:B------:R-:W-:Y:S01]  /*7f20*/  ISETP.NE.AND P0, PT, R88, R2, PT ;  /* 0x000000025800720c */ /* 0x000fe20003f05270 */
[----:B------:R-:W-:Y:S01]  /*7f30*/  FMUL R2, R43, R25 ;  /* 0x000000192b027220 */ /* 0x000fe20000400000 */
[----:B------:R-:W-:Y:S01]  /*7f40*/  LOP3.LUT R21, R52, 0xffff0000, RZ, 0xc0, !PT ;  /* 0xffff000034157812 */ /* 0x000fe200078ec0ff */
[----:B------:R-:W-:Y:S01]  /*7f50*/  FFMA R0, R45, R20, R0 ;  /* 0x000000142d007223 */ /* 0x000fe20000000000 */
[----:B------:R-:W-:Y:S01]  /*7f60*/  SHF.L.U32 R22, R53, 0x10, RZ ;  /* 0x0000001035167819 */ /* 0x000fe200000006ff */
[----:B------:R-:W-:Y:S01]  /*7f70*/  FMUL R3, R43, R26 ;  /* 0x0000001a2b037220 */ /* 0x000fe20000400000 */
[----:B------:R-:W-:Y:S01]  /*7f80*/  LOP3.LUT R23, R53, 0xffff0000, RZ, 0xc0, !PT ;  /* 0xffff000035177812 */ /* 0x000fe200078ec0ff */
[----:B------:R-:W-:Y:S01]  /*7f90*/  FFMA R2, R45, R21, R2 ;  /* 0x000000152d027223 */ /* 0x000fe20000000002 */
[C---:B------:R-:W-:Y:S01]  /*7fa0*/  SHF.L.U32 R40, R54.reuse, 0x10, RZ ;  /* 0x0000001036287819 */ /* 0x040fe200000006ff */
[----:B------:R-:W-:Y:S01]  /*7fb0*/  FMUL R20, R43, R27 ;  /* 0x0000001b2b147220 */ /* 0x000fe20000400000 */
[----:B------:R-:W-:Y:S01]  /*7fc0*/  LOP3.LUT R41, R54, 0xffff0000, RZ, 0xc0, !PT ;  /* 0xffff000036297812 */ /* 0x000fe200078ec0ff */
[----:B------:R-:W-:Y:S01]  /*7fd0*/  FFMA R3, R45, R22, R3 ;  /* 0x000000162d037223 */ /* 0x000fe20000000003 */
[----:B------:R-:W-:Y:S01]  /*7fe0*/  F2FP.BF16.F32.PACK_AB R60, R2, R0 ;  /* 0x00000000023c723e */ /* 0x000fe200000010ff */
[----:B------:R-:W-:Y:S01]  /*7ff0*/  FMUL R21, R43, R28 ;  /* 0x0000001c2b157220 */ /* 0x000fe20000400000 */
[----:B------:R-:W-:Y:S01]  /*8000*/  LOP3.LUT R42, R69, 0xffff0000, RZ, 0xc0, !PT ;  /* 0xffff0000452a7812 */ /* 0x000fe200078ec0ff */
[----:B------:R-:W-:Y:S01]  /*8010*/  FMUL R22, R43, R29 ;  /* 0x0000001d2b167220 */ /* 0x000fe20000400000 */
[----:B------:R-:W-:Y:S01]  /*8020*/  SHF.L.U32 R44, R70, 0x10, RZ ;  /* 0x00000010462c7819 */ /* 0x000fe200000006ff */
[----:B------:R-:W-:Y:S01]  /*8030*/  FFMA R20, R45, R23, R20 ;  /* 0x000000172d147223 */ /* 0x000fe20000000014 */
[----:B------:R-:W-:Y:S01]  /*8040*/  SHF.L.U32 R23, R55, 0x10, RZ ;  /* 0x0000001037177819 */ /* 0x000fe200000006ff */
[----:B------:R-:W-:Y:S01]  /*8050*/  FFMA R21, R45, R40, R21 ;  /* 0x000000282d157223 */ /* 0x000fe20000000015 */
[----:B------:R-:W-:Y:S01]  /*8060*/  LOP3.LUT R40, R55, 0xffff0000, RZ, 0xc0, !PT ;  /* 0xffff000037287812 */ /* 0x000fe200078ec0ff */
[----:B------:R-:W-:Y:S01]  /*8070*/  FFMA R22, R45, R41, R22 ;  /* 0x000000292d167223 */ /* 0x000fe20000000016 */
[----:B------:R-:W-:Y:S01]  /*8080*/  F2FP.BF16.F32.PACK_AB R61, R20, R3 ;  /* 0x00000003143d723e */ /* 0x000fe200000010ff */
[C---:B------:R-:W-:Y:S01]  /*8090*/  FMUL R0, R43.reuse, R30 ;  /* 0x0000001e2b007220 */ /* 0x040fe20000400000 */
[----:B------:R-:W-:Y:S01]  /*80a0*/  LOP3.LUT R41, R58, 0xffff0000, RZ, 0xc0, !PT ;  /* 0xffff00003a297812 */ /* 0x000fe200078ec0ff */
[----:B------:R-:W-:Y:S01]  /*80b0*/  FMUL R2, R43, R31 ;  /* 0x0000001f2b027220 */ /* 0x000fe20000400000 */
[----:B------:R-:W-:Y:S01]  /*80c0*/  F2FP.BF16.F32.PACK_AB R62, R22, R21 ;  /* 0x00000015163e723e */ /* 0x000fe200000010ff */
[C---:B------:R-:W-:Y:S01]  /*80d0*/  FFMA R0, R45.reuse, R23, R0 ;  /* 0x000000172d007223 */ /* 0x040fe20000000000 */
[C---:B------:R-:W-:Y:S01]  /*80e0*/  SHF.L.U32 R22, R56.reuse, 0x10, RZ ;  /* 0x0000001038167819 */ /* 0x040fe200000006ff */
[----:B------:R-:W-:Y:S01]  /*80f0*/  FFMA R2, R45, R40, R2 ;  /* 0x000000282d027223 */ /* 0x000fe20000000002 */
[----:B------:R-:W-:Y:S01]  /*8100*/  LOP3.LUT R23, R56, 0xffff0000, RZ, 0xc0, !PT ;  /* 0xffff000038177812 */ /* 0x000fe200078ec0ff */
[----:B------:R-:W-:Y:S01]  /*8110*/  FMUL R3, R43, R32 ;  /* 0x000000202b037220 */ /* 0x000fe20000400000 */
[----:B------:R-:W-:Y:S01]  /*8120*/  SHF.L.U32 R40, R57, 0x10, RZ ;  /* 0x0000001039287819 */ /* 0x000fe200000006ff */
[C---:B------:R-:W-:Y:S01]  /*8130*/  FMUL R20, R43.reuse, R33 ;  /* 0x000000212b147220 */ /* 0x040fe20000400000 */
[----:B------:R-:W-:Y:S01]  /*8140*/  F2FP.BF16.F32.PACK_AB R63, R2, R0 ;  /* 0x00000000023f723e */ /* 0x000fe200000010ff */
[----:B------:R-:W-:Y:S01]  /*8150*/  FMUL R21, R43, R34 ;  /* 0x000000222b157220 */ /* 0x000fe20000400000 */
[----:B------:R-:W-:Y:S01]  /*8160*/  LOP3.LUT R46, R70, 0xffff0000, RZ, 0xc0, !PT ;  /* 0xffff0000462e7812 */ /* 0x000fe200078ec0ff */
[----:B------:R-:W-:Y:S01]  /*8170*/  FFMA R3, R45, R22, R3 ;  /* 0x000000162d037223 */ /* 0x000fe20000000003 */
[----:B------:R-:W-:Y:S01]  /*8180*/  SHF.L.U32 R47, R71, 0x10, RZ ;  /* 0x00000010472f7819 */ /* 0x000fe200000006ff */
[----:B------:R-:W-:Y:S01]  /*8190*/  FFMA R20, R45, R23, R20 ;  /* 0x000000172d147223 */ /* 0x000fe20000000014 */
[----:B------:R-:W-:Y:S01]  /*81a0*/  LOP3.LUT R23, R57, 0xffff0000, RZ, 0xc0, !PT ;  /* 0xffff000039177812 */ /* 0x000fe200078ec0ff */
[----:B------:R-:W-:Y:S01]  /*81b0*/  FFMA R21, R45, R40, R21 ;  /* 0x000000282d157223 */ /* 0x000fe20000000015 */
[----:B------:R-:W-:Y:S01]  /*81c0*/  SHF.L.U32 R40, R58, 0x10, RZ ;  /* 0x000000103a287819 */ /* 0x000fe200000006ff */
[C---:B------:R-:W-:Y:S01]  /*81d0*/  FMUL R0, R43.reuse, R35 ;  /* 0x000000232b007220 */ /* 0x040fe20000400000 */
[----:B------:R-:W-:Y:S01]  /*81e0*/  F2FP.BF16.F32.PACK_AB R96, R20, R3 ;  /* 0x000000031460723e */ /* 0x000fe200000010ff */
[----:B------:R-:W-:Y:S01]  /*81f0*/  FMUL R2, R43, R36 ;  /* 0x000000242b027220 */ /* 0x000fe20000400000 */
[----:B------:R-:W-:Y:S01]  /*8200*/  LOP3.LUT R48, R71, 0xffff0000, RZ, 0xc0, !PT ;  /* 0xffff000047307812 */ /* 0x000fe200078ec0ff */
[----:B------:R-:W-:Y:S01]  /*8210*/  FMUL R22, R43, R37 ;  /* 0x000000252b167220 */ /* 0x000fe20000400000 */
[----:B------:R-:W-:Y:S01]  /*8220*/  ISETP.NE.AND P1, PT, R88, RZ, PT ;  /* 0x000000ff5800720c */ /* 0x000fe20003f25270 */
[----:B------:R-:W-:Y:S01]  /*8230*/  FFMA R0, R45, R23, R0 ;  /* 0x000000172d007223 */ /* 0x000fe20000000000 */
[----:B------:R-:W-:Y:S01]  /*8240*/  SHF.L.U32 R23, R59, 0x10, RZ ;  /* 0x000000103b177819 */ /* 0x000fe200000006ff */
[----:B------:R-:W-:Y:S01]  /*8250*/  FFMA R2, R45, R40, R2 ;  /* 0x000000282d027223 */ /* 0x000fe20000000002 */
[----:B------:R-:W-:Y:S01]  /*8260*/  LOP3.LUT R40, R59, 0xffff0000, RZ, 0xc0, !PT ;  /* 0xffff00003b287812 */ /* 0x000fe200078ec0ff */
[----:B------:R1:W-:Y:S01]  /*8270*/  @!P0 STS.128 [R50+0x200], R60 ;  /* 0x0002003c32008388 */ /* 0x0003e20000000c00 */
[----:B------:R-:W-:Y:S01]  /*8280*/  F2FP.BF16.F32.PACK_AB R97, R0, R21 ;  /* 0x000000150061723e */ /* 0x000fe200000010ff */
[----:B------:R-:W-:Y:S01]  /*8290*/  FFMA R22, R45, R41, R22 ;  /* 0x000000292d167223 */ /* 0x000fe20000000016 */
[----:B------:R-:W-:Y:S01]  /*82a0*/  LOP3.LUT R41, R66, 0xffff0000, RZ, 0xc0, !PT ;  /* 0xffff000042297812 */ /* 0x000fe200078ec0ff */
[C---:B------:R-:W-:Y:S01]  /*82b0*/  FMUL R3, R43.reuse, R38 ;  /* 0x000000262b037220 */ /* 0x040fe20000400000 */
[C---:B------:R-:W-:Y:S01]  /*82c0*/  FMUL R20, R43.reuse, R39 ;  /* 0x000000272b147220 */ /* 0x040fe20000400000 */
        /* <DEDUP_REMOVED lines=8> */
[----:B------:R-:W-:Y:S01]  /*8350*/  FMUL R21, R43, R6 ;  /* 0x000000062b157220 */ /* 0x000fe20000400000 */
[C---:B------:R-:W-:Y:S01]  /*8360*/  FFMA R0, R45.reuse, R22, R0 ;  /* 0x000000162d007223 */ /* 0x040fe20000000000 */
[C---:B------:R-:W-:Y:S01]  /*8370*/  FFMA R2, R45.reuse, R23, R2 ;  /* 0x000000172d027223 */ /* 0x040fe20000000002 */
[----:B------:R-:W-:Y:S01]  /*8380*/  F2FP.BF16.F32.PACK_AB R99, R20, R3 ;  /* 0x000000031463723e */ /* 0x000fe200000010ff */
[----:B------:R-:W-:Y:S01]  /*8390*/  FFMA R21, R45, R40, R21 ;  /* 0x000000282d157223 */ /* 0x000fe20000000015 */
[----:B------:R-:W-:Y:S01]  /*83a0*/  LOP3.LUT R23, R65, 0xffff0000, RZ, 0xc0, !PT ;  /* 0xffff000041177812 */ /* 0x000fe200078ec0ff */
[C---:B------:R-:W-:Y:S01]  /*83b0*/  FMUL R3, R43.reuse, R7 ;  /* 0x000000072b037220 */ /* 0x040fe20000400000 */
[----:B------:R-:W-:Y:S01]  /*83c0*/  SHF.L.U32 R40, R66, 0x10, RZ ;  /* 0x0000001042287819 */ /* 0x000fe200000006ff */
[----:B------:R1:W-:Y:S01]  /*83d0*/  @!P0 STS.128 [R49+0x200], R96 ;  /* 0x0002006031008388 */ /* 0x0003e20000000c00 */
[C---:B------:R-:W-:Y:S01]  /*83e0*/  FMUL R20, R43.reuse, R8 ;  /* 0x000000082b147220 */ /* 0x040fe20000400000 */
[----:B------:R-:W-:Y:S01]  /*83f0*/  FMUL R22, R43, R9 ;  /* 0x000000092b167220 */ /* 0x000fe20000400000 */
[C---:B------:R-:W-:Y:S01]  /*8400*/  FFMA R3, R45.reuse, R23, R3 ;  /* 0x000000172d037223 */ /* 0x040fe20000000003 */
[----:B------:R-:W-:Y:S01]  /*8410*/  F2FP.BF16.F32.PACK_AB R108, R2, R0 ;  /* 0x00000000026c723e */ /* 0x000fe200000010ff */
[----:B------:R-:W-:Y:S01]  /*8420*/  FFMA R20, R45, R40, R20 ;  /* 0x000000282d147223 */ /* 0x000fe20000000014 */
[----:B------:R-:W-:Y:S01]  /*8430*/  SHF.L.U32 R23, R67, 0x10, RZ ;  /* 0x0000001043177819 */ /* 0x000fe200000006ff */
[----:B------:R-:W-:Y:S01]  /*8440*/  FMUL R0, R43, R10 ;  /* 0x0000000a2b007220 */ /* 0x000fe20000400000 */
[----:B------:R-:W-:Y:S01]  /*8450*/  LOP3.LUT R40, R67, 0xffff0000, RZ, 0xc0, !PT ;  /* 0xffff000043287812 */ /* 0x000fe200078ec0ff */
[----:B------:R-:W-:Y:S01]  /*8460*/  FFMA R22, R45, R41, R22 ;  /* 0x000000292d167223 */ /* 0x000fe20000000016 */
[----:B------:R-:W-:Y:S01]  /*8470*/  FMUL R2, R43, R11 ;  /* 0x0000000b2b027220 */ /* 0x000fe20000400000 */
[----:B------:R-:W-:Y:S01]  /*8480*/  FFMA R0, R45, R23, R0 ;  /* 0x000000172d007223 */ /* 0x000fe20000000000 */
[----:B------:R-:W-:Y:S01]  /*8490*/  F2FP.BF16.F32.PACK_AB R109, R3, R21 ;  /* 0x00000015036d723e */ /* 0x000fe200000010ff */
[----:B------:R-:W-:Y:S01]  /*84a0*/  FMUL R3, R43, R12 ;  /* 0x0000000c2b037220 */ /* 0x000fe20000400000 */
[----:B------:R-:W-:Y:S01]  /*84b0*/  FFMA R2, R45, R40, R2 ;  /* 0x000000282d027223 */ /* 0x000fe20000000002 */
[----:B------:R-:W-:Y:S01]  /*84c0*/  SHF.L.U32 R23, R68, 0x10, RZ ;  /* 0x0000001044177819 */ /* 0x000fe200000006ff */
[C---:B------:R-:W-:Y:S01]  /*84d0*/  FMUL R21, R43.reuse, R14 ;  /* 0x0000000e2b157220 */ /* 0x040fe20000400000 */
[----:B------:R-:W-:Y:S01]  /*84e0*/  F2FP.BF16.F32.PACK_AB R110, R22, R20 ;  /* 0x00000014166e723e */ /* 0x000fe200000010ff */
[C---:B------:R-:W-:Y:S01]  /*84f0*/  FMUL R20, R43.reuse, R13 ;  /* 0x0000000d2b147220 */ /* 0x040fe20000400000 */
[----:B------:R-:W-:Y:S01]  /*8500*/  LOP3.LUT R40, R68, 0xffff0000, RZ, 0xc0, !PT ;  /* 0xffff000044287812 */ /* 0x000fe200078ec0ff */
[----:B------:R-:W-:Y:S01]  /*8510*/  FMUL R22, R43, R15 ;  /* 0x0000000f2b167220 */ /* 0x000fe20000400000 */
[----:B------:R-:W-:Y:S01]  /*8520*/  SHF.L.U32 R41, R69, 0x10, RZ ;  /* 0x0000001045297819 */ /* 0x000fe200000006ff */
[----:B------:R-:W-:Y:S01]  /*8530*/  FFMA R3, R45, R23, R3 ;  /* 0x000000172d037223 */ /* 0x000fe20000000003 */
[----:B------:R-:W-:Y:S01]  /*8540*/  FMUL R23, R43, R16 ;  /* 0x000000102b177220 */ /* 0x000fe20000400000 */
[----:B------:R-:W-:Y:S01]  /*8550*/  FFMA R20, R45, R40, R20 ;  /* 0x000000282d147223 */ /* 0x000fe20000000014 */
[----:B------:R-:W-:Y:S01]  /*8560*/  FMUL R40, R43, R17 ;  /* 0x000000112b287220 */ /* 0x000fe20000400000 */
[C---:B------:R-:W-:Y:S01]  /*8570*/  FFMA R21, R45.reuse, R41, R21 ;  /* 0x000000292d157223 */ /* 0x040fe20000000015 */
[----:B------:R-:W-:Y:S01]  /*8580*/  FFMA R22, R45, R42, R22 ;  /* 0x0000002a2d167223 */ /* 0x000fe20000000016 */
[C---:B------:R-:W-:Y:S01]  /*8590*/  FMUL R41, R43.reuse, R18 ;  /* 0x000000122b297220 */ /* 0x040fe20000400000 */
[----:B------:R-:W-:Y:S01]  /*85a0*/  FMUL R42, R43, R19 ;  /* 0x000000132b2a7220 */ /* 0x000fe20000400000 */
[----:B------:R-:W-:Y:S01]  /*85b0*/  F2FP.BF16.F32.PACK_AB R111, R2, R0 ;  /* 0x00000000026f723e */ /* 0x000fe200000010ff */
[C---:B------:R-:W-:Y:S01]  /*85c0*/  FFMA R23, R45.reuse, R44, R23 ;  /* 0x0000002c2d177223 */ /* 0x040fe20000000017 */
[C---:B------:R-:W-:Y:S01]  /*85d0*/  FFMA R40, R45.reuse, R46, R40 ;  /* 0x0000002e2d287223 */ /* 0x040fe20000000028 */
[C---:B------:R-:W-:Y:S01]  /*85e0*/  FFMA R41, R45.reuse, R47, R41 ;  /* 0x0000002f2d297223 */ /* 0x040fe20000000029 */
[----:B------:R-:W-:Y:S01]  /*85f0*/  FFMA R42, R45, R48, R42 ;  /* 0x000000302d2a7223 */ /* 0x000fe2000000002a */
[----:B------:R1:W-:Y:S01]  /*8600*/  @!P0 STS.128 [R50+0xa00], R108 ;  /* 0x000a006c32008388 */ /* 0x0003e20000000c00 */
[----:B------:R-:W-:Y:S02]  /*8610*/  F2FP.BF16.F32.PACK_AB R21, R22, R21 ;  /* 0x000000151615723e */ /* 0x000fe400000010ff */
[----:B------:R-:W-:Y:S02]  /*8620*/  F2FP.BF16.F32.PACK_AB R22, R40, R23 ;  /* 0x000000172816723e */ /* 0x000fe400000010ff */
[----:B------:R-:W-:Y:S02]  /*8630*/  F2FP.BF16.F32.PACK_AB R20, R20, R3 ;  /* 0x000000031414723e */ /* 0x000fe400000010ff */
[----:B------:R-:W-:Y:S05]  /*8640*/  F2FP.BF16.F32.PACK_AB R23, R42, R41 ;  /* 0x000000292a17723e */ /* 0x000fea00000010ff */
[----:B------:R1:W-:Y:S01]  /*8650*/  @!P0 STS.128 [R49+0xa00], R20 ;  /* 0x000a001431008388 */ /* 0x0003e20000000c00 */
[----:B------:R-:W-:Y:S01]  /*8660*/  @!PT LDS RZ, [RZ] ;  /* 0x00000000fffff984 */ /* 0x000fe20000000800 */
[----:B------:R-:W-:Y:S01]  /*8670*/  @!PT LDS RZ, [RZ] ;  /* 0x00000000fffff984 */ /* 0x000fe20000000800 */
[----:B------:R-:W-:Y:S01]  /*8680*/  @!PT LDS RZ, [RZ] ;  /* 0x00000000fffff984 */ /* 0x000fe20000000800 */
[----:B------:R-:W-:Y:S01]  /*8690*/  @!PT LDS RZ, [RZ] ;  /* 0x00000000fffff984 */ /* 0x000fe20000000800 */
[----:B------:R3:W-:Y:S07]  /*86a0*/  MEMBAR.ALL.CTA ;  /* 0x0000000000007992 */ /* 0x0007ee0000008000 */
[----:B---3--:R-:W3:Y:S01]  /*86b0*/  FENCE.VIEW.ASYNC.S ;  /* 0x00000000000073c6 */ /* 0x008ee20000000000 */
[----:B------:R-:W-:Y:S05]  /*86c0*/  WARPSYNC.ALL ;  /* 0x0000000000007948 */ /* 0x000fea0003800000 */
[----:B------:R-:W-:Y:S01]  /*86d0*/  BSSY.RECONVERGENT B0, `(.L_x_121) ;  /* 0x0000011000007945 */ /* 0x000fe20003800200 */
[----:B---3--:R-:W-:Y:S06]  /*86e0*/  BAR.SYNC.DEFER_BLOCKING 0x1, 0x80 ;  /* 0x0042000000007b1d */ /* 0x008fec0000010000 */
[----:B------:R-:W-:Y:S05]  /*86f0*/  @P1 BRA `(.L_x_122) ;  /* 0x0000000000381947 */ /* 0x000fea0003800000 */
[----:B------:R-:W3:Y:S01]  /*8700*/  LDCU.64 UR6, c[0x0][0x348] ;  /* 0x00006900ff0677ac */ /* 0x000ee20008000a00 */
[----:B------:R-:W-:Y:S01]  /*8710*/  R2UR UR5, R51 ;  /* 0x00000000330572ca */ /* 0x000fe200000e0000 */
[----:B------:R-:W-:Y:S01]  /*8720*/  UMOV UR51, UR36 ;  /* 0x0000002400337c82 */ /* 0x000fe20008000000 */
[----:B------:R-:W-:Y:S01]  /*8730*/  UIADD3 UR9, UPT, UPT, UR49, 0x20, URZ ;  /* 0x0000002031097890 */ /* 0x000fe2000fffe0ff */
[----:B------:R-:W-:Y:S01]  /*8740*/  UMOV UR10, UR50 ;  /* 0x00000032000a7c82 */ /* 0x000fe20008000000 */
[----:B------:R-:W-:Y:S09]  /*8750*/  UMOV UR11, UR36 ;  /* 0x00000024000b7c82 */ /* 0x000ff20008000000 */
[----:B------:R-:W-:Y:S02]  /*8760*/  UIADD3 UR5, UPT, UPT, UR44, UR5, URZ ;  /* 0x000000052c057290 */ /* 0x000fe4000fffe0ff */
[----:B---3--:R-:W-:Y:S02]  /*8770*/  UIADD3 UR4, UP0, UPT, UR6, 0xa80, URZ ;  /* 0x00000a8006047890 */ /* 0x008fe4000ff1e0ff */
[----:B------:R-:W-:Y:S02]  /*8780*/  UIADD3 UR48, UPT, UPT, UR5, 0x200, URZ ;  /* 0x0000020005307890 */ /* 0x000fe4000fffe0ff */
[----:B------:R-:W-:Y:S02]  /*8790*/  UIADD3 UR8, UPT, UPT, UR5, 0xa00, URZ ;  /* 0x00000a0005087890 */ /* 0x000fe4000fffe0ff */
[----:B------:R-:W-:Y:S09]  /*87a0*/  UIADD3.X UR5, UPT, UPT, URZ, UR7, URZ, UP0, !UPT ;  /* 0x00000007ff057290 */ /* 0x000ff200087fe4ff */
[----:B------:R3:W-:Y:S01]  /*87b0*/  UTMASTG.3D [UR48], [UR4] ;  /* 0x00000030040073b5 */ /* 0x0007e20008010000 */
[----:B------:R3:W-:Y:S02]  /*87c0*/  UTMASTG.3D [UR8], [UR4] ;  /* 0x00000008040073b5 */ /* 0x0007e40008010000 */
[----:B---3--:R0:W-:Y:S02]  /*87d0*/  UTMACMDFLUSH ;  /* 0x00000000000079b7 */ /* 0x0081e40000000000 */
.L_x_122:
[----:B------:R-:W-:Y:S05]  /*87e0*/  BSYNC.RECONVERGENT B0 ;  /* 0x0000000000007941 */ /* 0x000fea0003800200 */
.L_x_121:
[----:B------:R-:W-:Y:S01]  /*87f0*/  UIADD3 UR47, UPT, UPT, UR45, 0x1, URZ ;  /* 0x000000012d2f7890 */ /* 0x000fe2000fffe0ff */
[----:B------:R-:W-:Y:S03]  /*8800*/  BSSY.RECONVERGENT B0, `(.L_x_123) ;  /* 0x0000005000007945 */ /* 0x000fe60003800200 */
[----:B------:R-:W-:Y:S04]  /*8810*/  UISETP.NE.AND UP0, UPT, UR47, 0x3, UPT ;  /* 0x000000032f00788c */ /* 0x000fe8000bf05270 */
[----:B------:R-:W-:Y:S01]  /*8820*/  USEL UR46, UR47, URZ, UP0 ;  /* 0x000000ff2f2e7287 */ /* 0x000fe20008000000 */
[----:B------:R-:W-:Y:S11]  /*8830*/  @P1 BRA `(.L_x_124) ;  /* 0x0000000000041947 */ /* 0x000ff60003800000 */
[----:B------:R-:W-:Y:S04]  /*8840*/  DEPBAR.LE SB0, 0x1 ;  /* 0x000080400000791a */ /* 0x000fe80000000000 */
.L_x_124:
[----:B------:R-:W-:Y:S05]  /*8850*/  BSYNC.RECONVERGENT B0 ;  /* 0x0000000000007941 */ /* 0x000fea0003800200 */
.L_x_123:
[----:B------:R-:W-:Y:S01]  /*8860*/  BAR.SYNC.DEFER_BLOCKING 0x1, 0x80 ;  /* 0x0042000000007b1d */ /* 0x000fe20000010000 */
[----:B------:R-:W-:Y:S01]  /*8870*/  ISETP.NE.AND P1, PT, R103, RZ, PT ;  /* 0x000000ff6700720c */ /* 0x000fe20003f25270 */
[----:B------:R-:W-:Y:S01]  /*8880*/  UISETP.NE.AND UP0, UPT, UR56, URZ, UPT ;  /* 0x000000ff3800728c */ /* 0x000fe2000bf05270 */
[----:B------:R-:W-:Y:S11]  /*8890*/  LEA R2, R112, UR44, 0x3 ;  /* 0x0000002c70027c11 */ /* 0x000ff6000f8e18ff */
[----:B------:R-:W-:Y:S01]  /*88a0*/  @P1 SHF.L.U32 R3, R114, 0x1f, RZ ;  /* 0x0000001f72031819 */ /* 0x000fe200000006ff */
[----:B------:R-:W-:Y:S06]  /*88b0*/  BRA.U !UP0, `(.L_x_125) ;  /* 0x0000000108247547 */ /* 0x000fec000b800000 */
[----:B-1----:R-:W-:Y:S01]  /*88c0*/  IMAD.U32 R20, RZ, RZ, UR52 ;  /* 0x00000034ff147e24 */ /* 0x002fe2000f8e00ff */
[----:B------:R-:W-:Y:S01]  /*88d0*/  MOV R0, UR57 ;  /* 0x0000003900007c02 */ /* 0x000fe20008000f00 */
[----:B------:R-:W-:Y:S03]  /*88e0*/  UIADD3 UR4, UPT, UPT, UR52, 0x1, URZ ;  /* 0x0000000134047890 */ /* 0x000fe6000fffe0ff */
[----:B------:R-:W-:Y:S01]  /*88f0*/  @P1 LEA R20, R20, UR44, 0x3 ;  /* 0x0000002c14141c11 */ /* 0x000fe2000f8e18ff */
[----:B------:R-:W-:Y:S04]  /*8900*/  UISETP.NE.AND UP0, UPT, UR4, 0x3, UPT ;  /* 0x000000030400788c */ /* 0x000fe8000bf05270 */
[----:B------:R-:W-:Y:S01]  /*8910*/  @P1 VIADD R20, R20, 0x108 ;  /* 0x0000010814141836 */ /* 0x000fe20000000000 */
[----:B------:R-:W-:Y:S04]  /*8920*/  USEL UR52, UR4, URZ, UP0 ;  /* 0x000000ff04347287 */ /* 0x000fe80008000000 */
[----:B------:R-:W-:Y:S04]  /*8930*/  @P1 PRMT R0, R0, 0x654, R20 ;  /* 0x0000065400001816 */ /* 0x000fe80000000014 */
[----:B------:R3:W-:Y:S04]  /*8940*/  @P1 SYNCS.ARRIVE.TRANS64.RED.A1T0 RZ, [R0+URZ], RZ ;  /* 0x000000ff00ff19a7 */ /* 0x0007e800081004ff */
.L_x_125:
[----:B------:R-:W4:Y:S01]  /*8950*/  @P1 SYNCS.PHASECHK.TRANS64.TRYWAIT P0, [R2+URZ+0xf0], R3 ;  /* 0x0000f003020015a7 */ /* 0x000f2200080011ff */
[----:B------:R-:W-:Y:S01]  /*8960*/  BSSY B1, `(.L_x_126) ;  /* 0x0000019000017945 */ /* 0x000fe20003800000 */
[----:B----4-:R-:W-:Y:S03]  /*8970*/  @P1 SEL R113, RZ, 0x1, !P0 ;  /* 0x00000001ff711807 */ /* 0x010fe60004000000 */
[----:B------:R-:W-:Y:S05]  /*8980*/  @!P1 BRA `(.L_x_127) ;  /* 0x0000000000589947 */ /* 0x000fea0003800000 */
[----:B------:R-:W-:Y:S01]  /*8990*/  ISETP.NE.AND P1, PT, R115, RZ, PT ;  /* 0x000000ff7300720c */ /* 0x000fe20003f25270 */
[----:B------:R-:W-:Y:S01]  /*89a0*/  BSSY B0, `(.L_x_128) ;  /* 0x0000009000007945 */ /* 0x000fe20003800000 */
[----:B------:R-:W-:Y:S11]  /*89b0*/  ISETP.NE.AND P0, PT, R113, RZ, PT ;  /* 0x000000ff7100720c */ /* 0x000ff60003f05270 */
[----:B-1----:R-:W-:Y:S05]  /*89c0*/  @P1 IMAD R20, R112, 0x1000, R105 ;  /* 0x0000100070141824 */ /* 0x002fea00078e0269 */
[----:B------:R-:W-:Y:S05]  /*89d0*/  @P1 IADD3 R3, PT, PT, R20, UR44, RZ ;  /* 0x0000002c14031c10 */ /* 0x000fea000fffe0ff */
[----:B------:R-:W-:Y:S01]  /*89e0*/  @P1 IMAD.IADD R3, R104, 0x1, R3 ;  /* 0x0000000168031824 */ /* 0x000fe200078e0203 */
[----:B------:R-:W-:Y:S06]  /*89f0*/  @P0 BRA `(.L_x_129) ;  /* 0x00000000000c0947 */ /* 0x000fec0003800000 */
[----:B---3--:R-:W-:Y:S04]  /*8a00*/  SHF.L.U32 R0, R114, 0x1f, RZ ;  /* 0x0000001f72007819 */ /* 0x008fe800000006ff */
[----:B------:R-:W1:Y:S02]  /*8a10*/  SYNCS.PHASECHK.TRANS64.TRYWAIT P0, [R2+URZ+0xf0], R0 ;  /* 0x0000f000020075a7 */ /* 0x000e6400080011ff */
[----:B-1----:R-:W-:Y:S05]  /*8a20*/  @!P0 BRA `(.L_x_130) ;  /* 0x0000003c00b08947 */ /* 0x002fea0003800000 */
.L_x_129:
[----:B------:R-:W-:Y:S05]  /*8a30*/  BSYNC B0 ;  /* 0x0000000000007941 */ /* 0x000fea0003800000 */
.L_x_128:
[----:B------:R-:W-:Y:S01]  /*8a40*/  ISETP.NE.AND P0, PT, R115, RZ, PT ;  /* 0x000000ff7300720c */ /* 0x000fe20003f05270 */
[----:B------:R-:W-:Y:S11]  /*8a50*/  VIADD R112, R112, 0x1 ;  /* 0x0000000170707836 */ /* 0x000ff60000000000 */
[----:B------:R-:W-:Y:S01]  /*8a60*/  @!UPT UIADD3 URZ, UPT, UPT, URZ, URZ, URZ ;  /* 0x000000fffffff290 */ /* 0x000fe2000fffe0ff */
[----:B------:R4:W2:Y:S04]  /*8a70*/  @P0 LDS.128 R52, [R20+UR44+0x200] ;  /* 0x0002002c14340984 */ /* 0x0008a80008000c00 */
[----:B------:R4:W2:Y:S04]  /*8a80*/  @P0 LDS.128 R64, [R20+UR44+0xa00] ;  /* 0x000a002c14400984 */ /* 0x0008a80008000c00 */
[----:B------:R4:W2:Y:S04]  /*8a90*/  @P0 LDS.128 R56, [R3+0x200] ;  /* 0x0002000003380984 */ /* 0x0008a80000000c00 */
[----:B------:R4:W2:Y:S01]  /*8aa0*/  @P0 LDS.128 R68, [R3+0xa00] ;  /* 0x000a000003440984 */ /* 0x0008a20000000c00 */
[C---:B------:R-:W-:Y:S04]  /*8ab0*/  ISETP.NE.AND P0, PT, R112.reuse, 0x3, PT ;  /* 0x000000037000780c */ /* 0x040fe80003f05270 */
[----:B-1-3--:R-:W-:Y:S02]  /*8ac0*/  SEL R0, RZ, 0x1, P0 ;  /* 0x00000001ff007807 */ /* 0x00afe40000000000 */
[----:B------:R-:W-:Y:S02]  /*8ad0*/  SEL R112, R112, RZ, P0 ;  /* 0x000000ff70707207 */ /* 0x000fe40000000000 */
[----:B------:R-:W-:Y:S02]  /*8ae0*/  LOP3.LUT R114, R114, R0, RZ, 0x3c, !PT ;  /* 0x0000000072727212 */ /* 0x000fe400078e3cff */
.L_x_127:
[----:B------:R-:W-:Y:S05]  /*8af0*/  BSYNC B1 ;  /* 0x0000000000017941 */ /* 0x000fea0003800000 */
.L_x_126:
[----:B----4-:R-:W-:Y:S05]  /*8b00*/  VIADD R3, R107, 0x400000 ;  /* 0x004000006b037836 */ /* 0x010fea0000000000 */
[----:B---3--:R-:W-:Y:S04]  /*8b10*/  SHF.R.U32.HI R0, RZ, 0x15, R3 ;  /* 0x00000015ff007819 */ /* 0x008fe80000011603 */
[----:B------:R-:W-:Y:S04]  /*8b20*/  LOP3.LUT R2, R0, 0x3, RZ, 0xc0, !PT ;  /* 0x0000000300027812 */ /* 0x000fe800078ec0ff */
[----:B------:R-:W-:Y:S11]  /*8b30*/  ISETP.NE.AND P0, PT, R88, R2, PT ;  /* 0x000000025800720c */ /* 0x000ff60003f05270 */
[----:B------:R-:W-:Y:S02]  /*8b40*/  @!UPT UIADD3 URZ, UPT, UPT, URZ, URZ, URZ ;  /* 0x000000fffffff290 */ /* 0x000fe4000fffe0ff */
[----:B------:R-:W-:Y:S05]  /*8b50*/  @P0 BRA `(.L_x_131) ;  /* 0x0000000000bc0947 */ /* 0x000fea0003800000 */
[----:B------:R-:W-:Y:S02]  /*8b60*/  LOP3.LUT P0, RZ, R0, 0x3, R90, 0x48, !PT ;  /* 0x0000000300ff7812 */ /* 0x000fe4000780485a */
[----:B------:R-:W-:Y:S11]  /*8b70*/  MOV R16, R3 ;  /* 0x0000000300107202 */ /* 0x000ff60000000f00 */
[----:B------:R-:W-:Y:S05]  /*8b80*/  @!P0 BRA `(.L_x_132) ;  /* 0x0000000000408947 */ /* 0x000fea0003800000 */
[----:B------:R-:W3:Y:S01]  /*8b90*/  LDCU.64 UR8, c[0x4][0x70] ;  /* 0x01000e00ff0877ac */ /* 0x000ee20008000a00 */
[----:B------:R-:W-:Y:S01]  /*8ba0*/  MOV R15, 0x0 ;  /* 0x00000000000f7802 */ /* 0x000fe20000000f00 */
[----:B------:R-:W-:Y:S02]  /*8bb0*/  HFMA2 R12, -RZ, RZ, 0, 5.9604644775390625e-08 ;  /* 0x00000001ff0c7431 */ /* 0x000fe400000001ff */
[----:B------:R-:W-:Y:S02]  /*8bc0*/  IMAD.MOV.U32 R8, RZ, RZ, 0x192 ;  /* 0x00000192ff087424 */ /* 0x000fe400078e00ff */
[----:B------:R-:W-:Y:S01]  /*8bd0*/  IMAD.MOV.U32 R13, RZ, RZ, RZ ;  /* 0x000000ffff0d7224 */ /* 0x000fe200078e00ff */
[----:B------:R-:W4:Y:S01]  /*8be0*/  LDCU.64 UR6, c[0x4][0x78] ;  /* 0x01000f00ff0677ac */ /* 0x000f220008000a00 */
[----:B------:R-:W1:Y:S01]  /*8bf0*/  LDC.64 R14, c[0x4][R15] ;  /* 0x010000000f0e7b82 */ /* 0x000e620000000a00 */
[----:B------:R-:W5:Y:S01]  /*8c00*/  LDCU.64 UR4, c[0x4][0x10] ;  /* 0x01000200ff0477ac */ /* 0x000f620008000a00 */
[----:B---3--:R-:W-:Y:S01]  /*8c10*/  MOV R5, UR9 ;  /* 0x0000000900057c02 */ /* 0x008fe20008000f00 */
[----:B------:R-:W-:Y:S01]  /*8c20*/  IMAD.U32 R4, RZ, RZ, UR8 ;  /* 0x00000008ff047e24 */ /* 0x000fe2000f8e00ff */
[----:B----4-:R-:W-:Y:S01]  /*8c30*/  MOV R7, UR7 ;  /* 0x0000000700077c02 */ /* 0x010fe20008000f00 */
[----:B------:R-:W-:Y:S01]  /*8c40*/  IMAD.U32 R6, RZ, RZ, UR6 ;  /* 0x00000006ff067e24 */ /* 0x000fe2000f8e00ff */
[----:B-----5:R-:W-:Y:S01]  /*8c50*/  MOV R11, UR5 ;  /* 0x00000005000b7c02 */ /* 0x020fe20008000f00 */
[----:B------:R-:W-:Y:S02]  /*8c60*/  IMAD.U32 R10, RZ, RZ, UR4 ;  /* 0x00000004ff0a7e24 */ /* 0x000fe4000f8e00ff */
[----:B-1----:R-:W-:Y:S07]  /*8c70*/  LEPC R20, `(.L_x_132) ;  /* 0x000000001014794e */ /* 0x002fee0000000000 */
[----:B--2---:R-:W-:Y:S05]  /*8c80*/  CALL.ABS.NOINC R14 ;  /* 0x000000000e007343 */ /* 0x004fea0003c00000 */
.L_x_132:
[----:B------:R-:W-:Y:S05]  /*8c90*/  WARPSYNC.ALL ;  /* 0x0000000000007948 */ /* 0x000fea0003800000 */
[C---:B------:R-:W-:Y:S01]  /*8ca0*/  R2UR UR4, R16.reuse ;  /* 0x00000000100472ca */ /* 0x040fe200000e0000 */
[----:B------:R-:W-:Y:S05]  /*8cb0*/  VIADD R0, R16, 0x20 ;  /* 0x0000002010007836 */ /* 0x000fea0000000000 */
[----:B------:R-:W-:Y:S04]  /*8cc0*/  SHF.R.U32.HI R0, RZ, 0x15, R0 ;  /* 0x00000015ff007819 */ /* 0x000fe80000011600 */
[----:B------:R-:W-:Y:S03]  /*8cd0*/  LOP3.LUT P0, RZ, R0, 0x3, R90, 0x48, !PT ;  /* 0x0000000300ff7812 */ /* 0x000fe6000780485a */
[----:B------:R-:W3:Y:S10]  /*8ce0*/  LDTM.x16 R24, tmem[UR4] ;  /* 0x00000004001879ee */ /* 0x000ef40008240000 */
[----:B---3--:R-:W-:Y:S05]  /*8cf0*/  @!P0 BRA `(.L_x_133) ;  /* 0x0000000000408947 */ /* 0x008fea0003800000 */
        /* <DEDUP_REMOVED lines=16> */
.L_x_133:
[----:B------:R-:W-:Y:S05]  /*8e00*/  WARPSYNC.ALL ;  /* 0x0000000000007948 */ /* 0x000fea0003800000 */
[----:B------:R-:W-:Y:S11]  /*8e10*/  R2UR UR4, R16 ;  /* 0x00000000100472ca */ /* 0x000ff600000e0000 */
[----:B------:R-:W-:Y:S02]  /*8e20*/  @!UPT UIADD3 URZ, UPT, UPT, URZ, URZ, URZ ;  /* 0x000000fffffff290 */ /* 0x000fe4000fffe0ff */
[----:B------:R-:W3:Y:S02]  /*8e30*/  LDTM.x16 R4, tmem[UR4+0x20] ;  /* 0x00002004000479ee */ /* 0x000ee40008240000 */
[----:B---3--:R-:W-:Y:S01]  /*8e40*/  NOP ;  /* 0x0000000000007918 */ /* 0x008fe20000000000 */
.L_x_131:
[----:B--2---:R-:W-:Y:S01]  /*8e50*/  SHF.L.U32 R3, R52, 0x10, RZ ;  /* 0x0000001034037819 */ /* 0x004fe200000006ff */
[C---:B------:R-:W-:Y:S01]  /*8e60*/  FMUL R0, R43.reuse, R24 ;  /* 0x000000182b007220 */ /* 0x040fe20000400000 */
[----:B------:R-:W-:Y:S01]  /*8e70*/  ISETP.NE.AND P1, PT, R88, R2, PT ;  /* 0x000000025800720c */ /* 0x000fe20003f25270 */
[----:B------:R-:W-:Y:S01]  /*8e80*/  FMUL R2, R43, R25 ;  /* 0x000000192b027220 */ /* 0x000fe20000400000 */
[----:B-1----:R-:W-:Y:S01]  /*8e90*/  LOP3.LUT R21, R52, 0xffff0000, RZ, 0xc0, !PT ;  /* 0xffff000034157812 */ /* 0x002fe200078ec0ff */
[----:B------:R-:W-:Y:S01]  /*8ea0*/  FFMA R0, R45, R3, R0 ;  /* 0x000000032d007223 */ /* 0x000fe20000000000 */
[----:B------:R-:W-:Y:S01]  /*8eb0*/  SHF.L.U32 R22, R53, 0x10, RZ ;  /* 0x0000001035167819 */ /* 0x000fe200000006ff */
[----:B------:R-:W-:Y:S01]  /*8ec0*/  FMUL R3, R43, R26 ;  /* 0x0000001a2b037220 */ /* 0x000fe20000400000 */
[----:B------:R-:W-:Y:S01]  /*8ed0*/  LOP3.LUT R23, R53, 0xffff0000, RZ, 0xc0, !PT ;  /* 0xffff000035177812 */ /* 0x000fe200078ec0ff */
[----:B------:R-:W-:Y:S01]  /*8ee0*/  FMUL R20, R43, R27 ;  /* 0x0000001b2b147220 */ /* 0x000fe20000400000 */
[C---:B------:R-:W-:Y:S01]  /*8ef0*/  SHF.L.U32 R41, R54.reuse, 0x10, RZ ;  /* 0x0000001036297819 */ /* 0x040fe200000006ff */
[C---:B------:R-:W-:Y:S01]  /*8f00*/  FFMA R2, R45.reuse, R21, R2 ;  /* 0x000000152d027223 */ /* 0x040fe20000000002 */
[----:B------:R-:W-:Y:S01]  /*8f10*/  LOP3.LUT R42, R54, 0xffff0000, RZ, 0xc0, !PT ;  /* 0xffff0000362a7812 */ /* 0x000fe200078ec0ff */
[----:B------:R-:W-:Y:S01]  /*8f20*/  FFMA R3, R45, R22, R3 ;  /* 0x000000162d037223 */ /* 0x000fe20000000003 */
[----:B------:R-:W-:Y:S01]  /*8f30*/  SHF.L.U32 R44, R55, 0x10, RZ ;  /* 0x00000010372c7819 */ /* 0x000fe200000006ff */
[----:B------:R-:W-:Y:S01]  /*8f40*/  FMUL R21, R43, R28 ;  /* 0x0000001c2b157220 */ /* 0x000fe20000400000 */
[----:B------:R-:W-:Y:S01]  /*8f50*/  LOP3.LUT R46, R55, 0xffff0000, RZ, 0xc0, !PT ;  /* 0xffff0000372e7812 */ /* 0x000fe200078ec0ff */
[----:B------:R-:W-:Y:S01]  /*8f60*/  FFMA R20, R45, R23, R20 ;  /* 0x000000172d147223 */ /* 0x000fe20000000014 */
[----:B------:R-:W-:Y:S01]  /*8f70*/  MOV R47, UR46 ;  /* 0x0000002e002f7c02 */ /* 0x000fe20008000f00 */
[C---:B------:R-:W-:Y:S01]  /*8f80*/  FMUL R22, R43.reuse, R29 ;  /* 0x0000001d2b167220 */ /* 0x040fe20000400000 */
[----:B------:R-:W-:Y:S01]  /*8f90*/  F2FP.BF16.F32.PACK_AB R48, R2, R0 ;  /* 0x000000000230723e */ /* 0x000fe200000010ff */
[C---:B------:R-:W-:Y:S01]  /*8fa0*/  FMUL R23, R43.reuse, R30 ;  /* 0x0000001e2b177220 */ /* 0x040fe20000400000 */
[----:B------:R-:W-:Y:S01]  /*8fb0*/  F2FP.BF16.F32.PACK_AB R49, R20, R3 ;  /* 0x000000031431723e */ /* 0x000fe200000010ff */
[----:B------:R-:W-:Y:S01]  /*8fc0*/  FMUL R40, R43, R31 ;  /* 0x0000001f2b287220 */ /* 0x000fe20000400000 */
[----:B------:R-:W-:Y:S01]  /*8fd0*/  @!P1 LEA R47, R47, R105, 0xc ;  /* 0x000000692f2f9211 */ /* 0x000fe200078e60ff */
[C---:B------:R-:W-:Y:S01]  /*8fe0*/  FFMA R21, R45.reuse, R41, R21 ;  /* 0x000000292d157223 */ /* 0x040fe20000000015 */
[----:B------:R-:W-:Y:S01]  /*8ff0*/  SHF.L.U32 R2, R56, 0x10, RZ ;  /* 0x0000001038027819 */ /* 0x000fe200000006ff */
[----:B------:R-:W-:Y:S01]  /*9000*/  FFMA R22, R45, R42, R22 ;  /* 0x0000002a2d167223 */ /* 0x000fe20000000016 */
[----:B------:R-:W-:Y:S01]  /*9010*/  LOP3.LUT R41, R65, 0xffff0000, RZ, 0xc0, !PT ;  /* 0xffff000041297812 */ /* 0x000fe200078ec0ff */
[C---:B------:R-:W-:Y:S01]  /*9020*/  FFMA R23, R45.reuse, R44, R23 ;  /* 0x0000002c2d177223 */ /* 0x040fe20000000017 */
[----:B------:R-:W-:Y:S01]  /*9030*/  LOP3.LUT R42, R66, 0xffff0000, RZ, 0xc0, !PT ;  /* 0xffff0000422a7812 */ /* 0x000fe200078ec0ff */
[----:B------:R-:W-:Y:S01]  /*9040*/  FFMA R40, R45, R46, R40 ;  /* 0x0000002e2d287223 */ /* 0x000fe20000000028 */
[----:B------:R-:W-:Y:S01]  /*9050*/  F2FP.BF16.F32.PACK_AB R50, R22, R21 ;  /* 0x000000151632723e */ /* 0x000fe200000010ff */
[C---:B------:R-:W-:Y:S01]  /*9060*/  FMUL R0, R43.reuse, R32 ;  /* 0x000000202b007220 */ /* 0x040fe20000400000 */
[----:B------:R-:W-:Y:S01]  /*9070*/  LOP3.LUT R21, R56, 0xffff0000, RZ, 0xc0, !PT ;  /* 0xffff000038157812 */ /* 0x000fe200078ec0ff */
[----:B------:R-:W-:Y:S01]  /*9080*/  FMUL R3, R43, R34 ;  /* 0x000000222b037220 */ /* 0x000fe20000400000 */
[----:B------:R-:W-:Y:S01]  /*9090*/  F2FP.BF16.F32.PACK_AB R51, R40, R23 ;  /* 0x000000172833723e */ /* 0x000fe200000010ff */
[----:B------:R-:W-:Y:S01]  /*90a0*/  FFMA R0, R45, R2, R0 ;  /* 0x000000022d007223 */ /* 0x000fe20000000000 */
[----:B------:R-:W-:Y:S01]  /*90b0*/  SHF.L.U32 R22, R57, 0x10, RZ ;  /* 0x0000001039167819 */ /* 0x000fe200000006ff */
[----:B------:R-:W-:Y:S01]  /*90c0*/  FMUL R2, R43, R33 ;  /* 0x000000212b027220 */ /* 0x000fe20000400000 */
[----:B------:R-:W-:Y:S01]  /*90d0*/  LOP3.LUT R23, R57, 0xffff0000, RZ, 0xc0, !PT ;  /* 0xffff000039177812 */ /* 0x000fe200078ec0ff */
[----:B------:R1:W-:Y:S01]  /*90e0*/  @!P1 STS.128 [R47+UR44+0x200], R48 ;  /* 0x000200302f009988 */ /* 0x0003e20008000c2c */
[----:B------:R-:W-:Y:S01]  /*90f0*/  SHF.L.U32 R40, R58, 0x10, RZ ;  /* 0x000000103a287819 */ /* 0x000fe200000006ff */
[----:B------:R-:W-:Y:S01]  /*9100*/  FMUL R20, R43, R35 ;  /* 0x000000232b147220 */ /* 0x000fe20000400000 */
[----:B------:R-:W-:Y:S01]  /*9110*/  SHF.L.U32 R44, R67, 0x10, RZ ;  /* 0x00000010432c7819 */ /* 0x000fe200000006ff */
[----:B------:R-:W-:Y:S01]  /*9120*/  FFMA R2, R45, R21, R2 ;  /* 0x000000152d027223 */ /* 0x000fe20000000002 */
[----:B------:R-:W-:Y:S01]  /*9130*/  LOP3.LUT R46, R67, 0xffff0000, RZ, 0xc0, !PT ;  /* 0xffff0000432e7812 */ /* 0x000fe200078ec0ff */
[C---:B------:R-:W-:Y:S01]  /*9140*/  FFMA R3, R45.reuse, R22, R3 ;  /* 0x000000162d037223 */ /* 0x040fe20000000003 */
[----:B------:R-:W-:Y:S01]  /*9150*/  ISETP.NE.AND P0, PT, R88, RZ, PT ;  /* 0x000000ff5800720c */ /* 0x000fe20003f05270 */
[----:B------:R-:W-:Y:S01]  /*9160*/  FFMA R20, R45, R23, R20 ;  /* 0x000000172d147223 */ /* 0x000fe20000000014 */
[----:B------:R-:W-:Y:S01]  /*9170*/  LOP3.LUT R23, R58, 0xffff0000, RZ, 0xc0, !PT ;  /* 0xffff00003a177812 */ /* 0x000fe200078ec0ff */
[----:B------:R-:W-:Y:S01]  /*9180*/  FMUL R21, R43, R36 ;  /* 0x000000242b157220 */ /* 0x000fe20000400000 */
[----:B------:R-:W-:Y:S01]  /*9190*/  ISETP.NE.AND P2, PT, R103, RZ, PT ;  /* 0x000000ff6700720c */ /* 0x000fe20003f45270 */
[----:B------:R-:W-:Y:S02]  /*91a0*/  FMUL R22, R43, R37 ;  /* 0x000000252b167220 */ /* 0x000fe40000400000 */
[C---:B------:R-:W-:Y:S01]  /*91b0*/  FFMA R21, R45.reuse, R40, R21 ;  /* 0x000000282d157223 */ /* 0x040fe20000000015 */
[----:B------:R-:W-:Y:S01]  /*91c0*/  SHF.L.U32 R40, R64, 0x10, RZ ;  /* 0x0000001040287819 */ /* 0x000fe200000006ff */
[----:B------:R-:W-:Y:S01]  /*91d0*/  FFMA R22, R45, R23, R22 ;  /* 0x000000172d167223 */ /* 0x000fe20000000016 */
[----:B------:R-:W-:Y:S02]  /*91e0*/  LOP3.LUT R23, R59, 0xffff0000, RZ, 0xc0, !PT ;  /* 0xffff00003b177812 */ /* 0x000fe400078ec0ff */
[----:B-1----:R-:W-:Y:S01]  /*91f0*/  F2FP.BF16.F32.PACK_AB R49, R20, R3 ;  /* 0x000000031431723e */ /* 0x002fe200000010ff */
[C---:B------:R-:W-:Y:S01]  /*9200*/  FMUL R3, R43.reuse, R4 ;  /* 0x000000042b037220 */ /* 0x040fe20000400000 */
[----:B------:R-:W-:Y:S01]  /*9210*/  F2FP.BF16.F32.PACK_AB R48, R2, R0 ;  /* 0x000000000230723e */ /* 0x000fe200000010ff */
[----:B------:R-:W-:Y:S01]  /*9220*/  FMUL R0, R43, R38 ;  /* 0x000000262b007220 */ /* 0x000fe20000400000 */
[----:B------:R-:W-:Y:S01]  /*9230*/  SHF.L.U32 R20, R59, 0x10, RZ ;  /* 0x000000103b147819 */ /* 0x000fe200000006ff */
[C---:B------:R-:W-:Y:S01]  /*9240*/  FMUL R2, R43.reuse, R39 ;  /* 0x000000272b027220 */ /* 0x040fe20000400000 */
[----:B------:R-:W-:Y:S01]  /*9250*/  F2FP.BF16.F32.PACK_AB R50, R22, R21 ;  /* 0x000000151632723e */ /* 0x000fe200000010ff */
[C---:B------:R-:W-:Y:S01]  /*9260*/  FMUL R21, R43.reuse, R6 ;  /* 0x000000062b157220 */ /* 0x040fe20000400000 */
[----:B------:R-:W-:Y:S01]  /*9270*/  FMUL R22, R43, R7 ;  /* 0x000000072b167220 */ /* 0x000fe20000400000 */
[C---:B------:R-:W-:Y:S01]  /*9280*/  FFMA R0, R45.reuse, R20, R0 ;  /* 0x000000142d007223 */ /* 0x040fe20000000000 */
[C---:B------:R-:W-:Y:S01]  /*9290*/  FFMA R2, R45.reuse, R23, R2 ;  /* 0x000000172d027223 */ /* 0x040fe20000000002 */
[----:B------:R-:W-:Y:S01]  /*92a0*/  LOP3.LUT R23, R64, 0xffff0000, RZ, 0xc0, !PT ;  /* 0xffff000040177812 */ /* 0x000fe200078ec0ff */
[----:B------:R-:W-:Y:S01]  /*92b0*/  FFMA R3, R45, R40, R3 ;  /* 0x000000282d037223 */ /* 0x000fe20000000003 */
[----:B------:R-:W-:Y:S01]  /*92c0*/  SHF.L.U32 R40, R65, 0x10, RZ ;  /* 0x0000001041287819 */ /* 0x000fe200000006ff */
[C---:B------:R-:W-:Y:S01]  /*92d0*/  FMUL R20, R43.reuse, R5 ;  /* 0x000000052b147220 */ /* 0x040fe20000400000 */
[----:B------:R-:W-:Y:S01]  /*92e0*/  F2FP.BF16.F32.PACK_AB R51, R2, R0 ;  /* 0x000000000233723e */ /* 0x000fe200000010ff */
[C---:B------:R-:W-:Y:S01]  /*92f0*/  FMUL R0, R43.reuse, R8 ;  /* 0x000000082b007220 */ /* 0x040fe20000400000 */
[----:B------:R-:W-:Y:S01]  /*9300*/  FMUL R2, R43, R9 ;  /* 0x000000092b027220 */ /* 0x000fe20000400000 */
[C---:B------:R-:W-:Y:S01]  /*9310*/  FFMA R20, R45.reuse, R23, R20 ;  /* 0x000000172d147223 */ /* 0x040fe20000000014 */
[C---:B------:R-:W-:Y:S01]  /*9320*/  FFMA R21, R45.reuse, R40, R21 ;  /* 0x000000282d157223 */ /* 0x040fe20000000015 */
[----:B------:R-:W-:Y:S01]  /*9330*/  FFMA R22, R45, R41, R22 ;  /* 0x000000292d167223 */ /* 0x000fe20000000016 */
[----:B------:R-:W-:Y:S01]  /*9340*/  SHF.L.U32 R41, R66, 0x10, RZ ;  /* 0x0000001042297819 */ /* 0x000fe200000006ff */
[C---:B------:R-:W-:Y:S01]  /*9350*/  FMUL R23, R43.reuse, R10 ;  /* 0x0000000a2b177220 */ /* 0x040fe20000400000 */
[----:B------:R-:W-:Y:S01]  /*9360*/  F2FP.BF16.F32.PACK_AB R60, R20, R3 ;  /* 0x00000003143c723e */ /* 0x000fe200000010ff */
[----:B------:R-:W-:Y:S01]  /*9370*/  FMUL R40, R43, R11 ;  /* 0x0000000b2b287220 */ /* 0x000fe20000400000 */
[----:B------:R-:W-:Y:S01]  /*9380*/  F2FP.BF16.F32.PACK_AB R61, R22, R21 ;  /* 0x00000015163d723e */ /* 0x000fe200000010ff */
[C---:B------:R-:W-:Y:S01]  /*9390*/  FFMA R0, R45.reuse, R41, R0 ;  /* 0x000000292d007223 */ /* 0x040fe20000000000 */
[C---:B------:R-:W-:Y:S01]  /*93a0*/  FFMA R2, R45.reuse, R42, R2 ;  /* 0x0000002a2d027223 */ /* 0x040fe20000000002 */
[C---:B------:R-:W-:Y:S01]  /*93b0*/  FFMA R23, R45.reuse, R44, R23 ;  /* 0x0000002c2d177223 */ /* 0x040fe20000000017 */
[----:B------:R-:W-:Y:S01]  /*93c0*/  FFMA R40, R45, R46, R40 ;  /* 0x0000002e2d287223 */ /* 0x000fe20000000028 */
[----:B------:R-:W-:Y:S01]  /*93d0*/  SHF.L.U32 R42, R68, 0x10, RZ ;  /* 0x00000010442a7819 */ /* 0x000fe200000006ff */
[C---:B------:R-:W-:Y:S01]  /*93e0*/  FMUL R41, R43.reuse, R12 ;  /* 0x0000000c2b297220 */ /* 0x040fe20000400000 */
[----:B------:R-:W-:Y:S01]  /*93f0*/  F2FP.BF16.F32.PACK_AB R62, R2, R0 ;  /* 0x00000000023e723e */ /* 0x000fe200000010ff */
[C---:B------:R-:W-:Y:S01]  /*9400*/  FMUL R0, R43.reuse, R13 ;  /* 0x0000000d2b007220 */ /* 0x040fe20000400000 */
[----:B------:R-:W-:Y:S01]  /*9410*/  LOP3.LUT R21, R68, 0xffff0000, RZ, 0xc0, !PT ;  /* 0xffff000044157812 */ /* 0x000fe200078ec0ff */
[C---:B------:R-:W-:Y:S01]  /*9420*/  FMUL R2, R43.reuse, R14 ;  /* 0x0000000e2b027220 */ /* 0x040fe20000400000 */
[----:B------:R-:W-:Y:S01]  /*9430*/  F2FP.BF16.F32.PACK_AB R63, R40, R23 ;  /* 0x00000017283f723e */ /* 0x000fe200000010ff */
[----:B------:R-:W-:Y:S01]  /*9440*/  FMUL R3, R43, R15 ;  /* 0x0000000f2b037220 */ /* 0x000fe20000400000 */
[----:B------:R-:W-:Y:S01]  /*9450*/  SHF.L.U32 R22, R69, 0x10, RZ ;  /* 0x0000001045167819 */ /* 0x000fe200000006ff */
[----:B------:R-:W-:Y:S01]  /*9460*/  FFMA R41, R45, R42, R41 ;  /* 0x0000002a2d297223 */ /* 0x000fe20000000029 */
[----:B------:R-:W-:Y:S01]  /*9470*/  LOP3.LUT R23, R69, 0xffff0000, RZ, 0xc0, !PT ;  /* 0xffff000045177812 */ /* 0x000fe200078ec0ff */
[----:B------:R-:W-:Y:S01]  /*9480*/  FMUL R20, R43, R16 ;  /* 0x000000102b147220 */ /* 0x000fe20000400000 */
[C---:B------:R-:W-:Y:S01]  /*9490*/  SHF.L.U32 R40, R70.reuse, 0x10, RZ ;  /* 0x0000001046287819 */ /* 0x040fe200000006ff */
[C---:B------:R-:W-:Y:S01]  /*94a0*/  FFMA R0, R45.reuse, R21, R0 ;  /* 0x000000152d007223 */ /* 0x040fe20000000000 */
[C---:B------:R-:W-:Y:S01]  /*94b0*/  FFMA R2, R45.reuse, R22, R2 ;  /* 0x000000162d027223 */ /* 0x040fe20000000002 */
[----:B------:R-:W-:Y:S01]  /*94c0*/  FFMA R3, R45, R23, R3 ;  /* 0x000000172d037223 */ /* 0x000fe20000000003 */
[----:B------:R-:W-:Y:S01]  /*94d0*/  FMUL R21, R43, R17 ;  /* 0x000000112b157220 */ /* 0x000fe20000400000 */
[----:B------:R-:W-:Y:S01]  /*94e0*/  FFMA R20, R45, R40, R20 ;  /* 0x000000282d147223 */ /* 0x000fe20000000014 */
[----:B------:R-:W-:Y:S01]  /*94f0*/  LOP3.LUT R40, R70, 0xffff0000, RZ, 0xc0, !PT ;  /* 0xffff000046287812 */ /* 0x000fe200078ec0ff */
[----:B------:R-:W-:Y:S01]  /*9500*/  FMUL R22, R43, R18 ;  /* 0x000000122b167220 */ /* 0x000fe20000400000 */
[----:B------:R-:W-:Y:S01]  /*9510*/  SHF.L.U32 R42, R71, 0x10, RZ ;  /* 0x00000010472a7819 */ /* 0x000fe200000006ff */
[----:B------:R-:W-:Y:S01]  /*9520*/  FMUL R23, R43, R19 ;  /* 0x000000132b177220 */ /* 0x000fe20000400000 */
[----:B------:R-:W-:Y:S01]  /*9530*/  LOP3.LUT R44, R71, 0xffff0000, RZ, 0xc0, !PT ;  /* 0xffff0000472c7812 */ /* 0x000fe200078ec0ff */
[----:B------:R-:W-:Y:S01]  /*9540*/  FFMA R21, R45, R40, R21 ;  /* 0x000000282d157223 */ /* 0x000fe20000000015 */
[----:B------:R-:W-:Y:S01]  /*9550*/  @!P1 IADD3 R40, PT, PT, R47, UR44, RZ ;  /* 0x0000002c2f289c10 */ /* 0x000fe2000fffe0ff */
[C---:B------:R-:W-:Y:S01]  /*9560*/  FFMA R22, R45.reuse, R42, R22 ;  /* 0x0000002a2d167223 */ /* 0x040fe20000000016 */
[----:B------:R-:W-:Y:S01]  /*9570*/  F2FP.BF16.F32.PACK_AB R96, R0, R41 ;  /* 0x000000290060723e */ /* 0x000fe200000010ff */
[----:B------:R-:W-:Y:S01]  /*9580*/  FFMA R23, R45, R44, R23 ;  /* 0x0000002c2d177223 */ /* 0x000fe20000000017 */
[----:B------:R-:W-:Y:S02]  /*9590*/  @!P1 IADD3 R40, PT, PT, R104, R40, RZ ;  /* 0x0000002868289210 */ /* 0x000fe40007ffe0ff */
[----:B------:R-:W-:Y:S02]  /*95a0*/  F2FP.BF16.F32.PACK_AB R97, R3, R2 ;  /* 0x000000020361723e */ /* 0x000fe400000010ff */
[----:B------:R-:W-:Y:S01]  /*95b0*/  F2FP.BF16.F32.PACK_AB R98, R21, R20 ;  /* 0x000000141562723e */ /* 0x000fe200000010ff */
[----:B------:R1:W-:Y:S01]  /*95c0*/  @!P1 STS.128 [R40+0x200], R48 ;  /* 0x0002003028009388 */ /* 0x0003e20000000c00 */
[----:B------:R-:W-:Y:S02]  /*95d0*/  F2FP.BF16.F32.PACK_AB R99, R23, R22 ;  /* 0x000000161763723e */ /* 0x000fe400000010ff */
[----:B------:R-:W-:Y:S04]  /*95e0*/  MOV R0, UR52 ;  /* 0x0000003400007c02 */ /* 0x000fe80008000f00 */
[----:B------:R-:W-:Y:S01]  /*95f0*/  @P2 LEA R0, R0, UR44, 0x3 ;  /* 0x0000002c00002c11 */ /* 0x000fe2000f8e18ff */
[----:B------:R1:W-:Y:S08]  /*9600*/  @!P1 STS.128 [R47+UR44+0xa00], R60 ;  /* 0x000a003c2f009988 */ /* 0x0003f00008000c2c */
[----:B------:R1:W-:Y:S01]  /*9610*/  @!P1 STS.128 [R40+0xa00], R96 ;  /* 0x000a006028009388 */ /* 0x0003e20000000c00 */
[----:B------:R-:W-:Y:S01]  /*9620*/  @!PT LDS RZ, [RZ] ;  /* 0x00000000fffff984 */ /* 0x000fe20000000800 */
[----:B------:R-:W-:Y:S01]  /*9630*/  @!PT LDS RZ, [RZ] ;  /* 0x00000000fffff984 */ /* 0x000fe20000000800 */
[----:B------:R-:W-:Y:S01]  /*9640*/  @!PT LDS RZ, [RZ] ;  /* 0x00000000fffff984 */ /* 0x000fe20000000800 */
[----:B------:R-:W-:Y:S01]  /*9650*/  @!PT LDS RZ, [RZ] ;  /* 0x00000000fffff984 */ /* 0x000fe20000000800 */
[----:B------:R2:W-:Y:S07]  /*9660*/  MEMBAR.ALL.CTA ;  /* 0x0000000000007992 */ /* 0x0005ee0000008000 */
[----:B--2---:R-:W2:Y:S01]  /*9670*/  FENCE.VIEW.ASYNC.S ;  /* 0x00000000000073c6 */ /* 0x004ea20000000000 */
[----:B------:R-:W-:Y:S05]  /*9680*/  WARPSYNC.ALL ;  /* 0x0000000000007948 */ /* 0x000fea0003800000 */
[----:B------:R-:W-:Y:S01]  /*9690*/  BSSY.RECONVERGENT B0, `(.L_x_134) ;  /* 0x0000012000007945 */ /* 0x000fe20003800200 */
[----:B--2---:R-:W-:Y:S06]  /*96a0*/  BAR.SYNC.DEFER_BLOCKING 0x1, 0x80 ;  /* 0x0042000000007b1d */ /* 0x004fec0000010000 */
[----:B------:R-:W-:Y:S05]  /*96b0*/  @P0 BRA `(.L_x_135) ;  /* 0x00000000003c0947 */ /* 0x000fea0003800000 */
[----:B------:R-:W2:Y:S01]  /*96c0*/  LDCU.64 UR6, c[0x0][0x348] ;  /* 0x00006900ff0677ac */ /* 0x000ea20008000a00 */
[----:B------:R-:W-:Y:S02]  /*96d0*/  ULEA UR5, UR46, UR44, 0xc ;  /* 0x0000002c2e057291 */ /* 0x000fe4000f8e60ff */
[----:B------:R-:W-:Y:S02]  /*96e0*/  UIADD3 UR10, UPT, UPT, UR50, 0x40, URZ ;  /* 0x00000040320a7890 */ /* 0x000fe4000fffe0ff */
[----:B------:R-:W-:Y:S02]  /*96f0*/  UIADD3 UR8, UPT, UPT, UR5, 0x200, URZ ;  /* 0x0000020005087890 */ /* 0x000fe4000fffe0ff */
[----:B------:R-:W-:Y:S01]  /*9700*/  UIADD3 UR12, UPT, UPT, UR5, 0xa00, URZ ;  /* 0x00000a00050c7890 */ /* 0x000fe2000fffe0ff */
[----:B------:R-:W-:Y:S01]  /*9710*/  UMOV UR9, UR49 ;  /* 0x0000003100097c82 */ /* 0x000fe20008000000 */
[----:B------:R-:W-:Y:S01]  /*9720*/  UMOV UR11, UR36 ;  /* 0x00000024000b7c82 */ /* 0x000fe20008000000 */
[----:B------:R-:W-:Y:S01]  /*9730*/  UIADD3 UR13, UPT, UPT, UR49, 0x20, URZ ;  /* 0x00000020310d7890 */ /* 0x000fe2000fffe0ff */
[----:B------:R-:W-:Y:S01]  /*9740*/  UMOV UR15, UR36 ;  /* 0x00000024000f7c82 */ /* 0x000fe20008000000 */
[----:B------:R-:W-:Y:S01]  /*9750*/  UMOV UR14, UR10 ;  /* 0x0000000a000e7c82 */ /* 0x000fe20008000000 */
[----:B--2---:R-:W-:Y:S04]  /*9760*/  UIADD3 UR4, UP0, UPT, UR6, 0xa80, URZ ;  /* 0x00000a8006047890 */ /* 0x004fe8000ff1e0ff */
[----:B------:R-:W-:Y:S09]  /*9770*/  UIADD3.X UR5, UPT, UPT, URZ, UR7, URZ, UP0, !UPT ;  /* 0x00000007ff057290 */ /* 0x000ff200087fe4ff */
[----:B------:R2:W-:Y:S01]  /*9780*/  UTMASTG.3D [UR8], [UR4] ;  /* 0x00000008040073b5 */ /* 0x0005e20008010000 */
[----:B------:R2:W-:Y:S02]  /*9790*/  UTMASTG.3D [UR12], [UR4] ;  /* 0x0000000c040073b5 */ /* 0x0005e40008010000 */
[----:B--2---:R0:W-:Y:S02]  /*97a0*/  UTMACMDFLUSH ;  /* 0x00000000000079b7 */ /* 0x0041e40000000000 */
.L_x_135:
[----:B------:R-:W-:Y:S05]  /*97b0*/  BSYNC.RECONVERGENT B0 ;  /* 0x0000000000007941 */ /* 0x000fea0003800200 */
.L_x_134:
[----:B------:R-:W-:Y:S01]  /*97c0*/  UIADD3 UR4, UPT, UPT, UR46, 0x1, URZ ;  /* 0x000000012e047890 */ /* 0x000fe2000fffe0ff */
[----:B------:R-:W-:Y:S01]  /*97d0*/  IMAD.U32 R2, RZ, RZ, UR57 ;  /* 0x00000039ff027e24 */ /* 0x000fe2000f8e00ff */
[----:B------:R-:W-:Y:S01]  /*97e0*/  BSSY.RECONVERGENT B0, `(.L_x_136) ;  /* 0x000000b000007945 */ /* 0x000fe20003800200 */
[----:B------:R-:W-:Y:S01]  /*97f0*/  @P2 VIADD R0, R0, 0x108 ;  /* 0x0000010800002836 */ /* 0x000fe20000000000 */
[----:B------:R-:W-:Y:S01]  /*9800*/  UISETP.NE.AND UP0, UPT, UR4, 0x3, UPT ;  /* 0x000000030400788c */ /* 0x000fe2000bf05270 */
[----:B------:R-:W-:Y:S03]  /*9810*/  LEA R21, R112, UR44, 0x3 ;  /* 0x0000002c70157c11 */ /* 0x000fe6000f8e18ff */
[----:B------:R-:W-:Y:S01]  /*9820*/  USEL UR45, UR4, URZ, UP0 ;  /* 0x000000ff042d7287 */ /* 0x000fe20008000000 */
[----:B------:R-:W-:Y:S01]  /*9830*/  @P2 PRMT R2, R2, 0x654, R0 ;  /* 0x0000065402022816 */ /* 0x000fe20000000000 */
[----:B------:R-:W-:Y:S01]  /*9840*/  UISETP.EQ.XOR UP0, UPT, UR47, 0x3, !UP0 ;  /* 0x000000032f00788c */ /* 0x000fe2000c702a70 */
[----:B------:R-:W-:Y:S03]  /*9850*/  @P2 SHF.L.U32 R0, R114, 0x1f, RZ ;  /* 0x0000001f72002819 */ /* 0x000fe600000006ff */
[----:B------:R-:W-:Y:S01]  /*9860*/  UP2UR UR51, UPR, URZ, 0x1 ;  /* 0x00000001ff337883 */ /* 0x000fe20008000000 */
[----:B------:R-:W-:Y:S11]  /*9870*/  @P0 BRA `(.L_x_137) ;  /* 0x0000000000040947 */ /* 0x000ff60003800000 */
[----:B------:R-:W-:Y:S04]  /*9880*/  DEPBAR.LE SB0, 0x1 ;  /* 0x000080400000791a */ /* 0x000fe80000000000 */
.L_x_137:
[----:B------:R-:W-:Y:S05]  /*9890*/  BSYNC.RECONVERGENT B0 ;  /* 0x0000000000007941 */ /* 0x000fea0003800200 */
.L_x_136:
[----:B------:R-:W-:Y:S01]  /*98a0*/  BAR.SYNC.DEFER_BLOCKING 0x1, 0x80 ;  /* 0x0042000000007b1d */ /* 0x000fe20000010000 */
[----:B------:R-:W-:Y:S02]  /*98b0*/  UIADD3 UR4, UPT, UPT, UR52, 0x1, URZ ;  /* 0x0000000134047890 */ /* 0x000fe4000fffe0ff */
[----:B------:R-:W-:Y:S02]  /*98c0*/  UIADD3 UR53, UPT, UPT, UR49, 0x10, URZ ;  /* 0x0000001031357890 */ /* 0x000fe4000fffe0ff */
[----:B------:R-:W-:Y:S04]  /*98d0*/  UISETP.NE.AND UP0, UPT, UR4, 0x3, UPT ;  /* 0x000000030400788c */ /* 0x000fe8000bf05270 */
[----:B------:R-:W-:Y:S01]  /*98e0*/  USEL UR48, UR4, URZ, UP0 ;  /* 0x000000ff04307287 */ /* 0x000fe20008000000 */
[----:B------:R-:W-:Y:S01]  /*98f0*/  @P2 SYNCS.ARRIVE.TRANS64.RED.A1T0 RZ, [R2+URZ], RZ ;  /* 0x000000ff02ff29a7 */ /* 0x000fe200081004ff */
[----:B------:R-:W-:Y:S01]  /*9900*/  BSSY B1, `(.L_x_138) ;  /* 0x000001b000017945 */ /* 0x000fe20003800000 */
[----:B------:R2:W3:Y:S02]  /*9910*/  @P2 SYNCS.PHASECHK.TRANS64.TRYWAIT P0, [R21+URZ+0xf0], R0 ;  /* 0x0000f000150025a7 */ /* 0x0004e400080011ff */
[----:B--2---:R-:W-:Y:S02]  /*9920*/  IADD3 R0, PT, PT, R107, 0x10, RZ ;  /* 0x000000106b007810 */ /* 0x004fe40007ffe0ff */
[----:B---3--:R-:W-:Y:S01]  /*9930*/  @P2 SEL R113, RZ, 0x1, !P0 ;  /* 0x00000001ff712807 */ /* 0x008fe20004000000 */
[----:B------:R-:W-:Y:S06]  /*9940*/  @!P2 BRA `(.L_x_139) ;  /* 0x000000000058a947 */ /* 0x000fec0003800000 */
[----:B------:R-:W-:Y:S01]  /*9950*/  ISETP.NE.AND P1, PT, R115, RZ, PT ;  /* 0x000000ff7300720c */ /* 0x000fe20003f25270 */
[----:B------:R-:W-:Y:S01]  /*9960*/  BSSY B0, `(.L_x_140) ;  /* 0x0000009000007945 */ /* 0x000fe20003800000 */
[----:B------:R-:W-:Y:S11]  /*9970*/  ISETP.NE.AND P0, PT, R113, RZ, PT ;  /* 0x000000ff7100720c */ /* 0x000ff60003f05270 */
[----:B------:R-:W-:Y:S05]  /*9980*/  @P1 IMAD R3, R112, 0x1000, R105 ;  /* 0x0000100070031824 */ /* 0x000fea00078e0269 */
[----:B------:R-:W-:Y:S05]  /*9990*/  @P1 IADD3 R2, PT, PT, R3, UR44, RZ ;  /* 0x0000002c03021c10 */ /* 0x000fea000fffe0ff */
[----:B------:R-:W-:Y:S01]  /*99a0*/  @P1 IMAD.IADD R2, R104, 0x1, R2 ;  /* 0x0000000168021824 */ /* 0x000fe200078e0202 */
[----:B------:R-:W-:Y:S06]  /*99b0*/  @P0 BRA `(.L_x_141) ;  /* 0x00000000000c0947 */ /* 0x000fec0003800000 */
[----:B------:R-:W-:Y:S04]  /*99c0*/  SHF.L.U32 R20, R114, 0x1f, RZ ;  /* 0x0000001f72147819 */ /* 0x000fe800000006ff */
[----:B------:R-:W2:Y:S02]  /*99d0*/  SYNCS.PHASECHK.TRANS64.TRYWAIT P0, [R21+URZ+0xf0], R20 ;  /* 0x0000f014150075a7 */ /* 0x000ea400080011ff */
[----:B--2---:R-:W-:Y:S05]  /*99e0*/  @!P0 BRA `(.L_x_142) ;  /* 0x0000002c00d48947 */ /* 0x004fea0003800000 */
.L_x_141:
[----:B------:R-:W-:Y:S05]  /*99f0*/  BSYNC B0 ;  /* 0x0000000000007941 */ /* 0x000fea0003800000 */
.L_x_140:
[----:B------:R-:W-:Y:S01]  /*9a00*/  ISETP.NE.AND P0, PT, R115, RZ, PT ;  /* 0x000000ff7300720c */ /* 0x000fe20003f05270 */
[----:B------:R-:W-:Y:S11]  /*9a10*/  VIADD R112, R112, 0x1 ;  /* 0x0000000170707836 */ /* 0x000ff60000000000 */
[----:B------:R-:W-:Y:S01]  /*9a20*/  @!UPT UIADD3 URZ, UPT, UPT, URZ, URZ, URZ ;  /* 0x000000fffffff290 */ /* 0x000fe2000fffe0ff */
[----:B------:R-:W3:Y:S04]  /*9a30*/  @P0 LDS.128 R52, [R3+UR44+0x200] ;  /* 0x0002002c03340984 */ /* 0x000ee80008000c00 */
[----:B------:R-:W4:Y:S04]  /*9a40*/  @P0 LDS.128 R64, [R3+UR44+0xa00] ;  /* 0x000a002c03400984 */ /* 0x000f280008000c00 */
[----:B------:R-:W1:Y:S04]  /*9a50*/  @P0 LDS.128 R56, [R2+0x200] ;  /* 0x0002000002380984 */ /* 0x000e680000000c00 */
[----:B------:R5:W1:Y:S01]  /*9a60*/  @P0 LDS.128 R68, [R2+0xa00] ;  /* 0x000a000002440984 */ /* 0x000a620000000c00 */
[C---:B------:R-:W-:Y:S04]  /*9a70*/  ISETP.NE.AND P0, PT, R112.reuse, 0x3, PT ;  /* 0x000000037000780c */ /* 0x040fe80003f05270 */
[----:B------:R-:W-:Y:S02]  /*9a80*/  SEL R112, R112, RZ, P0 ;  /* 0x000000ff70707207 */ /* 0x000fe40000000000 */
[----:B-----5:R-:W-:Y:S04]  /*9a90*/  SEL R2, RZ, 0x1, P0 ;  /* 0x00000001ff027807 */ /* 0x020fe80000000000 */
[----:B------:R-:W-:Y:S02]  /*9aa0*/  LOP3.LUT R114, R114, R2, RZ, 0x3c, !PT ;  /* 0x0000000272727212 */ /* 0x000fe400078e3cff */
.L_x_139:
[----:B------:R-:W-:Y:S05]  /*9ab0*/  BSYNC B1 ;  /* 0x0000000000017941 */ /* 0x000fea0003800000 */
.L_x_138:
[----:B------:R-:W-:Y:S04]  /*9ac0*/  SHF.R.U32.HI R3, RZ, 0x15, R0 ;  /* 0x00000015ff037819 */ /* 0x000fe80000011600 */
[----:B------:R-:W-:Y:S04]  /*9ad0*/  LOP3.LUT R2, R3, 0x3, RZ, 0xc0, !PT ;  /* 0x0000000303027812 */ /* 0x000fe800078ec0ff */
[----:B------:R-:W-:Y:S11]  /*9ae0*/  ISETP.NE.AND P0, PT, R88, R2, PT ;  /* 0x000000025800720c */ /* 0x000ff60003f05270 */
[----:B------:R-:W-:Y:S02]  /*9af0*/  @!UPT UIADD3 URZ, UPT, UPT, URZ, URZ, URZ ;  /* 0x000000fffffff290 */ /* 0x000fe4000fffe0ff */
[----:B------:R-:W-:Y:S05]  /*9b00*/  @P0 BRA `(.L_x_143) ;  /* 0x0000000000bc0947 */ /* 0x000fea0003800000 */
[----:B------:R-:W-:Y:S02]  /*9b10*/  LOP3.LUT P0, RZ, R3, 0x3, R90, 0x48, !PT ;  /* 0x0000000303ff7812 */ /* 0x000fe4000780485a */
[----:B------:R-:W-:Y:S11]  /*9b20*/  MOV R16, R0 ;  /* 0x0000000000107202 */ /* 0x000ff60000000f00 */
[----:B------:R-:W-:Y:S05]  /*9b30*/  @!P0 BRA `(.L_x_144) ;  /* 0x0000000000408947 */ /* 0x000fea0003800000 */
[----:B------:R-:W5:Y:S01]  /*9b40*/  LDCU.64 UR8, c[0x4][0x70] ;  /* 0x01000e00ff0877ac */ /* 0x000f620008000a00 */
[----:B------:R-:W-:Y:S01]  /*9b50*/  MOV R15, 0x0 ;  /* 0x00000000000f7802 */ /* 0x000fe20000000f00 */
[----:B------:R-:W-:Y:S02]  /*9b60*/  HFMA2 R12, -RZ, RZ, 0, 5.9604644775390625e-08 ;  /* 0x00000001ff0c7431 */ /* 0x000fe400000001ff */
[----:B------:R-:W-:Y:S02]  /*9b70*/  IMAD.MOV.U32 R8, RZ, RZ, 0x192 ;  /* 0x00000192ff087424 */ /* 0x000fe400078e00ff */
[----:B------:R-:W-:Y:S01]  /*9b80*/  IMAD.MOV.U32 R13, RZ, RZ, RZ ;  /* 0x000000ffff0d7224 */ /* 0x000fe200078e00ff */
[----:B------:R-:W1:Y:S01]  /*9b90*/  LDCU.64 UR6, c[0x4][0x78] ;  /* 0x01000f00ff0677ac */ /* 0x000e620008000a00 */
[----:B------:R-:W2:Y:S01]  /*9ba0*/  LDC.64 R14, c[0x4][R15] ;  /* 0x010000000f0e7b82 */ /* 0x000ea20000000a00 */
[----:B------:R-:W3:Y:S01]  /*9bb0*/  LDCU.64 UR4, c[0x4][0x10] ;  /* 0x01000200ff0477ac */ /* 0x000ee20008000a00 */
[----:B-----5:R-:W-:Y:S01]  /*9bc0*/  MOV R5, UR9 ;  /* 0x0000000900057c02 */ /* 0x020fe20008000f00 */
[----:B------:R-:W-:Y:S01]  /*9bd0*/  IMAD.U32 R4, RZ, RZ, UR8 ;  /* 0x00000008ff047e24 */ /* 0x000fe2000f8e00ff */
[----:B-1----:R-:W-:Y:S01]  /*9be0*/  MOV R7, UR7 ;  /* 0x0000000700077c02 */ /* 0x002fe20008000f00 */
[----:B------:R-:W-:Y:S01]  /*9bf0*/  IMAD.U32 R6, RZ, RZ, UR6 ;  /* 0x00000006ff067e24 */ /* 0x000fe2000f8e00ff */
[----:B---3--:R-:W-:Y:S01]  /*9c00*/  MOV R11, UR5 ;  /* 0x00000005000b7c02 */ /* 0x008fe20008000f00 */
[----:B------:R-:W-:Y:S02]  /*9c10*/  IMAD.U32 R10, RZ, RZ, UR4 ;  /* 0x00000004ff0a7e24 */ /* 0x000fe4000f8e00ff */
[----:B--2---:R-:W-:Y:S07]  /*9c20*/  LEPC R20, `(.L_x_144) ;  /* 0x000000001014794e */ /* 0x004fee0000000000 */
[----:B----4-:R-:W-:Y:S05]  /*9c30*/  CALL.ABS.NOINC R14 ;  /* 0x000000000e007343 */ /* 0x010fea0003c00000 */
.L_x_144:
        /* <DEDUP_REMOVED lines=12> */
[----:B------:R-:W5:Y:S01]  /*9d00*/  LDCU.64 UR6, c[0x4][0x78] ;  /* 0x01000f00ff0677ac */ /* 0x000f620008000a00 */
[----:B------:R-:W2:Y:S01]  /*9d10*/  LDC.64 R14, c[0x4][R15] ;  /* 0x010000000f0e7b82 */ /* 0x000ea20000000a00 */
[----:B------:R-:W3:Y:S01]  /*9d20*/  LDCU.64 UR4, c[0x4][0x10] ;  /* 0x01000200ff0477ac */ /* 0x000ee20008000a00 */
[----:B-1----:R-:W-:Y:S01]  /*9d30*/  MOV R5, UR9 ;  /* 0x0000000900057c02 */ /* 0x002fe20008000f00 */
[----:B------:R-:W-:Y:S01]  /*9d40*/  IMAD.U32 R4, RZ, RZ, UR8 ;  /* 0x00000008ff047e24 */ /* 0x000fe2000f8e00ff */
[----:B-----5:R-:W-:Y:S01]  /*9d50*/  MOV R7, UR7 ;  /* 0x0000000700077c02 */ /* 0x020fe20008000f00 */
[----:B------:R-:W-:Y:S01]  /*9d60*/  IMAD.U32 R6, RZ, RZ, UR6 ;  /* 0x00000006ff067e24 */ /* 0x000fe2000f8e00ff */
[----:B---3--:R-:W-:Y:S01]  /*9d70*/  MOV R11, UR5 ;  /* 0x00000005000b7c02 */ /* 0x008fe20008000f00 */
[----:B------:R-:W-:Y:S02]  /*9d80*/  IMAD.U32 R10, RZ, RZ, UR4 ;  /* 0x00000004ff0a7e24 */ /* 0x000fe4000f8e00ff */
[----:B--2---:R-:W-:Y:S07]  /*9d90*/  LEPC R20, `(.L_x_145) ;  /* 0x000000001014794e */ /* 0x004fee0000000000 */
[----:B----4-:R-:W-:Y:S05]  /*9da0*/  CALL.ABS.NOINC R14 ;  /* 0x000000000e007343 */ /* 0x010fea0003c00000 */
.L_x_145:
[----:B------:R-:W-:Y:S05]  /*9db0*/  WARPSYNC.ALL ;  /* 0x0000000000007948 */ /* 0x000fea0003800000 */
[----:B------:R-:W-:Y:S11]  /*9dc0*/  R2UR UR4, R16 ;  /* 0x00000000100472ca */ /* 0x000ff600000e0000 */
[----:B------:R-:W-:Y:S02]  /*9dd0*/  @!UPT UIADD3 URZ, UPT, UPT, URZ, URZ, URZ ;  /* 0x000000fffffff290 */ /* 0x000fe4000fffe0ff */
[----:B------:R-:W1:Y:S02]  /*9de0*/  LDTM.x16 R4, tmem[UR4+0x20] ;  /* 0x00002004000479ee */ /* 0x000e640008240000 */
[----:B-1----:R-:W-:Y:S01]  /*9df0*/  NOP ;  /* 0x0000000000007918 */ /* 0x002fe20000000000 */
.L_x_143:
[----:B---3--:R-:W-:Y:S01]  /*9e00*/  SHF.L.U32 R3, R52, 0x10, RZ ;  /* 0x0000001034037819 */ /* 0x008fe200000006ff */
[C---:B------:R-:W-:Y:S01]  /*9e10*/  FMUL R0, R43.reuse, R24 ;  /* 0x000000182b007220 */ /* 0x040fe20000400000 */
[----:B------:R-:W-:Y:S01]  /*9e20*/  ISETP.NE.AND P1, PT, R88, R2, PT ;  /* 0x000000025800720c */ /* 0x000fe20003f25270 */
[----:B------:R-:W-:Y:S01]  /*9e30*/  FMUL R2, R43, R25 ;  /* 0x000000192b027220 */ /* 0x000fe20000400000 */
[----:B--2---:R-:W-:Y:S01]  /*9e40*/  LOP3.LUT R21, R52, 0xffff0000, RZ, 0xc0, !PT ;  /* 0xffff000034157812 */ /* 0x004fe200078ec0ff */
        /* <DEDUP_REMOVED lines=13> */
[----:B-1----:R-:W-:Y:S01]  /*9f20*/  MOV R47, UR45 ;  /* 0x0000002d002f7c02 */ /* 0x002fe20008000f00 */
        /* <DEDUP_REMOVED lines=9> */
[----:B----4-:R-:W-:Y:S01]  /*9fc0*/  LOP3.LUT R41, R65, 0xffff0000, RZ, 0xc0, !PT ;  /* 0xffff000041297812 */ /* 0x010fe200078ec0ff */
        /* <DEDUP_REMOVED lines=56> */
[C---:B------:R-:W-:Y:S01]  /*a350*/  LOP3.LUT R21, R68.reuse, 0xffff0000, RZ, 0xc0, !PT ;  /* 0xffff000044157812 */ /* 0x040fe200078ec0ff */
[C---:B------:R-:W-:Y:S01]  /*a360*/  FFMA R2, R45.reuse, R42, R2 ;  /* 0x0000002a2d027223 */ /* 0x040fe20000000002 */
[C---:B------:R-:W-:Y:S01]  /*a370*/  FFMA R23, R45.reuse, R44, R23 ;  /* 0x0000002c2d177223 */ /* 0x040fe20000000017 */
[----:B------:R-:W-:Y:S01]  /*a380*/  FFMA R40, R45, R46, R40 ;  /* 0x0000002e2d287223 */ /* 0x000fe20000000028 */
[----:B------:R-:W-:Y:S01]  /*a390*/  SHF.L.U32 R42, R68, 0x10, RZ ;  /* 0x00000010442a7819 */ /* 0x000fe200000006ff */
[C---:B------:R-:W-:Y:S01]  /*a3a0*/  FMUL R41, R43.reuse, R12 ;  /* 0x0000000c2b297220 */ /* 0x040fe20000400000 */
[----:B------:R-:W-:Y:S01]  /*a3b0*/  F2FP.BF16.F32.PACK_AB R62, R2, R0 ;  /* 0x00000000023e723e */ /* 0x000fe200000010ff */
[C---:B------:R-:W-:Y:S01]  /*a3c0*/  FMUL R0, R43.reuse, R13 ;  /* 0x0000000d2b007220 */ /* 0x040fe20000400000 */
[----:B------:R-:W-:Y:S01]  /*a3d0*/  F2FP.BF16.F32.PACK_AB R63, R40, R23 ;  /* 0x00000017283f723e */ /* 0x000fe200000010ff */
[----:B------:R-:W-:Y:S01]  /*a3e0*/  FMUL R2, R43, R14 ;  /* 0x0000000e2b027220 */ /* 0x000fe20000400000 */
[----:B------:R-:W-:Y:S01]  /*a3f0*/  @!P1 IADD3 R46, PT, PT, R47, UR44, RZ ;  /* 0x0000002c2f2e9c10 */ /* 0x000fe2000fffe0ff */
[----:B------:R-:W-:Y:S01]  /*a400*/  FMUL R3, R43, R15 ;  /* 0x0000000f2b037220 */ /* 0x000fe20000400000 */
[----:B------:R-:W-:Y:S01]  /*a410*/  SHF.L.U32 R22, R69, 0x10, RZ ;  /* 0x0000001045167819 */ /* 0x000fe200000006ff */
[----:B------:R-:W-:Y:S01]  /*a420*/  FFMA R41, R45, R42, R41 ;  /* 0x0000002a2d297223 */ /* 0x000fe20000000029 */
[----:B------:R-:W-:Y:S01]  /*a430*/  LOP3.LUT R23, R69, 0xffff0000, RZ, 0xc0, !PT ;  /* 0xffff000045177812 */ /* 0x000fe200078ec0ff */
[----:B------:R-:W-:Y:S01]  /*a440*/  FMUL R20, R43, R16 ;  /* 0x000000102b147220 */ /* 0x000fe20000400000 */
[----:B------:R-:W-:Y:S01]  /*a450*/  SHF.L.U32 R40, R70, 0x10, RZ ;  /* 0x0000001046287819 */ /* 0x000fe200000006ff */
[C---:B------:R-:W-:Y:S01]  /*a460*/  FFMA R0, R45.reuse, R21, R0 ;  /* 0x000000152d007223 */ /* 0x040fe20000000000 */
[----:B------:R-:W-:Y:S01]  /*a470*/  @!P1 IADD3 R46, PT, PT, R104, R46, RZ ;  /* 0x0000002e682e9210 */ /* 0x000fe20007ffe0ff */
[C---:B------:R-:W-:Y:S01]  /*a480*/  FFMA R2, R45.reuse, R22, R2 ;  /* 0x000000162d027223 */ /* 0x040fe20000000002 */
[C---:B------:R-:W-:Y:S01]  /*a490*/  FFMA R3, R45.reuse, R23, R3 ;  /* 0x000000172d037223 */ /* 0x040fe20000000003 */
[----:B------:R-:W-:Y:S01]  /*a4a0*/  FFMA R20, R45, R40, R20 ;  /* 0x000000282d147223 */ /* 0x000fe20000000014 */
[----:B------:R-:W-:Y:S01]  /*a4b0*/  LOP3.LUT R40, R70, 0xffff0000, RZ, 0xc0, !PT ;  /* 0xffff000046287812 */ /* 0x000fe200078ec0ff */
[----:B------:R1:W-:Y:S01]  /*a4c0*/  @!P1 STS.128 [R46+0x200], R48 ;  /* 0x000200302e009388 */ /* 0x0003e20000000c00 */
[----:B------:R-:W-:Y:S01]  /*a4d0*/  FMUL R21, R43, R17 ;  /* 0x000000112b157220 */ /* 0x000fe20000400000 */
[----:B------:R-:W-:Y:S01]  /*a4e0*/  SHF.L.U32 R42, R71, 0x10, RZ ;  /* 0x00000010472a7819 */ /* 0x000fe200000006ff */
[----:B------:R-:W-:Y:S01]  /*a4f0*/  FMUL R22, R43, R18 ;  /* 0x000000122b167220 */ /* 0x000fe20000400000 */
[----:B------:R-:W-:Y:S01]  /*a500*/  LOP3.LUT R44, R71, 0xffff0000, RZ, 0xc0, !PT ;  /* 0xffff0000472c7812 */ /* 0x000fe200078ec0ff */
[----:B------:R-:W-:Y:S01]  /*a510*/  FMUL R23, R43, R19 ;  /* 0x000000132b177220 */ /* 0x000fe20000400000 */
[C---:B------:R-:W-:Y:S01]  /*a520*/  FFMA R21, R45.reuse, R40, R21 ;  /* 0x000000282d157223 */ /* 0x040fe20000000015 */
[C---:B------:R-:W-:Y:S01]  /*a530*/  FFMA R22, R45.reuse, R42, R22 ;  /* 0x0000002a2d167223 */ /* 0x040fe20000000016 */
[----:B------:R1:W-:Y:S01]  /*a540*/  @!P1 STS.128 [R47+UR44+0xa00], R60 ;  /* 0x000a003c2f009988 */ /* 0x0003e20008000c2c */
[----:B------:R-:W-:Y:S01]  /*a550*/  FFMA R23, R45, R44, R23 ;  /* 0x0000002c2d177223 */ /* 0x000fe20000000017 */
[----:B------:R-:W-:Y:S02]  /*a560*/  F2FP.BF16.F32.PACK_AB R96, R0, R41 ;  /* 0x000000290060723e */ /* 0x000fe400000010ff */
[----:B------:R-:W-:Y:S02]  /*a570*/  F2FP.BF16.F32.PACK_AB R97, R3, R2 ;  /* 0x000000020361723e */ /* 0x000fe400000010ff */
[----:B------:R-:W-:Y:S02]  /*a580*/  F2FP.BF16.F32.PACK_AB R98, R21, R20 ;  /* 0x000000141562723e */ /* 0x000fe400000010ff */
[----:B------:R-:W-:Y:S02]  /*a590*/  F2FP.BF16.F32.PACK_AB R99, R23, R22 ;  /* 0x000000161763723e */ /* 0x000fe400000010ff */
[----:B------:R-:W-:Y:S02]  /*a5a0*/  MOV R0, UR48 ;  /* 0x0000003000007c02 */ /* 0x000fe40008000f00 */
[----:B------:R-:W-:Y:S01]  /*a5b0*/  MOV R2, UR57 ;  /* 0x0000003900027c02 */ /* 0x000fe20008000f00 */
[----:B------:R1:W-:Y:S01]  /*a5c0*/  @!P1 STS.128 [R46+0xa00], R96 ;  /* 0x000a00602e009388 */ /* 0x0003e20000000c00 */
[----:B------:R-:W-:Y:S01]  /*a5d0*/  @P2 LEA R0, R0, UR44, 0x3 ;  /* 0x0000002c00002c11 */ /* 0x000fe2000f8e18ff */
[----:B------:R-:W-:Y:S01]  /*a5e0*/  @!PT LDS RZ, [RZ] ;  /* 0x00000000fffff984 */ /* 0x000fe20000000800 */
[----:B------:R-:W-:Y:S01]  /*a5f0*/  @!PT LDS RZ, [RZ] ;  /* 0x00000000fffff984 */ /* 0x000fe20000000800 */
[----:B------:R-:W-:Y:S01]  /*a600*/  @!PT LDS RZ, [RZ] ;  /* 0x00000000fffff984 */ /* 0x000fe20000000800 */
[----:B------:R-:W-:Y:S01]  /*a610*/  @!PT LDS RZ, [RZ] ;  /* 0x00000000fffff984 */ /* 0x000fe20000000800 */
[----:B------:R2:W-:Y:S06]  /*a620*/  MEMBAR.ALL.CTA ;  /* 0x0000000000007992 */ /* 0x0005ec0000008000 */
[----:B--2---:R-:W2:Y:S01]  /*a630*/  FENCE.VIEW.ASYNC.S ;  /* 0x00000000000073c6 */ /* 0x004ea20000000000 */
[----:B------:R-:W-:Y:S05]  /*a640*/  WARPSYNC.ALL ;  /* 0x0000000000007948 */ /* 0x000fea0003800000 */
[----:B------:R-:W-:Y:S01]  /*a650*/  BSSY.RECONVERGENT B0, `(.L_x_146) ;  /* 0x0000011000007945 */ /* 0x000fe20003800200 */
[----:B--2---:R-:W-:Y:S06]  /*a660*/  BAR.SYNC.DEFER_BLOCKING 0x1, 0x80 ;  /* 0x0042000000007b1d */ /* 0x004fec0000010000 */
[----:B------:R-:W-:Y:S05]  /*a670*/  @P0 BRA `(.L_x_147) ;  /* 0x0000000000380947 */ /* 0x000fea0003800000 */
[----:B------:R-:W2:Y:S01]  /*a680*/  LDCU.64 UR6, c[0x0][0x348] ;  /* 0x00006900ff0677ac */ /* 0x000ea20008000a00 */
[----:B------:R-:W-:Y:S01]  /*a690*/  ULEA UR5, UR45, UR44, 0xc ;  /* 0x0000002c2d057291 */ /* 0x000fe2000f8e60ff */
[----:B------:R-:W-:Y:S01]  /*a6a0*/  UMOV UR54, UR50 ;  /* 0x0000003200367c82 */ /* 0x000fe20008000000 */
[----:B------:R-:W-:Y:S02]  /*a6b0*/  UMOV UR55, UR36 ;  /* 0x0000002400377c82 */ /* 0x000fe40008000000 */
[----:B------:R-:W-:Y:S02]  /*a6c0*/  UIADD3 UR52, UPT, UPT, UR5, 0x200, URZ ;  /* 0x0000020005347890 */ /* 0x000fe4000fffe0ff */
[----:B------:R-:W-:Y:S02]  /*a6d0*/  UIADD3 UR8, UPT, UPT, UR5, 0xa00, URZ ;  /* 0x00000a0005087890 */ /* 0x000fe4000fffe0ff */
        /* <DEDUP_REMOVED lines=8> */
.L_x_147:
[----:B------:R-:W-:Y:S05]  /*a760*/  BSYNC.RECONVERGENT B0 ;  /* 0x0000000000007941 */ /* 0x000fea0003800200 */
.L_x_146:
[----:B------:R-:W-:Y:S01]  /*a770*/  UISETP.NE.AND UP1, UPT, UR51, URZ, UPT ;  /* 0x000000ff3300728c */ /* 0x000fe2000bf25270 */
[----:B------:R-:W-:Y:S01]  /*a780*/  @P2 VIADD R3, R0, 0x108 ;  /* 0x0000010800032836 */ /* 0x000fe20000000000 */
[----:B------:R-:W-:Y:S01]  /*a790*/  UIADD3 UR4, UPT, UPT, UR45, 0x1, URZ ;  /* 0x000000012d047890 */ /* 0x000fe2000fffe0ff */
[----:B------:R-:W-:Y:S01]  /*a7a0*/  BSSY.RECONVERGENT B0, `(.L_x_148) ;  /* 0x000000a000007945 */ /* 0x000fe20003800200 */
[----:B------:R-:W-:Y:S02]  /*a7b0*/  LEA R0, R112, UR44, 0x3 ;  /* 0x0000002c70007c11 */ /* 0x000fe4000f8e18ff */
[----:B------:R-:W-:Y:S01]  /*a7c0*/  UISETP.NE.AND UP0, UPT, UR4, 0x3, UPT ;  /* 0x000000030400788c */ /* 0x000fe2000bf05270 */
[----:B------:R-:W-:Y:S01]  /*a7d0*/  @P2 PRMT R3, R2, 0x654, R3 ;  /* 0x0000065402032816 */ /* 0x000fe20000000003 */
[----:B------:R-:W-:Y:S01]  /*a7e0*/  UISETP.EQ.XOR UP1, UPT, UR4, 0x3, UP1 ;  /* 0x000000030400788c */ /* 0x000fe20008f22a70 */
[----:B------:R-:W-:Y:S01]  /*a7f0*/  @P2 SHF.L.U32 R2, R114, 0x1f, RZ ;  /* 0x0000001f72022819 */ /* 0x000fe200000006ff */
[----:B------:R-:W-:Y:S02]  /*a800*/  USEL UR46, UR4, URZ, UP0 ;  /* 0x000000ff042e7287 */ /* 0x000fe40008000000 */
[----:B------:R-:W-:Y:S01]  /*a810*/  UP2UR UR47, UPR, URZ, 0x2 ;  /* 0x00000002ff2f7883 */ /* 0x000fe20008000000 */
[----:B------:R-:W-:Y:S11]  /*a820*/  @P0 BRA `(.L_x_149) ;  /* 0x0000000000040947 */ /* 0x000ff60003800000 */
[----:B------:R-:W-:Y:S04]  /*a830*/  DEPBAR.LE SB0, 0x1 ;  /* 0x000080400000791a */ /* 0x000fe80000000000 */
.L_x_149:
[----:B------:R-:W-:Y:S05]  /*a840*/  BSYNC.RECONVERGENT B0 ;  /* 0x0000000000007941 */ /* 0x000fea0003800200 */
.L_x_148:
[----:B------:R-:W-:Y:S01]  /*a850*/  BAR.SYNC.DEFER_BLOCKING 0x1, 0x80 ;  /* 0x0042000000007b1d */ /* 0x000fe20000010000 */
[----:B------:R-:W-:Y:S04]  /*a860*/  UIADD3 UR4, UPT, UPT, UR48, 0x1, URZ ;  /* 0x0000000130047890 */ /* 0x000fe8000fffe0ff */
[----:B------:R-:W-:Y:S04]  /*a870*/  UISETP.NE.AND UP0, UPT, UR4, 0x3, UPT ;  /* 0x000000030400788c */ /* 0x000fe8000bf05270 */
[----:B------:R-:W-:Y:S01]  /*a880*/  USEL UR52, UR4, URZ, UP0 ;  /* 0x000000ff04347287 */ /* 0x000fe20008000000 */
[----:B------:R2:W-:Y:S01]  /*a890*/  @P2 SYNCS.ARRIVE.TRANS64.RED.A1T0 RZ, [R3+URZ], RZ ;  /* 0x000000ff03ff29a7 */ /* 0x0005e200081004ff */
[----:B------:R-:W-:Y:S01]  /*a8a0*/  BSSY B1, `(.L_x_150) ;  /* 0x0000015000017945 */ /* 0x000fe20003800000 */
[----:B------:R-:W3:Y:S02]  /*a8b0*/  @P2 SYNCS.PHASECHK.TRANS64.TRYWAIT P0, [R0+URZ+0xf0], R2 ;  /* 0x0000f002000025a7 */ /* 0x000ee400080011ff */
[----:B---3--:R-:W-:Y:S01]  /*a8c0*/  @P2 SEL R113, RZ, 0x1, !P0 ;  /* 0x00000001ff712807 */ /* 0x008fe20004000000 */
[----:B--2---:R-:W-:Y:S06]  /*a8d0*/  @!P2 BRA `(.L_x_151) ;  /* 0x000000000044a947 */ /* 0x004fec0003800000 */
        /* <DEDUP_REMOVED lines=10> */
.L_x_153:
[----:B------:R-:W-:Y:S05]  /*a980*/  BSYNC B0 ;  /* 0x0000000000007941 */ /* 0x000fea0003800000 */
.L_x_152:
[----:B------:R-:W-:Y:S11]  /*a990*/  ISETP.NE.AND P0, PT, R115, RZ, PT ;  /* 0x000000ff7300720c */ /* 0x000ff60003f05270 */
[----:B------:R-:W-:Y:S02]  /*a9a0*/  @!UPT UIADD3 URZ, UPT, UPT, URZ, URZ, URZ ;  /* 0x000000fffffff290 */ /* 0x000fe4000fffe0ff */
[----:B------:R3:W4:Y:S04]  /*a9b0*/  @P0 LDS.128 R52, [R112+UR44+0x200] ;  /* 0x0002002c70340984 */ /* 0x0007280008000c00 */
[----:B------:R3:W1:Y:S04]  /*a9c0*/  @P0 LDS.128 R64, [R112+UR44+0xa00] ;  /* 0x000a002c70400984 */ /* 0x0006680008000c00 */
[----:B------:R3:W1:Y:S04]  /*a9d0*/  @P0 LDS.128 R56, [R2+0x200] ;  /* 0x0002000002380984 */ /* 0x0006680000000c00 */
[----:B------:R3:W1:Y:S02]  /*a9e0*/  @P0 LDS.128 R68, [R2+0xa00] ;  /* 0x000a000002440984 */ /* 0x0006640000000c00 */
.L_x_151:
[----:B------:R-:W-:Y:S05]  /*a9f0*/  BSYNC B1 ;  /* 0x0000000000017941 */ /* 0x000fea0003800000 */
.L_x_150:
[----:B------:R-:W-:Y:S05]  /*aa00*/  VIADD R107, R107, 0x400010 ;  /* 0x004000106b6b7836 */ /* 0x000fea0000000000 */
[----:B--2---:R-:W-:Y:S04]  /*aa10*/  SHF.R.U32.HI R0, RZ, 0x15, R107 ;  /* 0x00000015ff007819 */ /* 0x004fe8000001166b */
[----:B---3--:R-:W-:Y:S04]  /*aa20*/  LOP3.LUT R2, R0, 0x3, RZ, 0xc0, !PT ;  /* 0x0000000300027812 */ /* 0x008fe800078ec0ff */
[----:B------:R-:W-:Y:S11]  /*aa30*/  ISETP.NE.AND P0, PT, R88, R2, PT ;  /* 0x000000025800720c */ /* 0x000ff60003f05270 */
[----:B------:R-:W-:Y:S02]  /*aa40*/  @!UPT UIADD3 URZ, UPT, UPT, URZ, URZ, URZ ;  /* 0x000000fffffff290 */ /* 0x000fe4000fffe0ff */
[----:B------:R-:W-:Y:S05]  /*aa50*/  @P0 BRA `(.L_x_155) ;  /* 0x0000000000bc0947 */ /* 0x000fea0003800000 */
[----:B------:R-:W-:Y:S02]  /*aa60*/  LOP3.LUT P0, RZ, R0, 0x3, R90, 0x48, !PT ;  /* 0x0000000300ff7812 */ /* 0x000fe4000780485a */
[----:B------:R-:W-:Y:S11]  /*aa70*/  MOV R16, R107 ;  /* 0x0000006b00107202 */ /* 0x000ff60000000f00 */
[----:B------:R-:W-:Y:S05]  /*aa80*/  @!P0 BRA `(.L_x_156) ;  /* 0x0000000000408947 */ /* 0x000fea0003800000 */
[----:B------:R-:W2:Y:S01]  /*aa90*/  LDCU.64 UR8, c[0x4][0x70] ;  /* 0x01000e00ff0877ac */ /* 0x000ea20008000a00 */
[----:B------:R-:W-:Y:S01]  /*aaa0*/  MOV R15, 0x0 ;  /* 0x00000000000f7802 */ /* 0x000fe20000000f00 */
[----:B------:R-:W-:Y:S02]  /*aab0*/  HFMA2 R12, -RZ, RZ, 0, 5.9604644775390625e-08 ;  /* 0x00000001ff0c7431 */ /* 0x000fe400000001ff */
[----:B------:R-:W-:Y:S02]  /*aac0*/  IMAD.MOV.U32 R8, RZ, RZ, 0x192 ;  /* 0x00000192ff087424 */ /* 0x000fe400078e00ff */
[----:B------:R-:W-:Y:S01]  /*aad0*/  IMAD.MOV.U32 R13, RZ, RZ, RZ ;  /* 0x000000ffff0d7224 */ /* 0x000fe200078e00ff */
[----:B------:R-:W3:Y:S01]  /*aae0*/  LDCU.64 UR6, c[0x4][0x78] ;  /* 0x01000f00ff0677ac */ /* 0x000ee20008000a00 */
[----:B------:R-:W1:Y:S01]  /*aaf0*/  LDC.64 R14, c[0x4][R15] ;  /* 0x010000000f0e7b82 */ /* 0x000e620000000a00 */
[----:B------:R-:W5:Y:S01]  /*ab00*/  LDCU.64 UR4, c[0x4][0x10] ;  /* 0x01000200ff0477ac */ /* 0x000f620008000a00 */
[----:B--2---:R-:W-:Y:S01]  /*ab10*/  MOV R5, UR9 ;  /* 0x0000000900057c02 */ /* 0x004fe20008000f00 */
[----:B------:R-:W-:Y:S01]  /*ab20*/  IMAD.U32 R4, RZ, RZ, UR8 ;  /* 0x00000008ff047e24 */ /* 0x000fe2000f8e00ff */
[----:B---3--:R-:W-:Y:S01]  /*ab30*/  MOV R7, UR7 ;  /* 0x0000000700077c02 */ /* 0x008fe20008000f00 */
[----:B------:R-:W-:Y:S01]  /*ab40*/  IMAD.U32 R6, RZ, RZ, UR6 ;  /* 0x00000006ff067e24 */ /* 0x000fe2000f8e00ff */
[----:B-----5:R-:W-:Y:S01]  /*ab50*/  MOV R11, UR5 ;  /* 0x00000005000b7c02 */ /* 0x020fe20008000f00 */
[----:B------:R-:W-:Y:S02]  /*ab60*/  IMAD.U32 R10, RZ, RZ, UR4 ;  /* 0x00000004ff0a7e24 */ /* 0x000fe4000f8e00ff */
[----:B------:R-:W-:Y:S07]  /*ab70*/  LEPC R20, `(.L_x_156) ;  /* 0x000000001014794e */ /* 0x000fee0000000000 */
[----:B-1--4-:R-:W-:Y:S05]  /*ab80*/  CALL.ABS.NOINC R14 ;  /* 0x000000000e007343 */ /* 0x012fea0003c00000 */
.L_x_156:
[----:B------:R-:W-:Y:S05]  /*ab90*/  WARPSYNC.ALL ;  /* 0x0000000000007948 */ /* 0x000fea0003800000 */
[C---:B------:R-:W-:Y:S01]  /*aba0*/  R2UR UR4, R16.reuse ;  /* 0x00000000100472ca */ /* 0x040fe200000e0000 */
[----:B------:R-:W-:Y:S05]  /*abb0*/  VIADD R0, R16, 0x20 ;  /* 0x0000002010007836 */ /* 0x000fea0000000000 */
[----:B------:R-:W-:Y:S04]  /*abc0*/  SHF.R.U32.HI R0, RZ, 0x15, R0 ;  /* 0x00000015ff007819 */ /* 0x000fe80000011600 */
[----:B------:R-:W-:Y:S03]  /*abd0*/  LOP3.LUT P0, RZ, R0, 0x3, R90, 0x48, !PT ;  /* 0x0000000300ff7812 */ /* 0x000fe6000780485a */
[----:B------:R-:W2:Y:S10]  /*abe0*/  LDTM.x16 R24, tmem[UR4] ;  /* 0x00000004001879ee */ /* 0x000eb40008240000 */
[----:B--2---:R-:W-:Y:S05]  /*abf0*/  @!P0 BRA `(.L_x_157) ;  /* 0x0000000000408947 */ /* 0x004fea0003800000 */
        /* <DEDUP_REMOVED lines=16> */
.L_x_157:
[----:B------:R-:W-:Y:S05]  /*ad00*/  WARPSYNC.ALL ;  /* 0x0000000000007948 */ /* 0x000fea0003800000 */
[----:B------:R-:W-:Y:S11]  /*ad10*/  R2UR UR4, R16 ;  /* 0x00000000100472ca */ /* 0x000ff600000e0000 */
[----:B------:R-:W-:Y:S02]  /*ad20*/  @!UPT UIADD3 URZ, UPT, UPT, URZ, URZ, URZ ;  /* 0x000000fffffff290 */ /* 0x000fe4000fffe0ff */
[----:B------:R-:W2:Y:S02]  /*ad30*/  LDTM.x16 R4, tmem[UR4+0x20] ;  /* 0x00002004000479ee */ /* 0x000ea40008240000 */
[----:B--2---:R-:W-:Y:S01]  /*ad40*/  NOP ;  /* 0x0000000000007918 */ /* 0x004fe20000000000 */
.L_x_155:
[----:B------:R-:W-:Y:S01]  /*ad50*/  ISETP.NE.AND P1, PT, R88, R2, PT ;  /* 0x000000025800720c */ /* 0x000fe20003f25270 */
[----:B------:R-:W-:Y:S05]  /*ad60*/  WARPSYNC.ALL ;  /* 0x0000000000007948 */ /* 0x000fea0003800000 */
[C---:B----4-:R-:W-:Y:S01]  /*ad70*/  SHF.L.U32 R3, R52.reuse, 0x10, RZ ;  /* 0x0000001034037819 */ /* 0x050fe200000006ff */
[----:B------:R-:W-:Y:S01]  /*ad80*/  NOP ;  /* 0x0000000000007918 */ /* 0x000fe20000000000 */
[----:B------:R-:W-:Y:S01]  /*ad90*/  LOP3.LUT R40, R52, 0xffff0000, RZ, 0xc0, !PT ;  /* 0xffff000034287812 */ /* 0x000fe200078ec0ff */
[----:B------:R-:W-:Y:S01]  /*ada0*/  FMUL R0, R43, R24 ;  /* 0x000000182b007220 */ /* 0x000fe20000400000 */
[----:B------:R-:W-:Y:S01]  /*adb0*/  SHF.L.U32 R41, R53, 0x10, RZ ;  /* 0x0000001035297819 */ /* 0x000fe200000006ff */
[C---:B------:R-:W-:Y:S01]  /*adc0*/  FMUL R20, R43.reuse, R4 ;  /* 0x000000042b147220 */ /* 0x040fe20000400000 */
[----:B------:R-:W-:Y:S01]  /*add0*/  MOV R4, UR46 ;  /* 0x0000002e00047c02 */ /* 0x000fe20008000f00 */
[----:B------:R-:W-:Y:S01]  /*ade0*/  FMUL R2, R43, R25 ;  /* 0x000000192b027220 */ /* 0x000fe20000400000 */
[----:B------:R-:W-:Y:S01]  /*adf0*/  LOP3.LUT R42, R53, 0xffff0000, RZ, 0xc0, !PT ;  /* 0xffff0000352a7812 */ /* 0x000fe200078ec0ff */
[C---:B------:R-:W-:Y:S01]  /*ae00*/  FFMA R0, R45.reuse, R3, R0 ;  /* 0x000000032d007223 */ /* 0x040fe20000000000 */
[----:B------:R-:W-:Y:S01]  /*ae10*/  @!P1 LEA R105, R4, R105, 0xc ;  /* 0x0000006904699211 */ /* 0x000fe200078e60ff */
[----:B------:R-:W-:Y:S01]  /*ae20*/  FFMA R2, R45, R40, R2 ;  /* 0x000000282d027223 */ /* 0x000fe20000000002 */
[----:B------:R-:W-:Y:S01]  /*ae30*/  R2UR UR4, R106 ;  /* 0x000000006a0472ca */ /* 0x000fe200000e0000 */
[C---:B------:R-:W-:Y:S01]  /*ae40*/  FMUL R3, R43.reuse, R26 ;  /* 0x0000001a2b037220 */ /* 0x040fe20000400000 */
[----:B------:R-:W-:Y:S01]  /*ae50*/  SHF.L.U32 R44, R54, 0x10, RZ ;  /* 0x00000010362c7819 */ /* 0x000fe200000006ff */
[C---:B------:R-:W-:Y:S01]  /*ae60*/  FMUL R4, R43.reuse, R27 ;  /* 0x0000001b2b047220 */ /* 0x040fe20000400000 */
[----:B-1----:R-:W-:Y:S01]  /*ae70*/  F2FP.BF16.F32.PACK_AB R96, R2, R0 ;  /* 0x000000000260723e */ /* 0x002fe200000010ff */
[----:B------:R-:W-:Y:S01]  /*ae80*/  FMUL R21, R43, R5 ;  /* 0x000000052b157220 */ /* 0x000fe20000400000 */
[----:B------:R-:W-:Y:S01]  /*ae90*/  @!P1 IADD3 R5, PT, PT, R105, UR44, RZ ;  /* 0x0000002c69059c10 */ /* 0x000fe2000fffe0ff */
[C---:B------:R-:W-:Y:S01]  /*aea0*/  FFMA R3, R45.reuse, R41, R3 ;  /* 0x000000292d037223 */ /* 0x040fe20000000003 */
[----:B------:R-:W-:Y:S01]  /*aeb0*/  LOP3.LUT R46, R54, 0xffff0000, RZ, 0xc0, !PT ;  /* 0xffff0000362e7812 */ /* 0x000fe200078ec0ff */
[----:B------:R-:W-:Y:S01]  /*aec0*/  FFMA R4, R45, R42, R4 ;  /* 0x0000002a2d047223 */ /* 0x000fe20000000004 */
[----:B------:R-:W-:Y:S01]  /*aed0*/  SHF.L.U32 R47, R55, 0x10, RZ ;  /* 0x00000010372f7819 */ /* 0x000fe200000006ff */
[C---:B------:R-:W-:Y:S01]  /*aee0*/  FMUL R0, R43.reuse, R28 ;  /* 0x0000001c2b007220 */ /* 0x040fe20000400000 */
[----:B------:R-:W-:Y:S01]  /*aef0*/  @!P1 IADD3 R104, PT, PT, R104, R5, RZ ;  /* 0x0000000568689210 */ /* 0x000fe20007ffe0ff */
[----:B------:R-:W-:Y:S01]  /*af00*/  FMUL R2, R43, R29 ;  /* 0x0000001d2b027220 */ /* 0x000fe20000400000 */
[----:B------:R-:W-:Y:S01]  /*af10*/  LOP3.LUT R48, R55, 0xffff0000, RZ, 0xc0, !PT ;  /* 0xffff000037307812 */ /* 0x000fe200078ec0ff */
[C---:B------:R-:W-:Y:S01]  /*af20*/  FMUL R5, R43.reuse, R30 ;  /* 0x0000001e2b057220 */ /* 0x040fe20000400000 */
[C---:B------:R-:W-:Y:S01]  /*af30*/  SHF.L.U32 R49, R56.reuse, 0x10, RZ ;  /* 0x0000001038317819 */ /* 0x040fe200000006ff */
        /* <DEDUP_REMOVED lines=8> */
[----:B------:R-:W-:Y:S01]  /*afc0*/  FFMA R2, R45, R46, R2 ;  /* 0x0000002e2d027223 */ /* 0x000fe20000000002 */
[C---:B------:R-:W-:Y:S01]  /*afd0*/  SHF.L.U32 R53, R58.reuse, 0x10, RZ ;  /* 0x000000103a357819 */ /* 0x040fe200000006ff */
[C---:B------:R-:W-:Y:S01]  /*afe0*/  FMUL R7, R43.reuse, R32 ;  /* 0x000000202b077220 */ /* 0x040fe20000400000 */
[----:B------:R-:W-:Y:S01]  /*aff0*/  LOP3.LUT R54, R58, 0xffff0000, RZ, 0xc0, !PT ;  /* 0xffff00003a367812 */ /* 0x000fe200078ec0ff */
[----:B------:R-:W-:Y:S01]  /*b000*/  FMUL R3, R43, R33 ;  /* 0x000000212b037220 */ /* 0x000fe20000400000 */
[----:B------:R-:W-:Y:S01]  /*b010*/  F2FP.BF16.F32.PACK_AB R98, R2, R0 ;  /* 0x000000000262723e */ /* 0x000fe200000010ff */
[----:B------:R-:W-:Y:S01]  /*b020*/  FFMA R5, R45, R47, R5 ;  /* 0x0000002f2d057223 */ /* 0x000fe20000000005 */
[----:B------:R-:W-:Y:S01]  /*b030*/  SHF.L.U32 R55, R59, 0x10, RZ ;  /* 0x000000103b377819 */ /* 0x000fe200000006ff */
[----:B------:R-:W-:Y:S01]  /*b040*/  FFMA R6, R45, R48, R6 ;  /* 0x000000302d067223 */ /* 0x000fe20000000006 */
[----:B------:R-:W-:Y:S01]  /*b050*/  LOP3.LUT R56, R59, 0xffff0000, RZ, 0xc0, !PT ;  /* 0xffff00003b387812 */ /* 0x000fe200078ec0ff */
[C---:B------:R-:W-:Y:S01]  /*b060*/  FFMA R7, R45.reuse, R49, R7 ;  /* 0x000000312d077223 */ /* 0x040fe20000000007 */
[----:B------:R-:W-:Y:S01]  /*b070*/  SHF.L.U32 R57, R64, 0x10, RZ ;  /* 0x0000001040397819 */ /* 0x000fe200000006ff */
[----:B------:R-:W-:Y:S01]  /*b080*/  UIADD3 UR4, UPT, UPT, UR4, 0x160, URZ ;  /* 0x0000016004047890 */ /* 0x000fe2000fffe0ff */
[----:B------:R-:W-:Y:S01]  /*b090*/  F2FP.BF16.F32.PACK_AB R99, R6, R5 ;  /* 0x000000050663723e */ /* 0x000fe200000010ff */
[----:B------:R-:W-:Y:S01]  /*b0a0*/  FFMA R3, R45, R50, R3 ;  /* 0x000000322d037223 */ /* 0x000fe20000000003 */
[----:B------:R-:W-:Y:S01]  /*b0b0*/  LOP3.LUT R58, R64, 0xffff0000, RZ, 0xc0, !PT ;  /* 0xffff0000403a7812 */ /* 0x000fe200078ec0ff */
[----:B------:R-:W-:Y:S01]  /*b0c0*/  FMUL R0, R43, R34 ;  /* 0x000000222b007220 */ /* 0x000fe20000400000 */
[----:B------:R-:W-:Y:S01]  /*b0d0*/  SHF.L.U32 R59, R65, 0x10, RZ ;  /* 0x00000010413b7819 */ /* 0x000fe200000006ff */
[----:B------:R-:W-:Y:S01]  /*b0e0*/  FMUL R2, R43, R35 ;  /* 0x000000232b027220 */ /* 0x000fe20000400000 */
[----:B------:R-:W-:Y:S01]  /*b0f0*/  F2FP.BF16.F32.PACK_AB R28, R3, R7 ;  /* 0x00000007031c723e */ /* 0x000fe200000010ff */
[----:B------:R-:W-:Y:S01]  /*b100*/  UPRMT UR4, UR57, 0x654, UR4 ;  /* 0x0000065439047896 */ /* 0x000fe20008000004 */
[----:B------:R-:W-:Y:S01]  /*b110*/  LOP3.LUT R60, R65, 0xffff0000, RZ, 0xc0, !PT ;  /* 0xffff0000413c7812 */ /* 0x000fe200078ec0ff */
[C---:B------:R-:W-:Y:S01]  /*b120*/  FMUL R4, R43.reuse, R36 ;  /* 0x000000242b047220 */ /* 0x040fe20000400000 */
[C---:B------:R-:W-:Y:S01]  /*b130*/  SHF.L.U32 R61, R66.reuse, 0x10, RZ ;  /* 0x00000010423d7819 */ /* 0x040fe200000006ff */
[----:B------:R-:W-:Y:S01]  /*b140*/  FMUL R5, R43, R37 ;  /* 0x000000252b057220 */ /* 0x000fe20000400000 */
[----:B------:R-:W-:Y:S01]  /*b150*/  LOP3.LUT R62, R66, 0xffff0000, RZ, 0xc0, !PT ;  /* 0xffff0000423e7812 */ /* 0x000fe200078ec0ff */
[----:B------:R-:W-:Y:S01]  /*b160*/  FFMA R0, R45, R51, R0 ;  /* 0x000000332d007223 */ /* 0x000fe20000000000 */
[----:B------:R-:W-:Y:S01]  /*b170*/  FMUL R6, R43, R38 ;  /* 0x000000262b067220 */ /* 0x000fe20000400000 */
[----:B------:R-:W-:Y:S01]  /*b180*/  FFMA R2, R45, R52, R2 ;  /* 0x000000342d027223 */ /* 0x000fe20000000002 */
[----:B------:R-:W-:Y:S01]  /*b190*/  FMUL R3, R43, R39 ;  /* 0x000000272b037220 */ /* 0x000fe20000400000 */
[C---:B------:R-:W-:Y:S01]  /*b1a0*/  FFMA R4, R45.reuse, R53, R4 ;  /* 0x000000352d047223 */ /* 0x040fe20000000004 */
[C---:B------:R-:W-:Y:S01]  /*b1b0*/  FFMA R5, R45.reuse, R54, R5 ;  /* 0x000000362d057223 */ /* 0x040fe20000000005 */
[C---:B------:R-:W-:Y:S01]  /*b1c0*/  FFMA R6, R45.reuse, R55, R6 ;  /* 0x000000372d067223 */ /* 0x040fe20000000006 */
[C---:B------:R-:W-:Y:S01]  /*b1d0*/  FFMA R3, R45.reuse, R56, R3 ;  /* 0x000000382d037223 */ /* 0x040fe20000000003 */
[----:B------:R-:W-:Y:S01]  /*b1e0*/  FFMA R20, R45, R57, R20 ;  /* 0x000000392d147223 */ /* 0x000fe20000000014 */
[----:B------:R-:W-:Y:S01]  /*b1f0*/  FMUL R8, R43, R8 ;  /* 0x000000082b087220 */ /* 0x000fe20000400000 */
[----:B------:R-:W-:Y:S01]  /*b200*/  SYNCS.ARRIVE.TRANS64.RED.A1T0 RZ, [UR4], RZ ;  /* 0x000000ffffff79a7 */ /* 0x000fe20008100404 */
[----:B------:R1:W-:Y:S01]  /*b210*/  @!P1 STS.128 [R105+UR44+0x200], R96 ;  /* 0x0002006069009988 */ /* 0x0003e20008000c2c */
[----:B------:R-:W-:Y:S01]  /*b220*/  SHF.L.U32 R63, R67, 0x10, RZ ;  /* 0x00000010433f7819 */ /* 0x000fe200000006ff */
[----:B------:R-:W-:Y:S01]  /*b230*/  FFMA R21, R45, R58, R21 ;  /* 0x0000003a2d157223 */ /* 0x000fe20000000015 */
[----:B------:R-:W-:Y:S01]  /*b240*/  LOP3.LUT R64, R67, 0xffff0000, RZ, 0xc0, !PT ;  /* 0xffff000043407812 */ /* 0x000fe200078ec0ff */
[----:B------:R-:W-:Y:S01]  /*b250*/  FMUL R9, R43, R9 ;  /* 0x000000092b097220 */ /* 0x000fe20000400000 */
[C---:B------:R-:W-:Y:S01]  /*b260*/  SHF.L.U32 R24, R68.reuse, 0x10, RZ ;  /* 0x0000001044187819 */ /* 0x040fe200000006ff */
[----:B------:R-:W-:Y:S01]  /*b270*/  FFMA R22, R45, R59, R22 ;  /* 0x0000003b2d167223 */ /* 0x000fe20000000016 */
[----:B------:R-:W-:Y:S01]  /*b280*/  LOP3.LUT R25, R68, 0xffff0000, RZ, 0xc0, !PT ;  /* 0xffff000044197812 */ /* 0x000fe200078ec0ff */
[----:B------:R-:W-:Y:S01]  /*b290*/  FMUL R10, R43, R10 ;  /* 0x0000000a2b0a7220 */ /* 0x000fe20000400000 */
[----:B------:R-:W-:Y:S01]  /*b2a0*/  FFMA R23, R45, R60, R23 ;  /* 0x0000003c2d177223 */ /* 0x000fe20000000017 */
[----:B------:R-:W-:Y:S01]  /*b2b0*/  FMUL R11, R43, R11 ;  /* 0x0000000b2b0b7220 */ /* 0x000fe20000400000 */
[----:B------:R-:W-:Y:S01]  /*b2c0*/  F2FP.BF16.F32.PACK_AB R29, R2, R0 ;  /* 0x00000000021d723e */ /* 0x000fe200000010ff */
[----:B------:R-:W-:Y:S01]  /*b2d0*/  FFMA R8, R45, R61, R8 ;  /* 0x0000003d2d087223 */ /* 0x000fe20000000008 */
[----:B------:R-:W-:Y:S01]  /*b2e0*/  F2FP.BF16.F32.PACK_AB R30, R5, R4 ;  /* 0x00000004051e723e */ /* 0x000fe200000010ff */
[----:B------:R-:W-:Y:S01]  /*b2f0*/  FMUL R12, R43, R12 ;  /* 0x0000000c2b0c7220 */ /* 0x000fe20000400000 */
[----:B------:R-:W-:Y:S01]  /*b300*/  F2FP.BF16.F32.PACK_AB R31, R3, R6 ;  /* 0x00000006031f723e */ /* 0x000fe200000010ff */
[----:B------:R-:W-:Y:S01]  /*b310*/  FFMA R9, R45, R62, R9 ;  /* 0x0000003e2d097223 */ /* 0x000fe20000000009 */
[----:B------:R-:W-:Y:S01]  /*b320*/  FMUL R13, R43, R13 ;  /* 0x0000000d2b0d7220 */ /* 0x000fe20000400000 */
[----:B------:R-:W-:Y:S01]  /*b330*/  SHF.L.U32 R26, R69, 0x10, RZ ;  /* 0x00000010451a7819 */ /* 0x000fe200000006ff */
[----:B------:R-:W-:Y:S01]  /*b340*/  FFMA R10, R45, R63, R10 ;  /* 0x0000003f2d0a7223 */ /* 0x000fe2000000000a */
[----:B------:R1:W-:Y:S01]  /*b350*/  @!P1 STS.128 [R104+0x200], R28 ;  /* 0x0002001c68009388 */ /* 0x0003e20000000c00 */
[----:B------:R-:W-:Y:S01]  /*b360*/  FMUL R14, R43, R14 ;  /* 0x0000000e2b0e7220 */ /* 0x000fe20000400000 */
[----:B------:R-:W-:Y:S01]  /*b370*/  LOP3.LUT R40, R69, 0xffff0000, RZ, 0xc0, !PT ;  /* 0xffff000045287812 */ /* 0x000fe200078ec0ff */
[----:B------:R-:W-:Y:S01]  /*b380*/  FFMA R11, R45, R64, R11 ;  /* 0x000000402d0b7223 */ /* 0x000fe2000000000b */
[----:B------:R-:W-:Y:S01]  /*b390*/  FMUL R15, R43, R15 ;  /* 0x0000000f2b0f7220 */ /* 0x000fe20000400000 */
[C---:B------:R-:W-:Y:S01]  /*b3a0*/  SHF.L.U32 R65, R70.reuse, 0x10, RZ ;  /* 0x0000001046417819 */ /* 0x040fe200000006ff */
[----:B------:R-:W-:Y:S01]  /*b3b0*/  FFMA R12, R45, R24, R12 ;  /* 0x000000182d0c7223 */ /* 0x000fe2000000000c */
[----:B------:R-:W-:Y:S01]  /*b3c0*/  FMUL R16, R43, R16 ;  /* 0x000000102b107220 */ /* 0x000fe20000400000 */
[----:B------:R-:W-:Y:S01]  /*b3d0*/  LOP3.LUT R66, R70, 0xffff0000, RZ, 0xc0, !PT ;  /* 0xffff000046427812 */ /* 0x000fe200078ec0ff */
[----:B------:R-:W-:Y:S01]  /*b3e0*/  FFMA R13, R45, R25, R13 ;  /* 0x000000192d0d7223 */ /* 0x000fe2000000000d */
[----:B------:R-:W-:Y:S01]  /*b3f0*/  FMUL R17, R43, R17 ;  /* 0x000000112b117220 */ /* 0x000fe20000400000 */
[----:B------:R-:W-:Y:S01]  /*b400*/  SHF.L.U32 R67, R71, 0x10, RZ ;  /* 0x0000001047437819 */ /* 0x000fe200000006ff */
[----:B------:R-:W-:Y:S01]  /*b410*/  FFMA R14, R45, R26, R14 ;  /* 0x0000001a2d0e7223 */ /* 0x000fe2000000000e */
[----:B------:R-:W-:Y:S01]  /*b420*/  F2FP.BF16.F32.PACK_AB R20, R21, R20 ;  /* 0x000000141514723e */ /* 0x000fe200000010ff */
[----:B------:R-:W-:Y:S01]  /*b430*/  FMUL R18, R43, R18 ;  /* 0x000000122b127220 */ /* 0x000fe20000400000 */
[----:B------:R-:W-:Y:S01]  /*b440*/  LOP3.LUT R68, R71, 0xffff0000, RZ, 0xc0, !PT ;  /* 0xffff000047447812 */ /* 0x000fe200078ec0ff */
[----:B------:R-:W-:Y:S01]  /*b450*/  FFMA R15, R45, R40, R15 ;  /* 0x000000282d0f7223 */ /* 0x000fe2000000000f */
[----:B------:R-:W-:Y:S01]  /*b460*/  F2FP.BF16.F32.PACK_AB R21, R23, R22 ;  /* 0x000000161715723e */ /* 0x000fe200000010ff */
[----:B------:R-:W-:Y:S01]  /*b470*/  FMUL R19, R43, R19 ;  /* 0x000000132b137220 */ /* 0x000fe20000400000 */
[----:B------:R-:W-:Y:S01]  /*b480*/  F2FP.BF16.F32.PACK_AB R22, R9, R8 ;  /* 0x000000080916723e */ /* 0x000fe200000010ff */
[----:B------:R-:W-:Y:S01]  /*b490*/  FFMA R16, R45, R65, R16 ;  /* 0x000000412d107223 */ /* 0x000fe20000000010 */
[----:B------:R-:W-:Y:S01]  /*b4a0*/  F2FP.BF16.F32.PACK_AB R23, R11, R10 ;  /* 0x0000000a0b17723e */ /* 0x000fe200000010ff */
[C---:B------:R-:W-:Y:S01]  /*b4b0*/  FFMA R17, R45.reuse, R66, R17 ;  /* 0x000000422d117223 */ /* 0x040fe20000000011 */
[C---:B------:R-:W-:Y:S01]  /*b4c0*/  FFMA R18, R45.reuse, R67, R18 ;  /* 0x000000432d127223 */ /* 0x040fe20000000012 */
[----:B------:R-:W-:Y:S01]  /*b4d0*/  FFMA R19, R45, R68, R19 ;  /* 0x000000442d137223 */ /* 0x000fe20000000013 */
[----:B------:R-:W-:Y:S01]  /*b4e0*/  F2FP.BF16.F32.PACK_AB R12, R13, R12 ;  /* 0x0000000c0d0c723e */ /* 0x000fe200000010ff */
[----:B------:R1:W-:Y:S01]  /*b4f0*/  @!P1 STS.128 [R105+UR44+0xa00], R20 ;  /* 0x000a001469009988 */ /* 0x0003e20008000c2c */
[----:B------:R-:W-:Y:S01]  /*b500*/  F2FP.BF16.F32.PACK_AB R13, R15, R14 ;  /* 0x0000000e0f0d723e */ /* 0x000fe200000010ff */
[----:B------:R-:W-:Y:S01]  /*b510*/  BSSY.RECONVERGENT B0, `(.L_x_158) ;  /* 0x000001c000007945 */ /* 0x000fe20003800200 */
[----:B------:R-:W-:Y:S02]  /*b520*/  F2FP.BF16.F32.PACK_AB R14, R17, R16 ;  /* 0x00000010110e723e */ /* 0x000fe400000010ff */
[----:B------:R-:W-:Y:S02]  /*b530*/  F2FP.BF16.F32.PACK_AB R15, R19, R18 ;  /* 0x00000012130f723e */ /* 0x000fe400000010ff */
[----:B------:R-:W-:Y:S03]  /*b540*/  ISETP.NE.AND P0, PT, R88, RZ, PT ;  /* 0x000000ff5800720c */ /* 0x000fe60003f05270 */
[----:B------:R1:W-:Y:S01]  /*b550*/  @!P1 STS.128 [R104+0xa00], R12 ;  /* 0x000a000c68009388 */ /* 0x0003e20000000c00 */
[----:B------:R-:W-:Y:S01]  /*b560*/  @!PT LDS RZ, [RZ] ;  /* 0x00000000fffff984 */ /* 0x000fe20000000800 */
[----:B------:R-:W-:Y:S01]  /*b570*/  @!PT LDS RZ, [RZ] ;  /* 0x00000000fffff984 */ /* 0x000fe20000000800 */
[----:B------:R-:W-:Y:S01]  /*b580*/  @!PT LDS RZ, [RZ] ;  /* 0x00000000fffff984 */ /* 0x000fe20000000800 */
[----:B------:R-:W-:Y:S01]  /*b590*/  @!PT LDS RZ, [RZ] ;  /* 0x00000000fffff984 */ /* 0x000fe20000000800 */
[----:B------:R2:W-:Y:S07]  /*b5a0*/  MEMBAR.ALL.CTA ;  /* 0x0000000000007992 */ /* 0x0005ee0000008000 */
[----:B--2---:R-:W2:Y:S02]  /*b5b0*/  FENCE.VIEW.ASYNC.S ;  /* 0x00000000000073c6 */ /* 0x004ea40000000000 */
        /* <DEDUP_REMOVED lines=17> */
.L_x_159:
[----:B------:R-:W-:Y:S05]  /*b6d0*/  BSYNC.RECONVERGENT B0 ;  /* 0x0000000000007941 */ /* 0x000fea0003800200 */
.L_x_158:
[----:B------:R-:W-:Y:S01]  /*b6e0*/  UISETP.NE.AND UP0, UPT, UR47, URZ, UPT ;  /* 0x000000ff2f00728c */ /* 0x000fe2000bf05270 */
[----:B------:R-:W-:Y:S01]  /*b6f0*/  BSSY.RECONVERGENT B0, `(.L_x_160) ;  /* 0x0000009000007945 */ /* 0x000fe20003800200 */
[----:B------:R-:W-:Y:S04]  /*b700*/  UIADD3 UR4, UPT, UPT, UR46, 0x1, URZ ;  /* 0x000000012e047890 */ /* 0x000fe8000fffe0ff */
[----:B------:R-:W-:Y:S02]  /*b710*/  UISETP.EQ.XOR UP1, UPT, UR4, 0x3, UP0 ;  /* 0x000000030400788c */ /* 0x000fe40008722a70 */
[----:B------:R-:W-:Y:S02]  /*b720*/  UISETP.NE.AND UP0, UPT, UR4, 0x3, UPT ;  /* 0x000000030400788c */ /* 0x000fe4000bf05270 */
[----:B------:R-:W-:Y:S02]  /*b730*/  USEL UR5, URZ, 0x1, !UP1 ;  /* 0x00000001ff057887 */ /* 0x000fe4000c800000 */
[----:B------:R-:W-:Y:S02]  /*b740*/  USEL UR45, UR4, URZ, UP0 ;  /* 0x000000ff042d7287 */ /* 0x000fe40008000000 */
[----:B------:R-:W-:Y:S01]  /*b750*/  ULOP3.LUT UR58, UR58, UR5, URZ, 0x3c, !UPT ;  /* 0x000000053a3a7292 */ /* 0x000fe2000f8e3cff */
[----:B------:R-:W-:Y:S11]  /*b760*/  @P0 BRA `(.L_x_161) ;  /* 0x0000000000040947 */ /* 0x000ff60003800000 */
[----:B------:R-:W-:Y:S04]  /*b770*/  DEPBAR.LE SB0, 0x1 ;  /* 0x000080400000791a */ /* 0x000fe80000000000 */
.L_x_161:
[----:B------:R-:W-:Y:S05]  /*b780*/  BSYNC.RECONVERGENT B0 ;  /* 0x0000000000007941 */ /* 0x000fea0003800200 */
.L_x_160:
[----:B------:R-:W-:Y:S01]  /*b790*/  BAR.SYNC.DEFER_BLOCKING 0x1, 0x80 ;  /* 0x0042000000007b1d */ /* 0x000fe20000010000 */
[----:B------:R-:W-:Y:S01]  /*b7a0*/  UISETP.NE.AND UP0, UPT, UR56, -0x4, UPT ;  /* 0xfffffffc3800788c */ /* 0x000fe2000bf05270 */
[----:B------:R-:W-:Y:S08]  /*b7b0*/  IADD3 R84, PT, PT, R84, 0x1, RZ ;  /* 0x0000000154547810 */ /* 0x000ff00007ffe0ff */
[----:B------:R-:W-:Y:S05]  /*b7c0*/  BRA.U !UP0, `(.L_x_162) ;  /* 0x0000000108287547 */ /* 0x000fea000b800000 */
[----:B------:R-:W-:Y:S01]  /*b7d0*/  ISETP.NE.AND P0, PT, R103, RZ, PT ;  /* 0x000000ff6700720c */ /* 0x000fe20003f05270 */
[----:B------:R-:W-:Y:S01]  /*b7e0*/  IMAD.U32 R2, RZ, RZ, UR52 ;  /* 0x00000034ff027e24 */ /* 0x000fe2000f8e00ff */
[----:B------:R-:W-:Y:S01]  /*b7f0*/  UIADD3 UR4, UPT, UPT, UR52, 0x1, URZ ;  /* 0x0000000134047890 */ /* 0x000fe2000fffe0ff */
[----:B------:R-:W-:Y:S03]  /*b800*/  IMAD.U32 R0, RZ, RZ, UR57 ;  /* 0x00000039ff007e24 */ /* 0x000fe6000f8e00ff */
[----:B------:R-:W-:Y:S04]  /*b810*/  UISETP.NE.AND UP0, UPT, UR4, 0x3, UPT ;  /* 0x000000030400788c */ /* 0x000fe8000bf05270 */
[----:B------:R-:W-:Y:S03]  /*b820*/  USEL UR52, UR4, URZ, UP0 ;  /* 0x000000ff04347287 */ /* 0x000fe60008000000 */
[----:B------:R-:W-:Y:S05]  /*b830*/  @P0 LEA R2, R2, UR44, 0x3 ;  /* 0x0000002c02020c11 */ /* 0x000fea000f8e18ff */
[----:B------:R-:W-:Y:S05]  /*b840*/  @P0 VIADD R2, R2, 0x108 ;  /* 0x0000010802020836 */ /* 0x000fea0000000000 */
[----:B------:R-:W-:Y:S04]  /*b850*/  @P0 PRMT R0, R0, 0x654, R2 ;  /* 0x0000065400000816 */ /* 0x000fe80000000002 */
[----:B------:R2:W-:Y:S03]  /*b860*/  @P0 SYNCS.ARRIVE.TRANS64.RED.A1T0 RZ, [R0+URZ], RZ ;  /* 0x000000ff00ff09a7 */ /* 0x0005e600081004ff */
.L_x_162:
[----:B------:R-:W-:Y:S01]  /*b870*/  R2UR UR6, R102 ;  /* 0x00000000660672ca */ /* 0x000fe200000e0000 */
[----:B------:R-:W-:Y:S01]  /*b880*/  UIADD3 UR56, UPT, UPT, UR56, 0x4, URZ ;  /* 0x0000000438387890 */ /* 0x000fe2000fffe0ff */
[----:B------:R-:W-:Y:S02]  /*b890*/  R2UR UR5, R94 ;  /* 0x000000005e0572ca */ /* 0x000fe400000e0000 */
[----:B------:R-:W-:Y:S02]  /*b8a0*/  R2UR UR4, R95 ;  /* 0x000000005f0472ca */ /* 0x000fe400000e0000 */
[----:B------:R-:W-:Y:S02]  /*b8b0*/  R2UR UR36, R100 ;  /* 0x00000000642472ca */ /* 0x000fe400000e0000 */
[----:B------:R-:W-:Y:S02]  /*b8c0*/  ISETP.NE.AND P0, PT, R81, 0x2, PT ;  /* 0x000000025100780c */ /* 0x000fe40003f05270 */
[----:B------:R-:W-:Y:S02]  /*b8d0*/  ISETP.NE.AND P1, PT, R84, 0x2, PT ;  /* 0x000000025400780c */ /* 0x000fe40003f25270 */
[----:B------:R-:W-:Y:S01]  /*b8e0*/  SEL R2, RZ, 0x1, P0 ;  /* 0x00000001ff027807 */ /* 0x000fe20000000000 */
[----:B------:R-:W-:Y:S01]  /*b8f0*/  UISETP.NE.AND UP0, UPT, UR6, URZ, UPT ;  /* 0x000000ff0600728c */ /* 0x000fe2000bf05270 */
[----:B--2---:R-:W-:Y:S01]  /*b900*/  SEL R0, RZ, 0x1, P1 ;  /* 0x00000001ff007807 */ /* 0x004fe20000800000 */
[----:B------:R-:W-:Y:S01]  /*b910*/  UIADD3 UR26, UPT, UPT, UR37, UR5, URZ ;  /* 0x00000005251a7290 */ /* 0x000fe2000fffe0ff */
[----:B------:R-:W-:Y:S01]  /*b920*/  LOP3.LUT R82, R82, R2, RZ, 0x3c, !PT ;  /* 0x0000000252527212 */ /* 0x000fe200078e3cff */
[----:B------:R-:W-:Y:S01]  /*b930*/  UIADD3 UR20, UPT, UPT, UR38, UR4, URZ ;  /* 0x0000000426147290 */ /* 0x000fe2000fffe0ff */
[----:B------:R-:W-:Y:S02]  /*b940*/  LOP3.LUT R83, R83, R0, RZ, 0x3c, !PT ;  /* 0x0000000053537212 */ /* 0x000fe400078e3cff */
[----:B------:R-:W-:Y:S02]  /*b950*/  SEL R81, R81, RZ, P0 ;  /* 0x000000ff51517207 */ /* 0x000fe40000000000 */
[----:B------:R-:W-:Y:S01]  /*b960*/  SEL R84, R84, RZ, P1 ;  /* 0x000000ff54547207 */ /* 0x000fe20000800000 */
[----:B------:R-:W-:Y:S06]  /*b970*/  BRA.U UP0, `(.L_x_163) ;  /* 0xffffffb100587547 */ /* 0x000fec000b83ffff */
[----:B------:R-:W2:Y:S01]  /*b980*/  LDCU.64 UR4, c[0x0][0xc88] ;  /* 0x00019100ff0477ac */ /* 0x000ea20008000a00 */
[----:B------:R-:W3:Y:S01]  /*b990*/  LDCU.64 UR6, c[0x0][0xc90] ;  /* 0x00019200ff0677ac */ /* 0x000ee20008000a00 */
[----:B--2---:R-:W-:Y:S02]  /*b9a0*/  ISETP.NE.U32.AND P2, PT, RZ, UR4, PT ;  /* 0x00000004ff007c0c */ /* 0x004fe4000bf45070 */
[----:B---3--:R-:W-:Y:S02]  /*b9b0*/  ISETP.NE.U32.AND P1, PT, RZ, UR6, PT ;  /* 0x00000006ff007c0c */ /* 0x008fe4000bf25070 */
[----:B------:R-:W-:Y:S02]  /*b9c0*/  ISETP.NE.AND.EX P2, PT, RZ, UR5, PT, P2 ;  /* 0x00000005ff007c0c */ /* 0x000fe4000bf45320 */
[----:B------:R-:W-:-:S13]  /*b9d0*/  ISETP.NE.AND.EX P0, PT, RZ, UR7, PT, P1 ;  /* 0x00000007ff007c0c */ /* 0x000fda000bf05310 */
[----:B------:R-:W-:Y:S05]  /*b9e0*/  @P2 BRA P0, `(.L_x_164) ;  /* 0x00000000003c2947 */ /* 0x000fea0000000000 */
[----:B------:R-:W-:-:S13]  /*b9f0*/  ISETP.NE.AND.EX P1, PT, RZ, UR7, PT, P1 ;  /* 0x00000007ff007c0c */ /* 0x000fda000bf25310 */
[----:B------:R-:W-:Y:S05]  /*ba00*/  @P1 BRA `(.L_x_165) ;  /* 0x00000000000c1947 */ /* 0x000fea0003800000 */
[----:B------:R-:W-:-:S13]  /*ba10*/  FSETP.NEU.AND P0, PT, R45, RZ, PT ;  /* 0x000000ff2d00720b */ /* 0x000fda0003f0d000 */
[----:B------:R-:W-:Y:S05]  /*ba20*/  @!P0 EXIT ;  /* 0x000000000000894d */ /* 0x000fea0003800000 */
[----:B------:R-:W-:Y:S05]  /*ba30*/  BRA `(.L_x_164) ;  /* 0x0000000000287947 */ /* 0x000fea0003800000 */
.L_x_165:
[----:B------:R-:W-:Y:S01]  /*ba40*/  ISETP.NE.AND P0, PT, R80, RZ, PT ;  /* 0x000000ff5000720c */ /* 0x000fe20003f05270 */
[----:B------:R-:W-:-:S12]  /*ba50*/  BSSY.RECONVERGENT B0, `(.L_x_164) ;  /* 0x0000008000007945 */ /* 0x000fd80003800200 */
[----:B------:R-:W-:Y:S05]  /*ba60*/  @P0 BRA `(.L_x_166) ;  /* 0x0000000000100947 */ /* 0x000fea0003800000 */
[----:B------:R-:W-:-:S04]  /*ba70*/  ISETP.NE.U32.AND P0, PT, RZ, UR4, PT ;  /* 0x00000004ff007c0c */ /* 0x000fc8000bf05070 */
[----:B------:R-:W-:-:S13]  /*ba80*/  ISETP.NE.AND.EX P0, PT, RZ, UR5, PT, P0 ;  /* 0x00000005ff007c0c */ /* 0x000fda000bf05300 */
[----:B------:R-:W-:Y:S05]  /*ba90*/  @!P0 EXIT ;  /* 0x000000000000894d */ /* 0x000fea0003800000 */
[----:B------:R-:W-:Y:S05]  /*baa0*/  BRA `(.L_x_167) ;  /* 0x0000000000087947 */ /* 0x000fea0003800000 */
.L_x_166:
[----:B------:R-:W-:-:S13]  /*bab0*/  FSETP.NEU.AND P0, PT, R45, RZ, PT ;  /* 0x000000ff2d00720b */ /* 0x000fda0003f0d000 */
[----:B------:R-:W-:Y:S05]  /*bac0*/  @!P0 EXIT ;  /* 0x000000000000894d */ /* 0x000fea0003800000 */
.L_x_167:
[----:B------:R-:W-:Y:S05]  /*bad0*/  BSYNC.RECONVERGENT B0 ;  /* 0x0000000000007941 */ /* 0x000fea0003800200 */
.L_x_164:
[----:B------:R-:W-:Y:S01]  /*bae0*/  ULEA UR6, UR52, UR44, 0x3 ;  /* 0x0000002c34067291 */ /* 0x000fe2000f8e18ff */
[----:B------:R-:W-:-:S04]  /*baf0*/  DEPBAR.LE SB0, 0x0 ;  /* 0x000080000000791a */ /* 0x000fc80000000000 */
[----:B------:R-:W-:-:S04]  /*bb00*/  UIADD3 UR6, UPT, UPT, UR6, 0x108, URZ ;  /* 0x0000010806067890 */ /* 0x000fc8000fffe0ff */
[----:B------:R-:W-:-:S09]  /*bb10*/  UPRMT UR6, UR57, 0x654, UR6 ;  /* 0x0000065439067896 */ /* 0x000fd20008000006 */
[----:B------:R-:W-:Y:S01]  /*bb20*/  SYNCS.ARRIVE.TRANS64.RED.A1T0 RZ, [UR6], RZ ;  /* 0x000000ffffff79a7 */ /* 0x000fe20008100406 */
[----:B------:R-:W-:Y:S05]  /*bb30*/  EXIT ;  /* 0x000000000000794d */ /* 0x000fea0003800000 */
.L_x_25:
[----:B--2---:R2:W3:Y:S02]  /*bb40*/  SYNCS.PHASECHK.TRANS64.TRYWAIT P0, [R0+URZ+0x180], R2 ;  /* 0x00018002000075a7 */ /* 0x0044e400080011ff */
[----:B---3--:R-:W-:Y:S05]  /*bb50*/  @!P0 NANOSLEEP.SYNCS 0x989680 ;  /* 0x009896800000895d */ /* 0x008fea0003900000 */
[----:B------:R-:W3:Y:S02]  /*bb60*/  @!P0 SYNCS.PHASECHK.TRANS64 P0, [R0+URZ+0x180], R2 ;  /* 0x00018002000085a7 */ /* 0x000ee400080010ff */
[----:B---3--:R-:W-:Y:S05]  /*bb70*/  @!P0 BRA `(.L_x_25) ;  /* 0xfffffffc00f08947 */ /* 0x008fea000383ffff */
[----:B------:R-:W-:Y:S05]  /*bb80*/  BRA `(.L_x_168) ;  /* 0xffffff6000b87947 */ /* 0x000fea000383ffff */
.L_x_28:
[----:B-1----:R-:W-:-:S07]  /*bb90*/  MOV R0, UR33 ;  /* 0x0000002100007c02 */ /* 0x002fce0008000f00 */
.L_x_169:
[----:B-1----:R1:W2:Y:S02]  /*bba0*/  SYNCS.PHASECHK.TRANS64.TRYWAIT P0, [R0+URZ+0x78], R3 ;  /* 0x00007803000075a7 */ /* 0x0022a400080011ff */
[----:B--2---:R-:W-:Y:S05]  /*bbb0*/  @!P0 NANOSLEEP.SYNCS 0x989680 ;  /* 0x009896800000895d */ /* 0x004fea0003900000 */
[----:B------:R-:W2:Y:S02]  /*bbc0*/  @!P0 SYNCS.PHASECHK.TRANS64 P0, [R0+URZ+0x78], R3 ;  /* 0x00007803000085a7 */ /* 0x000ea400080010ff */
[----:B--2---:R-:W-:Y:S05]  /*bbd0*/  @!P0 BRA `(.L_x_169) ;  /* 0xfffffffc00f08947 */ /* 0x004fea000383ffff */
[----:B------:R-:W-:Y:S05]  /*bbe0*/  BRA `(.L_x_27) ;  /* 0xffffff6400107947 */ /* 0x000fea000383ffff */
.L_x_37:
[----:B-1----:R-:W-:-:S07]  /*bbf0*/  MOV R0, UR33 ;  /* 0x0000002100007c02 */ /* 0x002fce0008000f00 */
.L_x_170:
[----:B-1----:R1:W2:Y:S02]  /*bc00*/  SYNCS.PHASECHK.TRANS64.TRYWAIT P0, [R0+URZ+0x78], R3 ;  /* 0x00007803000075a7 */ /* 0x0022a400080011ff */
[----:B--2---:R-:W-:Y:S05]  /*bc10*/  @!P0 NANOSLEEP.SYNCS 0x989680 ;  /* 0x009896800000895d */ /* 0x004fea0003900000 */
[----:B------:R-:W2:Y:S02]  /*bc20*/  @!P0 SYNCS.PHASECHK.TRANS64 P0, [R0+URZ+0x78], R3 ;  /* 0x00007803000085a7 */ /* 0x000ea400080010ff */
[----:B--2---:R-:W-:Y:S05]  /*bc30*/  @!P0 BRA `(.L_x_170) ;  /* 0xfffffffc00f08947 */ /* 0x004fea000383ffff */
[----:B------:R-:W-:Y:S05]  /*bc40*/  BRA `(.L_x_36) ;  /* 0xffffff6800287947 */ /* 0x000fea000383ffff */
.L_x_44:
[----:B-1----:R1:W4:Y:S02]  /*bc50*/  SYNCS.PHASECHK.TRANS64.TRYWAIT P0, [R3+URZ+0x130], R0 ;  /* 0x00013000030075a7 */ /* 0x00232400080011ff */
[----:B----4-:R-:W-:Y:S05]  /*bc60*/  @!P0 NANOSLEEP.SYNCS 0x989680 ;  /* 0x009896800000895d */ /* 0x010fea0003900000 */
[----:B------:R-:W4:Y:S02]  /*bc70*/  @!P0 SYNCS.PHASECHK.TRANS64 P0, [R3+URZ+0x130], R0 ;  /* 0x00013000030085a7 */ /* 0x000f2400080010ff */
[----:B----4-:R-:W-:Y:S05]  /*bc80*/  @!P0 BRA `(.L_x_44) ;  /* 0xfffffffc00f08947 */ /* 0x010fea000383ffff */
[----:B------:R-:W-:Y:S05]  /*bc90*/  BRA `(.L_x_171) ;  /* 0xffffff6c00207947 */ /* 0x000fea000383ffff */
.L_x_48:
[----:B------:R-:W-:-:S07]  /*bca0*/  MOV R0, UR4 ;  /* 0x0000000400007c02 */ /* 0x000fce0008000f00 */
.L_x_172:
[----:B-1----:R1:W2:Y:S02]  /*bcb0*/  SYNCS.PHASECHK.TRANS64.TRYWAIT P0, [R0+URZ], R2 ;  /* 0x00000002000075a7 */ /* 0x0022a400080011ff */
[----:B--2---:R-:W-:Y:S05]  /*bcc0*/  @!P0 NANOSLEEP.SYNCS 0x989680 ;  /* 0x009896800000895d */ /* 0x004fea0003900000 */
[----:B------:R-:W2:Y:S02]  /*bcd0*/  @!P0 SYNCS.PHASECHK.TRANS64 P0, [R0+URZ], R2 ;  /* 0x00000002000085a7 */ /* 0x000ea400080010ff */
[----:B--2---:R-:W-:Y:S05]  /*bce0*/  @!P0 BRA `(.L_x_172) ;  /* 0xfffffffc00f08947 */ /* 0x004fea000383ffff */
[----:B------:R-:W-:Y:S05]  /*bcf0*/  BRA `(.L_x_173) ;  /* 0xffffff7000cc7947 */ /* 0x000fea000383ffff */
.L_x_49:
[----:B------:R-:W-:-:S07]  /*bd00*/  MOV R0, UR5 ;  /* 0x0000000500007c02 */ /* 0x000fce0008000f00 */
.L_x_174:
[----:B-1----:R1:W2:Y:S02]  /*bd10*/  SYNCS.PHASECHK.TRANS64.TRYWAIT P0, [R0+URZ], R3 ;  /* 0x00000003000075a7 */ /* 0x0022a400080011ff */
[----:B--2---:R-:W-:Y:S05]  /*bd20*/  @!P0 NANOSLEEP.SYNCS 0x989680 ;  /* 0x009896800000895d */ /* 0x004fea0003900000 */
[----:B------:R-:W2:Y:S02]  /*bd30*/  @!P0 SYNCS.PHASECHK.TRANS64 P0, [R0+URZ], R3 ;  /* 0x00000003000085a7 */ /* 0x000ea400080010ff */
[----:B--2---:R-:W-:Y:S05]  /*bd40*/  @!P0 BRA `(.L_x_174) ;  /* 0xfffffffc00f08947 */ /* 0x004fea000383ffff */
[----:B------:R-:W-:Y:S05]  /*bd50*/  BRA `(.L_x_175) ;  /* 0xffffff7000d87947 */ /* 0x000fea000383ffff */
.L_x_50:
[----:B------:R-:W-:-:S07]  /*bd60*/  MOV R0, UR5 ;  /* 0x0000000500007c02 */ /* 0x000fce0008000f00 */
.L_x_176:
[----:B-1----:R1:W2:Y:S02]  /*bd70*/  SYNCS.PHASECHK.TRANS64.TRYWAIT P0, [R0+URZ], R3 ;  /* 0x00000003000075a7 */ /* 0x0022a400080011ff */
[----:B--2---:R-:W-:Y:S05]  /*bd80*/  @!P0 NANOSLEEP.SYNCS 0x989680 ;  /* 0x009896800000895d */ /* 0x004fea0003900000 */
[----:B------:R-:W2:Y:S02]  /*bd90*/  @!P0 SYNCS.PHASECHK.TRANS64 P0, [R0+URZ], R3 ;  /* 0x00000003000085a7 */ /* 0x000ea400080010ff */
[----:B--2---:R-:W-:Y:S05]  /*bda0*/  @!P0 BRA `(.L_x_176) ;  /* 0xfffffffc00f08947 */ /* 0x004fea000383ffff */
[----:B------:R-:W-:Y:S05]  /*bdb0*/  BRA `(.L_x_177) ;  /* 0xffffff7000e47947 */ /* 0x000fea000383ffff */
.L_x_51:
[----:B------:R-:W-:-:S07]  /*bdc0*/  MOV R0, UR5 ;  /* 0x0000000500007c02 */ /* 0x000fce0008000f00 */
.L_x_178:
[----:B-1----:R1:W2:Y:S02]  /*bdd0*/  SYNCS.PHASECHK.TRANS64.TRYWAIT P0, [R0+URZ], R3 ;  /* 0x00000003000075a7 */ /* 0x0022a400080011ff */
[----:B--2---:R-:W-:Y:S05]  /*bde0*/  @!P0 NANOSLEEP.SYNCS 0x989680 ;  /* 0x009896800000895d */ /* 0x004fea0003900000 */
[----:B------:R-:W2:Y:S02]  /*bdf0*/  @!P0 SYNCS.PHASECHK.TRANS64 P0, [R0+URZ], R3 ;  /* 0x00000003000085a7 */ /* 0x000ea400080010ff */
[----:B--2---:R-:W-:Y:S05]  /*be00*/  @!P0 BRA `(.L_x_178) ;  /* 0xfffffffc00f08947 */ /* 0x004fea000383ffff */
[----:B------:R-:W-:Y:S05]  /*be10*/  BRA `(.L_x_179) ;  /* 0xffffff7000f07947 */ /* 0x000fea000383ffff */
.L_x_52:
[----:B------:R-:W-:-:S07]  /*be20*/  MOV R0, UR5 ;  /* 0x0000000500007c02 */ /* 0x000fce0008000f00 */
.L_x_180:
[----:B-1----:R1:W2:Y:S02]  /*be30*/  SYNCS.PHASECHK.TRANS64.TRYWAIT P0, [R0+URZ], R3 ;  /* 0x00000003000075a7 */ /* 0x0022a400080011ff */
[----:B--2---:R-:W-:Y:S05]  /*be40*/  @!P0 NANOSLEEP.SYNCS 0x989680 ;  /* 0x009896800000895d */ /* 0x004fea0003900000 */
[----:B------:R-:W2:Y:S02]  /*be50*/  @!P0 SYNCS.PHASECHK.TRANS64 P0, [R0+URZ], R3 ;  /* 0x00000003000085a7 */ /* 0x000ea400080010ff */
[----:B--2---:R-:W-:Y:S05]  /*be60*/  @!P0 BRA `(.L_x_180) ;  /* 0xfffffffc00f08947 */ /* 0x004fea000383ffff */
[----:B------:R-:W-:Y:S05]  /*be70*/  BRA `(.L_x_181) ;  /* 0xffffff7000fc7947 */ /* 0x000fea000383ffff */
.L_x_53:
[----:B------:R-:W-:-:S07]  /*be80*/  MOV R0, UR5 ;  /* 0x0000000500007c02 */ /* 0x000fce0008000f00 */
.L_x_182:
[----:B-1----:R1:W2:Y:S02]  /*be90*/  SYNCS.PHASECHK.TRANS64.TRYWAIT P0, [R0+URZ], R3 ;  /* 0x00000003000075a7 */ /* 0x0022a400080011ff */
[----:B--2---:R-:W-:Y:S05]  /*bea0*/  @!P0 NANOSLEEP.SYNCS 0x989680 ;  /* 0x009896800000895d */ /* 0x004fea0003900000 */
[----:B------:R-:W2:Y:S02]  /*beb0*/  @!P0 SYNCS.PHASECHK.TRANS64 P0, [R0+URZ], R3 ;  /* 0x00000003000085a7 */ /* 0x000ea400080010ff */
[----:B--2---:R-:W-:Y:S05]  /*bec0*/  @!P0 BRA `(.L_x_182) ;  /* 0xfffffffc00f08947 */ /* 0x004fea000383ffff */
[----:B------:R-:W-:Y:S05]  /*bed0*/  BRA `(.L_x_183) ;  /* 0xffffff7400087947 */ /* 0x000fea000383ffff */
.L_x_54:
[----:B------:R-:W-:-:S07]  /*bee0*/  MOV R0, UR5 ;  /* 0x0000000500007c02 */ /* 0x000fce0008000f00 */
.L_x_184:
[----:B-1----:R1:W2:Y:S02]  /*bef0*/  SYNCS.PHASECHK.TRANS64.TRYWAIT P0, [R0+URZ], R3 ;  /* 0x00000003000075a7 */ /* 0x0022a400080011ff */
[----:B--2---:R-:W-:Y:S05]  /*bf00*/  @!P0 NANOSLEEP.SYNCS 0x989680 ;  /* 0x009896800000895d */ /* 0x004fea0003900000 */
[----:B------:R-:W2:Y:S02]  /*bf10*/  @!P0 SYNCS.PHASECHK.TRANS64 P0, [R0+URZ], R3 ;  /* 0x00000003000085a7 */ /* 0x000ea400080010ff */
[----:B--2---:R-:W-:Y:S05]  /*bf20*/  @!P0 BRA `(.L_x_184) ;  /* 0xfffffffc00f08947 */ /* 0x004fea000383ffff */
[----:B------:R-:W-:Y:S05]  /*bf30*/  BRA `(.L_x_185) ;  /* 0xffffff7400147947 */ /* 0x000fea000383ffff */
.L_x_55:
[----:B------:R-:W-:-:S07]  /*bf40*/  MOV R0, UR5 ;  /* 0x0000000500007c02 */ /* 0x000fce0008000f00 */
.L_x_186:
[----:B-1----:R1:W2:Y:S02]  /*bf50*/  SYNCS.PHASECHK.TRANS64.TRYWAIT P0, [R0+URZ], R3 ;  /* 0x00000003000075a7 */ /* 0x0022a400080011ff */
[----:B--2---:R-:W-:Y:S05]  /*bf60*/  @!P0 NANOSLEEP.SYNCS 0x989680 ;  /* 0x009896800000895d */ /* 0x004fea0003900000 */
[----:B------:R-:W2:Y:S02]  /*bf70*/  @!P0 SYNCS.PHASECHK.TRANS64 P0, [R0+URZ], R3 ;  /* 0x00000003000085a7 */ /* 0x000ea400080010ff */
[----:B--2---:R-:W-:Y:S05]  /*bf80*/  @!P0 BRA `(.L_x_186) ;  /* 0xfffffffc00f08947 */ /* 0x004fea000383ffff */
[----:B------:R-:W-:Y:S05]  /*bf90*/  BRA `(.L_x_187) ;  /* 0xffffff7400207947 */ /* 0x000fea000383ffff */
.L_x_56:
[----:B------:R-:W-:-:S07]  /*bfa0*/  MOV R0, UR5 ;  /* 0x0000000500007c02 */ /* 0x000fce0008000f00 */
.L_x_188:
[----:B-1----:R1:W2:Y:S02]  /*bfb0*/  SYNCS.PHASECHK.TRANS64.TRYWAIT P0, [R0+URZ], R3 ;  /* 0x00000003000075a7 */ /* 0x0022a400080011ff */
[----:B--2---:R-:W-:Y:S05]  /*bfc0*/  @!P0 NANOSLEEP.SYNCS 0x989680 ;  /* 0x009896800000895d */ /* 0x004fea0003900000 */
[----:B------:R-:W2:Y:S02]  /*bfd0*/  @!P0 SYNCS.PHASECHK.TRANS64 P0, [R0+URZ], R3 ;  /* 0x00000003000085a7 */ /* 0x000ea400080010ff */
[----:B--2---:R-:W-:Y:S05]  /*bfe0*/  @!P0 BRA `(.L_x_188) ;  /* 0xfffffffc00f08947 */ /* 0x004fea000383ffff */
[----:B------:R-:W-:Y:S05]  /*bff0*/  BRA `(.L_x_189) ;  /* 0xffffff74002c7947 */ /* 0x000fea000383ffff */
.L_x_57:
[----:B------:R-:W-:-:S07]  /*c000*/  MOV R0, UR5 ;  /* 0x0000000500007c02 */ /* 0x000fce0008000f00 */
.L_x_190:
[----:B-1----:R1:W2:Y:S02]  /*c010*/  SYNCS.PHASECHK.TRANS64.TRYWAIT P0, [R0+URZ], R3 ;  /* 0x00000003000075a7 */ /* 0x0022a400080011ff */
[----:B--2---:R-:W-:Y:S05]  /*c020*/  @!P0 NANOSLEEP.SYNCS 0x989680 ;  /* 0x009896800000895d */ /* 0x004fea0003900000 */
[----:B------:R-:W2:Y:S02]  /*c030*/  @!P0 SYNCS.PHASECHK.TRANS64 P0, [R0+URZ], R3 ;  /* 0x00000003000085a7 */ /* 0x000ea400080010ff */
[----:B--2---:R-:W-:Y:S05]  /*c040*/  @!P0 BRA `(.L_x_190) ;  /* 0xfffffffc00f08947 */ /* 0x004fea000383ffff */
[----:B------:R-:W-:Y:S05]  /*c050*/  BRA `(.L_x_191) ;  /* 0xffffff7400387947 */ /* 0x000fea000383ffff */
.L_x_58:
[----:B------:R-:W-:-:S07]  /*c060*/  MOV R0, UR5 ;  /* 0x0000000500007c02 */ /* 0x000fce0008000f00 */
.L_x_192:
[----:B-1----:R1:W2:Y:S02]  /*c070*/  SYNCS.PHASECHK.TRANS64.TRYWAIT P0, [R0+URZ], R3 ;  /* 0x00000003000075a7 */ /* 0x0022a400080011ff */
[----:B--2---:R-:W-:Y:S05]  /*c080*/  @!P0 NANOSLEEP.SYNCS 0x989680 ;  /* 0x009896800000895d */ /* 0x004fea0003900000 */
[----:B------:R-:W2:Y:S02]  /*c090*/  @!P0 SYNCS.PHASECHK.TRANS64 P0, [R0+URZ], R3 ;  /* 0x00000003000085a7 */ /* 0x000ea400080010ff */
[----:B--2---:R-:W-:Y:S05]  /*c0a0*/  @!P0 BRA `(.L_x_192) ;  /* 0xfffffffc00f08947 */ /* 0x004fea000383ffff */
[----:B------:R-:W-:Y:S05]  /*c0b0*/  BRA `(.L_x_193) ;  /* 0xffffff7400447947 */ /* 0x000fea000383ffff */
.L_x_59:
[----:B------:R-:W-:-:S07]  /*c0c0*/  MOV R0, UR5 ;  /* 0x0000000500007c02 */ /* 0x000fce0008000f00 */
.L_x_194:
[----:B-1----:R1:W2:Y:S02]  /*c0d0*/  SYNCS.PHASECHK.TRANS64.TRYWAIT P0, [R0+URZ], R3 ;  /* 0x00000003000075a7 */ /* 0x0022a400080011ff */
[----:B--2---:R-:W-:Y:S05]  /*c0e0*/  @!P0 NANOSLEEP.SYNCS 0x989680 ;  /* 0x009896800000895d */ /* 0x004fea0003900000 */
[----:B------:R-:W2:Y:S02]  /*c0f0*/  @!P0 SYNCS.PHASECHK.TRANS64 P0, [R0+URZ], R3 ;  /* 0x00000003000085a7 */ /* 0x000ea400080010ff */
[----:B--2---:R-:W-:Y:S05]  /*c100*/  @!P0 BRA `(.L_x_194) ;  /* 0xfffffffc00f08947 */ /* 0x004fea000383ffff */
[----:B------:R-:W-:Y:S05]  /*c110*/  BRA `(.L_x_195) ;  /* 0xffffff7400507947 */ /* 0x000fea000383ffff */
.L_x_60:
[----:B------:R-:W-:-:S07]  /*c120*/  MOV R0, UR5 ;  /* 0x0000000500007c02 */ /* 0x000fce0008000f00 */
.L_x_196:
[----:B-1----:R1:W2:Y:S02]  /*c130*/  SYNCS.PHASECHK.TRANS64.TRYWAIT P0, [R0+URZ], R3 ;  /* 0x00000003000075a7 */ /* 0x0022a400080011ff */
[----:B--2---:R-:W-:Y:S05]  /*c140*/  @!P0 NANOSLEEP.SYNCS 0x989680 ;  /* 0x009896800000895d */ /* 0x004fea0003900000 */
[----:B------:R-:W2:Y:S02]  /*c150*/  @!P0 SYNCS.PHASECHK.TRANS64 P0, [R0+URZ], R3 ;  /* 0x00000003000085a7 */ /* 0x000ea400080010ff */
[----:B--2---:R-:W-:Y:S05]  /*c160*/  @!P0 BRA `(.L_x_196) ;  /* 0xfffffffc00f08947 */ /* 0x004fea000383ffff */
[----:B------:R-:W-:Y:S05]  /*c170*/  BRA `(.L_x_197) ;  /* 0xffffff74005c7947 */ /* 0x000fea000383ffff */
.L_x_61:
[----:B------:R-:W-:-:S07]  /*c180*/  MOV R0, UR5 ;  /* 0x0000000500007c02 */ /* 0x000fce0008000f00 */
.L_x_198:
[----:B-1----:R1:W2:Y:S02]  /*c190*/  SYNCS.PHASECHK.TRANS64.TRYWAIT P0, [R0+URZ], R3 ;  /* 0x00000003000075a7 */ /* 0x0022a400080011ff */
[----:B--2---:R-:W-:Y:S05]  /*c1a0*/  @!P0 NANOSLEEP.SYNCS 0x989680 ;  /* 0x009896800000895d */ /* 0x004fea0003900000 */
[----:B------:R-:W2:Y:S02]  /*c1b0*/  @!P0 SYNCS.PHASECHK.TRANS64 P0, [R0+URZ], R3 ;  /* 0x00000003000085a7 */ /* 0x000ea400080010ff */
[----:B--2---:R-:W-:Y:S05]  /*c1c0*/  @!P0 BRA `(.L_x_198) ;  /* 0xfffffffc00f08947 */ /* 0x004fea000383ffff */
[----:B------:R-:W-:Y:S05]  /*c1d0*/  BRA `(.L_x_199) ;  /* 0xffffff7400687947 */ /* 0x000fea000383ffff */
.L_x_64:
[----:B-1----:R1:W2:Y:S02]  /*c1e0*/  SYNCS.PHASECHK.TRANS64.TRYWAIT P0, [R2+URZ+0x170], R4 ;  /* 0x00017004020075a7 */ /* 0x0022a400080011ff */
[----:B--2---:R-:W-:Y:S05]  /*c1f0*/  @!P0 NANOSLEEP.SYNCS 0x989680 ;  /* 0x009896800000895d */ /* 0x004fea0003900000 */
[----:B------:R-:W2:Y:S02]  /*c200*/  @!P0 SYNCS.PHASECHK.TRANS64 P0, [R2+URZ+0x170], R4 ;  /* 0x00017004020085a7 */ /* 0x000ea400080010ff */
[----:B--2---:R-:W-:Y:S05]  /*c210*/  @!P0 BRA `(.L_x_64) ;  /* 0xfffffffc00f08947 */ /* 0x004fea000383ffff */
[----:B------:R-:W-:Y:S05]  /*c220*/  BRA `(.L_x_200) ;  /* 0xffffff7400c47947 */ /* 0x000fea000383ffff */
.L_x_65:
[----:B------:R-:W-:-:S07]  /*c230*/  MOV R2, UR4 ;  /* 0x0000000400027c02 */ /* 0x000fce0008000f00 */
.L_x_201:
[----:B-1----:R1:W2:Y:S02]  /*c240*/  SYNCS.PHASECHK.TRANS64.TRYWAIT P0, [R2+URZ+0x140], R5 ;  /* 0x00014005020075a7 */ /* 0x0022a400080011ff */
[----:B--2---:R-:W-:Y:S05]  /*c250*/  @!P0 NANOSLEEP.SYNCS 0x989680 ;  /* 0x009896800000895d */ /* 0x004fea0003900000 */
[----:B------:R-:W2:Y:S02]  /*c260*/  @!P0 SYNCS.PHASECHK.TRANS64 P0, [R2+URZ+0x140], R5 ;  /* 0x00014005020085a7 */ /* 0x000ea400080010ff */
[----:B--2---:R-:W-:Y:S05]  /*c270*/  @!P0 BRA `(.L_x_201) ;  /* 0xfffffffc00f08947 */ /* 0x004fea000383ffff */
[----:B------:R-:W-:Y:S05]  /*c280*/  BRA `(.L_x_202) ;  /* 0xffffff7400d47947 */ /* 0x000fea000383ffff */
.L_x_66:
[----:B-1----:R1:W2:Y:S02]  /*c290*/  SYNCS.PHASECHK.TRANS64.TRYWAIT P1, [R2+URZ+0x130], R4 ;  /* 0x00013004020075a7 */ /* 0x0022a400080211ff */
[----:B--2---:R-:W-:Y:S05]  /*c2a0*/  @!P1 NANOSLEEP.SYNCS 0x989680 ;  /* 0x009896800000995d */ /* 0x004fea0003900000 */
[----:B------:R-:W2:Y:S02]  /*c2b0*/  @!P1 SYNCS.PHASECHK.TRANS64 P1, [R2+URZ+0x130], R4 ;  /* 0x00013004020095a7 */ /* 0x000ea400080210ff */
[----:B--2---:R-:W-:Y:S05]  /*c2c0*/  @!P1 BRA `(.L_x_66) ;  /* 0xfffffffc00f09947 */ /* 0x004fea000383ffff */
[----:B------:R-:W-:Y:S05]  /*c2d0*/  BRA `(.L_x_203) ;  /* 0xffffff7800047947 */ /* 0x000fea000383ffff */
.L_x_69:
[----:B------:R-:W-:-:S07]  /*c2e0*/  MOV R0, UR4 ;  /* 0x0000000400007c02 */ /* 0x000fce0008000f00 */
.L_x_204:
[----:B-1----:R1:W2:Y:S02]  /*c2f0*/  SYNCS.PHASECHK.TRANS64.TRYWAIT P0, [R0+URZ+0x140], R2 ;  /* 0x00014002000075a7 */ /* 0x0022a400080011ff */
[----:B--2---:R-:W-:Y:S05]  /*c300*/  @!P0 NANOSLEEP.SYNCS 0x989680 ;  /* 0x009896800000895d */ /* 0x004fea0003900000 */
[----:B------:R-:W2:Y:S02]  /*c310*/  @!P0 SYNCS.PHASECHK.TRANS64 P0, [R0+URZ+0x140], R2 ;  /* 0x00014002000085a7 */ /* 0x000ea400080010ff */
[----:B--2---:R-:W-:Y:S05]  /*c320*/  @!P0 BRA `(.L_x_204) ;  /* 0xfffffffc00f08947 */ /* 0x004fea000383ffff */
[----:B------:R-:W-:Y:S05]  /*c330*/  BRA `(.L_x_68) ;  /* 0xffffff7800587947 */ /* 0x000fea000383ffff */
.L_x_76:
[----:B-1----:R1:W2:Y:S02]  /*c340*/  SYNCS.PHASECHK.TRANS64.TRYWAIT P0, [R2+URZ+0x130], R0 ;  /* 0x00013000020075a7 */ /* 0x0022a400080011ff */
[----:B--2---:R-:W-:Y:S05]  /*c350*/  @!P0 NANOSLEEP.SYNCS 0x989680 ;  /* 0x009896800000895d */ /* 0x004fea0003900000 */
[----:B------:R-:W2:Y:S02]  /*c360*/  @!P0 SYNCS.PHASECHK.TRANS64 P0, [R2+URZ+0x130], R0 ;  /* 0x00013000020085a7 */ /* 0x000ea400080010ff */
[----:B--2---:R-:W-:Y:S05]  /*c370*/  @!P0 BRA `(.L_x_76) ;  /* 0xfffffffc00f08947 */ /* 0x004fea000383ffff */
[----:B------:R-:W-:Y:S05]  /*c380*/  BRA `(.L_x_205) ;  /* 0xffffff7c00f47947 */ /* 0x000fea000383ffff */
.L_x_79:
[----:B------:R-:W-:-:S07]  /*c390*/  MOV R0, UR44 ;  /* 0x0000002c00007c02 */ /* 0x000fce0008000f00 */
.L_x_206:
[----:B-1----:R1:W2:Y:S02]  /*c3a0*/  SYNCS.PHASECHK.TRANS64.TRYWAIT P0, [R0+URZ+0x160], R2 ;  /* 0x00016002000075a7 */ /* 0x0022a400080011ff */
[----:B--2---:R-:W-:Y:S05]  /*c3b0*/  @!P0 NANOSLEEP.SYNCS 0x989680 ;  /* 0x009896800000895d */ /* 0x004fea0003900000 */
[----:B------:R-:W2:Y:S02]  /*c3c0*/  @!P0 SYNCS.PHASECHK.TRANS64 P0, [R0+URZ+0x160], R2 ;  /* 0x00016002000085a7 */ /* 0x000ea400080010ff */
[----:B--2---:R-:W-:Y:S05]  /*c3d0*/  @!P0 BRA `(.L_x_206) ;  /* 0xfffffffc00f08947 */ /* 0x004fea000383ffff */
[----:B------:R-:W-:Y:S05]  /*c3e0*/  BRA `(.L_x_207) ;  /* 0xffffff8400847947 */ /* 0x000fea000383ffff */
.L_x_82:
[----:B------:R-:W-:Y:S07]  /*c3f0*/  MOV R0, UR7 ;  /* 0x0000000700007c02 */ /* 0x000fee0008000f00 */
.L_x_208:
[----:B-1----:R1:W2:Y:S02]  /*c400*/  SYNCS.PHASECHK.TRANS64.TRYWAIT P0, [R0+URZ], R2 ;  /* 0x00000002000075a7 */ /* 0x0022a400080011ff */
[----:B--2---:R-:W-:Y:S05]  /*c410*/  @!P0 NANOSLEEP.SYNCS 0x989680 ;  /* 0x009896800000895d */ /* 0x004fea0003900000 */
[----:B------:R-:W2:Y:S02]  /*c420*/  @!P0 SYNCS.PHASECHK.TRANS64 P0, [R0+URZ], R2 ;  /* 0x00000002000085a7 */ /* 0x000ea400080010ff */
[----:B--2---:R-:W-:Y:S05]  /*c430*/  @!P0 BRA `(.L_x_208) ;  /* 0xfffffffc00f08947 */ /* 0x004fea000383ffff */
[----:B------:R-:W-:Y:S05]  /*c440*/  BRA `(.L_x_81) ;  /* 0xffffff8400cc7947 */ /* 0x000fea000383ffff */
.L_x_85:
[----:B------:R-:W-:-:S07]  /*c450*/  MOV R0, UR4 ;  /* 0x0000000400007c02 */ /* 0x000fce0008000f00 */
.L_x_209:
[----:B--2---:R2:W4:Y:S02]  /*c460*/  SYNCS.PHASECHK.TRANS64.TRYWAIT P0, [R0+URZ], R2 ;  /* 0x00000002000075a7 */ /* 0x00452400080011ff */
[----:B----4-:R-:W-:Y:S05]  /*c470*/  @!P0 NANOSLEEP.SYNCS 0x989680 ;  /* 0x009896800000895d */ /* 0x010fea0003900000 */
[----:B------:R-:W4:Y:S02]  /*c480*/  @!P0 SYNCS.PHASECHK.TRANS64 P0, [R0+URZ], R2 ;  /* 0x00000002000085a7 */ /* 0x000f2400080010ff */
[----:B----4-:R-:W-:Y:S05]  /*c490*/  @!P0 BRA `(.L_x_209) ;  /* 0xfffffffc00f08947 */ /* 0x010fea000383ffff */
[----:B------:R-:W-:Y:S05]  /*c4a0*/  BRA `(.L_x_210) ;  /* 0xffffff8800bc7947 */ /* 0x000fea000383ffff */
.L_x_86:
[----:B------:R-:W-:-:S07]  /*c4b0*/  MOV R0, UR4 ;  /* 0x0000000400007c02 */ /* 0x000fce0008000f00 */
.L_x_211:
[----:B-1----:R1:W2:Y:S02]  /*c4c0*/  SYNCS.PHASECHK.TRANS64.TRYWAIT P0, [R0+URZ], R2 ;  /* 0x00000002000075a7 */ /* 0x0022a400080011ff */
[----:B--2---:R-:W-:Y:S05]  /*c4d0*/  @!P0 NANOSLEEP.SYNCS 0x989680 ;  /* 0x009896800000895d */ /* 0x004fea0003900000 */
[----:B------:R-:W2:Y:S02]  /*c4e0*/  @!P0 SYNCS.PHASECHK.TRANS64 P0, [R0+URZ], R2 ;  /* 0x00000002000085a7 */ /* 0x000ea400080010ff */
[----:B--2---:R-:W-:Y:S05]  /*c4f0*/  @!P0 BRA `(.L_x_211) ;  /* 0xfffffffc00f08947 */ /* 0x004fea000383ffff */
[----:B------:R-:W-:Y:S05]  /*c500*/  BRA `(.L_x_212) ;  /* 0xffffff8800c87947 */ /* 0x000fea000383ffff */
.L_x_91:
[----:B---3--:R3:W1:Y:S02]  /*c510*/  SYNCS.PHASECHK.TRANS64.TRYWAIT P0, [R12+URZ+0x130], R0 ;  /* 0x000130000c0075a7 */ /* 0x00866400080011ff */
[----:B-1----:R-:W-:Y:S05]  /*c520*/  @!P0 NANOSLEEP.SYNCS 0x989680 ;  /* 0x009896800000895d */ /* 0x002fea0003900000 */
[----:B------:R-:W1:Y:S02]  /*c530*/  @!P0 SYNCS.PHASECHK.TRANS64 P0, [R12+URZ+0x130], R0 ;  /* 0x000130000c0085a7 */ /* 0x000e6400080010ff */
[----:B-1----:R-:W-:Y:S05]  /*c540*/  @!P0 BRA `(.L_x_91) ;  /* 0xfffffffc00f08947 */ /* 0x002fea000383ffff */
[----:B------:R-:W-:Y:S05]  /*c550*/  BRA `(.L_x_213) ;  /* 0xffffff8c00d87947 */ /* 0x000fea000383ffff */
.L_x_94:
[----:B-1----:R-:W-:Y:S07]  /*c560*/  MOV R0, UR29 ;  /* 0x0000001d00007c02 */ /* 0x002fee0008000f00 */
.L_x_214:
[----:B-1----:R1:W2:Y:S02]  /*c570*/  SYNCS.PHASECHK.TRANS64.TRYWAIT P2, [R0+URZ+0x128], R6 ;  /* 0x00012806000075a7 */ /* 0x0022a400080411ff */
[----:B--2---:R-:W-:Y:S05]  /*c580*/  @!P2 NANOSLEEP.SYNCS 0x989680 ;  /* 0x009896800000a95d */ /* 0x004fea0003900000 */
[----:B------:R-:W2:Y:S02]  /*c590*/  @!P2 SYNCS.PHASECHK.TRANS64 P2, [R0+URZ+0x128], R6 ;  /* 0x000128060000a5a7 */ /* 0x000ea400080410ff */
[----:B--2---:R-:W-:Y:S05]  /*c5a0*/  @!P2 BRA `(.L_x_214) ;  /* 0xfffffffc00f0a947 */ /* 0x004fea000383ffff */
[----:B------:R-:W-:Y:S05]  /*c5b0*/  BRA `(.L_x_93) ;  /* 0xffffff94003c7947 */ /* 0x000fea000383ffff */
.L_x_97:
[----:B------:R-:W-:Y:S07]  /*c5c0*/  MOV R0, UR4 ;  /* 0x0000000400007c02 */ /* 0x000fee0008000f00 */
.L_x_215:
[----:B-1----:R1:W2:Y:S02]  /*c5d0*/  SYNCS.PHASECHK.TRANS64.TRYWAIT P0, [R0+URZ+0x108], R9 ;  /* 0x00010809000075a7 */ /* 0x0022a400080011ff */
[----:B--2---:R-:W-:Y:S05]  /*c5e0*/  @!P0 NANOSLEEP.SYNCS 0x989680 ;  /* 0x009896800000895d */ /* 0x004fea0003900000 */
[----:B------:R-:W2:Y:S02]  /*c5f0*/  @!P0 SYNCS.PHASECHK.TRANS64 P0, [R0+URZ+0x108], R9 ;  /* 0x00010809000085a7 */ /* 0x000ea400080010ff */
[----:B--2---:R-:W-:Y:S05]  /*c600*/  @!P0 BRA `(.L_x_215) ;  /* 0xfffffffc00f08947 */ /* 0x004fea000383ffff */
[----:B------:R-:W-:Y:S05]  /*c610*/  BRA `(.L_x_216) ;  /* 0xffffff94009c7947 */ /* 0x000fea000383ffff */
.L_x_98:
[----:B------:R-:W-:Y:S07]  /*c620*/  MOV R0, UR7 ;  /* 0x0000000700007c02 */ /* 0x000fee0008000f00 */
.L_x_217:
[----:B-1----:R1:W2:Y:S02]  /*c630*/  SYNCS.PHASECHK.TRANS64.TRYWAIT P0, [R0+URZ+0x108], R10 ;  /* 0x0001080a000075a7 */ /* 0x0022a400080011ff */
[----:B--2---:R-:W-:Y:S05]  /*c640*/  @!P0 NANOSLEEP.SYNCS 0x989680 ;  /* 0x009896800000895d */ /* 0x004fea0003900000 */
[----:B------:R-:W2:Y:S02]  /*c650*/  @!P0 SYNCS.PHASECHK.TRANS64 P0, [R0+URZ+0x108], R10 ;  /* 0x0001080a000085a7 */ /* 0x000ea400080010ff */
[----:B--2---:R-:W-:Y:S05]  /*c660*/  @!P0 BRA `(.L_x_217) ;  /* 0xfffffffc00f08947 */ /* 0x004fea000383ffff */
[----:B------:R-:W-:Y:S05]  /*c670*/  BRA `(.L_x_218) ;  /* 0xffffff9800187947 */ /* 0x000fea000383ffff */
.L_x_99:
[----:B------:R-:W-:Y:S07]  /*c680*/  MOV R0, UR5 ;  /* 0x0000000500007c02 */ /* 0x000fee0008000f00 */
.L_x_219:
[----:B-1----:R1:W2:Y:S02]  /*c690*/  SYNCS.PHASECHK.TRANS64.TRYWAIT P0, [R0+URZ+0x108], R10 ;  /* 0x0001080a000075a7 */ /* 0x0022a400080011ff */
[----:B--2---:R-:W-:Y:S05]  /*c6a0*/  @!P0 NANOSLEEP.SYNCS 0x989680 ;  /* 0x009896800000895d */ /* 0x004fea0003900000 */
[----:B------:R-:W2:Y:S02]  /*c6b0*/  @!P0 SYNCS.PHASECHK.TRANS64 P0, [R0+URZ+0x108], R10 ;  /* 0x0001080a000085a7 */ /* 0x000ea400080010ff */
[----:B--2---:R-:W-:Y:S05]  /*c6c0*/  @!P0 BRA `(.L_x_219) ;  /* 0xfffffffc00f08947 */ /* 0x004fea000383ffff */
[----:B------:R-:W-:Y:S05]  /*c6d0*/  BRA `(.L_x_220) ;  /* 0xffffff98009c7947 */ /* 0x000fea000383ffff */
.L_x_100:
[----:B------:R-:W-:Y:S07]  /*c6e0*/  MOV R0, UR4 ;  /* 0x0000000400007c02 */ /* 0x000fee0008000f00 */
.L_x_221:
[----:B-1----:R1:W2:Y:S02]  /*c6f0*/  SYNCS.PHASECHK.TRANS64.TRYWAIT P0, [R0+URZ+0x108], R6 ;  /* 0x00010806000075a7 */ /* 0x0022a400080011ff */
[----:B--2---:R-:W-:Y:S05]  /*c700*/  @!P0 NANOSLEEP.SYNCS 0x989680 ;  /* 0x009896800000895d */ /* 0x004fea0003900000 */
[----:B------:R-:W2:Y:S02]  /*c710*/  @!P0 SYNCS.PHASECHK.TRANS64 P0, [R0+URZ+0x108], R6 ;  /* 0x00010806000085a7 */ /* 0x000ea400080010ff */
[----:B--2---:R-:W-:Y:S05]  /*c720*/  @!P0 BRA `(.L_x_221) ;  /* 0xfffffffc00f08947 */ /* 0x004fea000383ffff */
[----:B------:R-:W-:Y:S05]  /*c730*/  BRA `(.L_x_222) ;  /* 0xffffff9c001c7947 */ /* 0x000fea000383ffff */
.L_x_102:
[----:B------:R-:W-:-:S07]  /*c740*/  MOV R0, UR4 ;  /* 0x0000000400007c02 */ /* 0x000fce0008000f00 */
.L_x_223:
[----:B-1----:R1:W2:Y:S02]  /*c750*/  SYNCS.PHASECHK.TRANS64.TRYWAIT P0, [R0+URZ], R2 ;  /* 0x00000002000075a7 */ /* 0x0022a400080011ff */
[----:B--2---:R-:W-:Y:S05]  /*c760*/  @!P0 NANOSLEEP.SYNCS 0x989680 ;  /* 0x009896800000895d */ /* 0x004fea0003900000 */
[----:B------:R-:W2:Y:S02]  /*c770*/  @!P0 SYNCS.PHASECHK.TRANS64 P0, [R0+URZ], R2 ;  /* 0x00000002000085a7 */ /* 0x000ea400080010ff */
[----:B--2---:R-:W-:Y:S05]  /*c780*/  @!P0 BRA `(.L_x_223) ;  /* 0xfffffffc00f08947 */ /* 0x004fea000383ffff */
[----:B------:R-:W-:Y:S05]  /*c790*/  BRA `(.L_x_224) ;  /* 0xffffff9c00c87947 */ /* 0x000fea000383ffff */
.L_x_103:
[----:B------:R-:W-:-:S07]  /*c7a0*/  MOV R0, UR5 ;  /* 0x0000000500007c02 */ /* 0x000fce0008000f00 */
.L_x_225:
[----:B-1----:R1:W2:Y:S02]  /*c7b0*/  SYNCS.PHASECHK.TRANS64.TRYWAIT P0, [R0+URZ], R2 ;  /* 0x00000002000075a7 */ /* 0x0022a400080011ff */
[----:B--2---:R-:W-:Y:S05]  /*c7c0*/  @!P0 NANOSLEEP.SYNCS 0x989680 ;  /* 0x009896800000895d */ /* 0x004fea0003900000 */
[----:B------:R-:W2:Y:S02]  /*c7d0*/  @!P0 SYNCS.PHASECHK.TRANS64 P0, [R0+URZ], R2 ;  /* 0x00000002000085a7 */ /* 0x000ea400080010ff */
[----:B--2---:R-:W-:Y:S05]  /*c7e0*/  @!P0 BRA `(.L_x_225) ;  /* 0xfffffffc00f08947 */ /* 0x004fea000383ffff */
[----:B------:R-:W-:Y:S05]  /*c7f0*/  BRA `(.L_x_226) ;  /* 0xffffff9c00d47947 */ /* 0x000fea000383ffff */
.L_x_105:
[----:B-1----:R1:W3:Y:S02]  /*c800*/  SYNCS.PHASECHK.TRANS64.TRYWAIT P0, [R0+URZ+0x130], R2 ;  /* 0x00013002000075a7 */ /* 0x0022e400080011ff */
[----:B---3--:R-:W-:Y:S05]  /*c810*/  @!P0 NANOSLEEP.SYNCS 0x989680 ;  /* 0x009896800000895d */ /* 0x008fea0003900000 */
[----:B------:R-:W3:Y:S02]  /*c820*/  @!P0 SYNCS.PHASECHK.TRANS64 P0, [R0+URZ+0x130], R2 ;  /* 0x00013002000085a7 */ /* 0x000ee400080010ff */
[----:B---3--:R-:W-:Y:S05]  /*c830*/  @!P0 BRA `(.L_x_105) ;  /* 0xfffffffc00f08947 */ /* 0x008fea000383ffff */
[----:B------:R-:W-:Y:S05]  /*c840*/  BRA `(.L_x_227) ;  /* 0xffffffa000b87947 */ /* 0x000fea000383ffff */
.L_x_115:
[----:B-1----:R1:W2:Y:S02]  /*c850*/  SYNCS.PHASECHK.TRANS64.TRYWAIT P0, [R0+URZ+0xf0], R3 ;  /* 0x0000f003000075a7 */ /* 0x0022a400080011ff */
[----:B--2---:R-:W-:Y:S05]  /*c860*/  @!P0 NANOSLEEP.SYNCS 0x989680 ;  /* 0x009896800000895d */ /* 0x004fea0003900000 */
[----:B------:R-:W2:Y:S02]  /*c870*/  @!P0 SYNCS.PHASECHK.TRANS64 P0, [R0+URZ+0xf0], R3 ;  /* 0x0000f003000085a7 */ /* 0x000ea400080010ff */
[----:B--2---:R-:W-:Y:S05]  /*c880*/  @!P0 BRA `(.L_x_115) ;  /* 0xfffffffc00f08947 */ /* 0x004fea000383ffff */
[----:B------:R-:W-:Y:S05]  /*c890*/  BRA `(.L_x_114) ;  /* 0xffffffb000487947 */ /* 0x000fea000383ffff */
.L_x_117:
[----:B-1----:R1:W4:Y:S02]  /*c8a0*/  SYNCS.PHASECHK.TRANS64.TRYWAIT P0, [R106+URZ+0x150], R2 ;  /* 0x000150026a0075a7 */ /* 0x00232400080011ff */
[----:B----4-:R-:W-:Y:S05]  /*c8b0*/  @!P0 NANOSLEEP.SYNCS 0x989680 ;  /* 0x009896800000895d */ /* 0x010fea0003900000 */
[----:B------:R-:W4:Y:S02]  /*c8c0*/  @!P0 SYNCS.PHASECHK.TRANS64 P0, [R106+URZ+0x150], R2 ;  /* 0x000150026a0085a7 */ /* 0x000f2400080010ff */
[----:B----4-:R-:W-:Y:S05]  /*c8d0*/  @!P0 BRA `(.L_x_117) ;  /* 0xfffffffc00f08947 */ /* 0x010fea000383ffff */
[----:B------:R-:W-:Y:S05]  /*c8e0*/  BRA `(.L_x_116) ;  /* 0xffffffb0007c7947 */ /* 0x000fea000383ffff */
.L_x_130:
[----:B-1----:R1:W3:Y:S02]  /*c8f0*/  SYNCS.PHASECHK.TRANS64.TRYWAIT P0, [R2+URZ+0xf0], R0 ;  /* 0x0000f000020075a7 */ /* 0x0022e400080011ff */
[----:B---3--:R-:W-:Y:S05]  /*c900*/  @!P0 NANOSLEEP.SYNCS 0x989680 ;  /* 0x009896800000895d */ /* 0x008fea0003900000 */
[----:B------:R-:W3:Y:S02]  /*c910*/  @!P0 SYNCS.PHASECHK.TRANS64 P0, [R2+URZ+0xf0], R0 ;  /* 0x0000f000020085a7 */ /* 0x000ee400080010ff */
[----:B---3--:R-:W-:Y:S05]  /*c920*/  @!P0 BRA `(.L_x_130) ;  /* 0xfffffffc00f08947 */ /* 0x008fea000383ffff */
[----:B------:R-:W-:Y:S05]  /*c930*/  BRA `(.L_x_129) ;  /* 0xffffffc0003c7947 */ /* 0x000fea000383ffff */
.L_x_142:
[----:B--2---:R2:W3:Y:S02]  /*c940*/  SYNCS.PHASECHK.TRANS64.TRYWAIT P0, [R21+URZ+0xf0], R20 ;  /* 0x0000f014150075a7 */ /* 0x0044e400080011ff */
[----:B---3--:R-:W-:Y:S05]  /*c950*/  @!P0 NANOSLEEP.SYNCS 0x989680 ;  /* 0x009896800000895d */ /* 0x008fea0003900000 */
[----:B------:R-:W3:Y:S02]  /*c960*/  @!P0 SYNCS.PHASECHK.TRANS64 P0, [R21+URZ+0xf0], R20 ;  /* 0x0000f014150085a7 */ /* 0x000ee400080010ff */
[----:B---3--:R-:W-:Y:S05]  /*c970*/  @!P0 BRA `(.L_x_142) ;  /* 0xfffffffc00f08947 */ /* 0x008fea000383ffff */
[----:B------:R-:W-:Y:S05]  /*c980*/  BRA `(.L_x_141) ;  /* 0xffffffd000187947 */ /* 0x000fea000383ffff */
.L_x_154:
[----:B--2---:R2:W3:Y:S02]  /*c990*/  SYNCS.PHASECHK.TRANS64.TRYWAIT P0, [R0+URZ+0xf0], R114 ;  /* 0x0000f072000075a7 */ /* 0x0044e400080011ff */
[----:B---3--:R-:W-:Y:S05]  /*c9a0*/  @!P0 NANOSLEEP.SYNCS 0x989680 ;  /* 0x009896800000895d */ /* 0x008fea0003900000 */
[----:B------:R-:W3:Y:S02]  /*c9b0*/  @!P0 SYNCS.PHASECHK.TRANS64 P0, [R0+URZ+0xf0], R114 ;  /* 0x0000f072000085a7 */ /* 0x000ee400080010ff */
[----:B---3--:R-:W-:Y:S05]  /*c9c0*/  @!P0 BRA `(.L_x_154) ;  /* 0xfffffffc00f08947 */ /* 0x008fea000383ffff */
[----:B------:R-:W-:Y:S05]  /*c9d0*/  BRA `(.L_x_153) ;  /* 0xffffffdc00e87947 */ /* 0x000fea000383ffff */
        .weak           $__internal_0_$__cuda_sm10x_tcgen05_guardrail_trap_col_being_dealloced_not_returned_by_alloc
        .type           $__internal_0_$__cuda_sm10x_tcgen05_guardrail_trap_col_being_dealloced_not_returned_by_alloc,@function
        .size           $__internal_0_$__cuda_sm10x_tcgen05_guardrail_trap_col_being_dealloced_not_returned_by_alloc,($__internal_1_$__cuda_sm10x_tcgen05_guardrail_trap_phase_invalid_during_alloc - $__internal_0_$__cuda_sm10x_tcgen05_guardrail_trap_col_being_dealloced_not_returned_by_alloc)
$__internal_0_$__cuda_sm10x_tcgen05_guardrail_trap_col_being_dealloced_not_returned_by_alloc:
[----:B------:R-:W-:Y:S05]  /*c9e0*/  BPT.TRAP 0x1 ;  /* 0x000000040000795c */ /* 0x000fea0000300000 */
[----:B------:R-:W-:-:S04]  /*c9f0*/  HFMA2 R3, -RZ, RZ, 0, 0 ;  /* 0x00000000ff037431 */ /* 0x000fc800000001ff */
[----:B------:R-:W-:Y:S05]  /*ca00*/  RET.REL.NODEC R2 `(_ZN7cutlass13device_kernelINS_4gemm6kernel13GemmUniversalIN4cute5tupleIJiiiiEEENS1_10collective13CollectiveMmaINS1_46MainloopSm100TmaUmmaWarpSpecializedBlockScaledILi15ELi2ELi2ENS5_IJNS4_1CILi4EEESB_NSA_ILi1EEEEEEEENS5_IJNSA_ILi128EEENSA_ILi64EEESF_EEENS5_IJNS_12float_e2m1_tENS_13float_ue4m3_tEEEENS5_IJNS5_IJlSC_lEEENS4_6LayoutINS5_IJNS5_IJNS5_IJNSA_ILi32EEESB_EEEiEEENS5_IJNS5_IJNSA_ILi16EEESB_EEEiEEENS5_IJSC_iEEEEEENS5_IJSS_NS5_IJNS5_IJNSA_ILi0EEESC_EEENSA_ILi512EEEEEENS5_IJSV_iEEEEEEEEEEESK_S12_NS4_8TiledMMAINS4_8MMA_AtomIJNS4_17SM100_MMA_MXF4_SSISI_SI_fSJ_Li128ELi64ELi16ELNS4_4UMMA5MajorE0ELS17_0ELNS16_7ScaleInE0ELS18_0EEEEEENSM_INS5_IJSC_SC_SC_EEENS5_IJSV_SV_SV_EEEEENS5_IJNS4_10UnderscoreES1E_S1E_EEEEENS5_IJNS4_23SM90_TMA_LOAD_MULTICASTES1H_EEENS5_IJNS4_14ComposedLayoutINS4_7SwizzleILi2ELi4ELi3EEENS4_18smem_ptr_flag_bitsILi4EEENSM_INS5_IJNSA_ILi8EEESF_EEENS5_IJSF_SC_EEEEEEENSM_INS5_IJNS5_IJNS5_IJSO_SC_EEESR_EEESC_NS5_IJSC_NSA_ILi2EEEEEEEEENS5_IJNS5_IJNS5_IJSR_SX_EEESW_EEESV_NS5_IJSB_SX_EEEEEEEEEEEvNS4_8identityES1I_S23_vS24_EENS_8epilogue10collective18CollectiveEpilogueINS26_23Sm100TmaWarpSpecializedILi3ELi2ELi16ELb1ELb0EEEJNS5_IJSG_SG_SF_EEENS5_IJNSM_ISG_SC_EENSM_INS5_IJSQ_S1V_EEENS5_IJSC_SN_EEEEEEEENS_10bfloat16_tESL_S2H_SL_NS26_6fusion15FusionCallbacksIS2A_NS2I_17LinearCombinationIS2H_fS2H_fLNS_15FloatRoundStyleE2EEES2B_S2G_JEEENS4_5SM1004TMEM4LOAD26SM100_TMEM_LOAD_32dp32b16xENS4_13SM90_TMA_LOADENS1J_INS1K_ILi1ELi4ELi3EEENS1M_ILi16EEENSM_INS5_IJS1O_SQ_EEENS5_IJSQ_SC_EEEEEEENS4_39AutoVectorizingCopyWithAssumedAlignmentILi128EEENS4_14SM90_TMA_STOREES2Y_S30_S30_EEEvvEEEEvNT_6ParamsE) ;  /* 0xffffff34027c7950 */ /* 0x000fea0003c3ffff */
        .weak           $__internal_1_$__cuda_sm10x_tcgen05_guardrail_trap_phase_invalid_during_alloc
        .type           $__internal_1_$__cuda_sm10x_tcgen05_guardrail_trap_phase_invalid_during_alloc,@function
        .size           $__internal_1_$__cuda_sm10x_tcgen05_guardrail_trap_phase_invalid_during_alloc,($__internal_2_$__cuda_sm10x_tcgen05_guardrail_trap_unallocated_columns_being_dealloced - $__internal_1_$__cuda_sm10x_tcgen05_guardrail_trap_phase_invalid_during_alloc)
$__internal_1_$__cuda_sm10x_tcgen05_guardrail_trap_phase_invalid_during_alloc:
[----:B------:R-:W-:Y:S05]  /*ca10*/  BPT.TRAP 0x1 ;  /* 0x000000040000795c */ /* 0x000fea0000300000 */
[----:B------:R-:W-:-:S04]  /*ca20*/  MOV R5, 0x0 ;  /* 0x0000000000057802 */ /* 0x000fc80000000f00 */
[----:B------:R-:W-:Y:S05]  /*ca30*/  RET.REL.NODEC R4 `(_ZN7cutlass13device_kernelINS_4gemm6kernel13GemmUniversalIN4cute5tupleIJiiiiEEENS1_10collective13CollectiveMmaINS1_46MainloopSm100TmaUmmaWarpSpecializedBlockScaledILi15ELi2ELi2ENS5_IJNS4_1CILi4EEESB_NSA_ILi1EEEEEEEENS5_IJNSA_ILi128EEENSA_ILi64EEESF_EEENS5_IJNS_12float_e2m1_tENS_13float_ue4m3_tEEEENS5_IJNS5_IJlSC_lEEENS4_6LayoutINS5_IJNS5_IJNS5_IJNSA_ILi32EEESB_EEEiEEENS5_IJNS5_IJNSA_ILi16EEESB_EEEiEEENS5_IJSC_iEEEEEENS5_IJSS_NS5_IJNS5_IJNSA_ILi0EEESC_EEENSA_ILi512EEEEEENS5_IJSV_iEEEEEEEEEEESK_S12_NS4_8TiledMMAINS4_8MMA_AtomIJNS4_17SM100_MMA_MXF4_SSISI_SI_fSJ_Li128ELi64ELi16ELNS4_4UMMA5MajorE0ELS17_0ELNS16_7ScaleInE0ELS18_0EEEEEENSM_INS5_IJSC_SC_SC_EEENS5_IJSV_SV_SV_EEEEENS5_IJNS4_10UnderscoreES1E_S1E_EEEEENS5_IJNS4_23SM90_TMA_LOAD_MULTICASTES1H_EEENS5_IJNS4_14ComposedLayoutINS4_7SwizzleILi2ELi4ELi3EEENS4_18smem_ptr_flag_bitsILi4EEENSM_INS5_IJNSA_ILi8EEESF_EEENS5_IJSF_SC_EEEEEEENSM_INS5_IJNS5_IJNS5_IJSO_SC_EEESR_EEESC_NS5_IJSC_NSA_ILi2EEEEEEEEENS5_IJNS5_IJNS5_IJSR_SX_EEESW_EEESV_NS5_IJSB_SX_EEEEEEEEEEEvNS4_8identityES1I_S23_vS24_EENS_8epilogue10collective18CollectiveEpilogueINS26_23Sm100TmaWarpSpecializedILi3ELi2ELi16ELb1ELb0EEEJNS5_IJSG_SG_SF_EEENS5_IJNSM_ISG_SC_EENSM_INS5_IJSQ_S1V_EEENS5_IJSC_SN_EEEEEEEENS_10bfloat16_tESL_S2H_SL_NS26_6fusion15FusionCallbacksIS2A_NS2I_17LinearCombinationIS2H_fS2H_fLNS_15FloatRoundStyleE2EEES2B_S2G_JEEENS4_5SM1004TMEM4LOAD26SM100_TMEM_LOAD_32dp32b16xENS4_13SM90_TMA_LOADENS1J_INS1K_ILi1ELi4ELi3EEENS1M_ILi16EEENSM_INS5_IJS1O_SQ_EEENS5_IJSQ_SC_EEEEEEENS4_39AutoVectorizingCopyWithAssumedAlignmentILi128EEENS4_14SM90_TMA_STOREES2Y_S30_S30_EEEvvEEEEvNT_6ParamsE) ;  /* 0xffffff3404707950 */ /* 0x000fea0003c3ffff */
        .weak           $__internal_2_$__cuda_sm10x_tcgen05_guardrail_trap_unallocated_columns_being_dealloced
        .type           $__internal_2_$__cuda_sm10x_tcgen05_guardrail_trap_unallocated_columns_being_dealloced,@function
        .size           $__internal_2_$__cuda_sm10x_tcgen05_guardrail_trap_unallocated_columns_being_dealloced,(.L_x_229 - $__internal_2_$__cuda_sm10x_tcgen05_guardrail_trap_unallocated_columns_being_dealloced)
$__internal_2_$__cuda_sm10x_tcgen05_guardrail_trap_unallocated_columns_being_dealloced:
[----:B------:R-:W-:Y:S05]  /*ca40*/  BPT.TRAP 0x1 ;  /* 0x000000040000795c */ /* 0x000fea0000300000 */
[----:B------:R-:W-:-:S04]  /*ca50*/  HFMA2 R3, -RZ, RZ, 0, 0 ;  /* 0x00000000ff037431 */ /* 0x000fc800000001ff */
[----:B------:R-:W-:Y:S05]  /*ca60*/  RET.REL.NODEC R2 `(_ZN7cutlass13device_kernelINS_4gemm6kernel13GemmUniversalIN4cute5tupleIJiiiiEEENS1_10collective13CollectiveMmaINS1_46MainloopSm100TmaUmmaWarpSpecializedBlockScaledILi15ELi2ELi2ENS5_IJNS4_1CILi4EEESB_NSA_ILi1EEEEEEEENS5_IJNSA_ILi128EEENSA_ILi64EEESF_EEENS5_IJNS_12float_e2m1_tENS_13float_ue4m3_tEEEENS5_IJNS5_IJlSC_lEEENS4_6LayoutINS5_IJNS5_IJNS5_IJNSA_ILi32EEESB_EEEiEEENS5_IJNS5_IJNSA_ILi16EEESB_EEEiEEENS5_IJSC_iEEEEEENS5_IJSS_NS5_IJNS5_IJNSA_ILi0EEESC_EEENSA_ILi512EEEEEENS5_IJSV_iEEEEEEEEEEESK_S12_NS4_8TiledMMAINS4_8MMA_AtomIJNS4_17SM100_MMA_MXF4_SSISI_SI_fSJ_Li128ELi64ELi16ELNS4_4UMMA5MajorE0ELS17_0ELNS16_7ScaleInE0ELS18_0EEEEEENSM_INS5_IJSC_SC_SC_EEENS5_IJSV_SV_SV_EEEEENS5_IJNS4_10UnderscoreES1E_S1E_EEEEENS5_IJNS4_23SM90_TMA_LOAD_MULTICASTES1H_EEENS5_IJNS4_14ComposedLayoutINS4_7SwizzleILi2ELi4ELi3EEENS4_18smem_ptr_flag_bitsILi4EEENSM_INS5_IJNSA_ILi8EEESF_EEENS5_IJSF_SC_EEEEEEENSM_INS5_IJNS5_IJNS5_IJSO_SC_EEESR_EEESC_NS5_IJSC_NSA_ILi2EEEEEEEEENS5_IJNS5_IJNS5_IJSR_SX_EEESW_EEESV_NS5_IJSB_SX_EEEEEEEEEEEvNS4_8identityES1I_S23_vS24_EENS_8epilogue10collective18CollectiveEpilogueINS26_23Sm100TmaWarpSpecializedILi3ELi2ELi16ELb1ELb0EEEJNS5_IJSG_SG_SF_EEENS5_IJNSM_ISG_SC_EENSM_INS5_IJSQ_S1V_EEENS5_IJSC_SN_EEEEEEEENS_10bfloat16_tESL_S2H_SL_NS26_6fusion15FusionCallbacksIS2A_NS2I_17LinearCombinationIS2H_fS2H_fLNS_15FloatRoundStyleE2EEES2B_S2G_JEEENS4_5SM1004TMEM4LOAD26SM100_TMEM_LOAD_32dp32b16xENS4_13SM90_TMA_LOADENS1J_INS1K_ILi1ELi4ELi3EEENS1M_ILi16EEENSM_INS5_IJS1O_SQ_EEENS5_IJSQ_SC_EEEEEEENS4_39AutoVectorizingCopyWithAssumedAlignmentILi128EEENS4_14SM90_TMA_STOREES2Y_S30_S30_EEEvvEEEEvNT_6ParamsE) ;  /* 0xffffff3402647950 */ /* 0x000fea0003c3ffff */
.L_x_228:
[----:B------:R-:W-:-:S00]  /*ca70*/  BRA `(.L_x_228) ;  /* 0xfffffffc00fc7947 */ /* 0x000fc0000383ffff */
[----:B------:R-:W-:-:S00]  /*ca80*/  NOP ;  /* 0x0000000000007918 */ /* 0x000fc00000000000 */
[----:B------:R-:W-:-:S00]  /*ca90*/  NOP ;  /* 0x0000000000007918 */ /* 0x000fc00000000000 */
[----:B------:R-:W-:-:S00]  /*caa0*/  NOP ;  /* 0x0000000000007918 */ /* 0x000fc00000000000 */
[----:B------:R-:W-:-:S00]  /*cab0*/  NOP ;  /* 0x0000000000007918 */ /* 0x000fc00000000000 */
[----:B------:R-:W-:-:S00]  /*cac0*/  NOP ;  /* 0x0000000000007918 */ /* 0x000fc00000000000 */
[----:B------:R-:W-:-:S00]  /*cad0*/  NOP ;  /* 0x0000000000007918 */ /* 0x000fc00000000000 */
[----:B------:R-:W-:-:S00]  /*cae0*/  NOP ;  /* 0x0000000000007918 */ /* 0x000fc00000000000 */
[----:B------:R-:W-:-:S00]  /*caf0*/  NOP ;  /* 0x0000000000007918 */ /* 0x000fc00000000000 */
.L_x_229:


//--------------------- .nv.global.init           --------------------------
	.section	.nv.global.init,"aw",@progbits
.nv.global.init:
	.type		$str$29,@object
	.size		$str$29,($str$30 - $str$29)
$str$29:
        /*0000*/ 	.byte	0x28, 0x61, 0x64, 0x64, 0x72, 0x65, 0x73, 0x73, 0x20, 0x26, 0x20, 0x6d, 0x61, 0x73, 0x6b, 0x29
        /*0010*/ 	.byte	0x20, 0x3d, 0x3d, 0x20, 0x30, 0x00
	.type		$str$30,@object
	.size		$str$30,($str$26 - $str$30)
$str$30:
        /*0016*/ 	.byte	0x2f, 0x74, 0x6d, 0x70, 0x2f, 0x63, 0x75, 0x74, 0x6c, 0x61, 0x73, 0x73, 0x5f, 0x73, 0x77, 0x65
        /*0026*/ 	.byte	0x65, 0x70, 0x5f, 0x73, 0x72, 0x63, 0x2f, 0x69, 0x6e, 0x63, 0x6c, 0x75, 0x64, 0x65, 0x2f, 0x63
        /*0036*/ 	.byte	0x75, 0x74, 0x65, 0x2f, 0x70, 0x6f, 0x69, 0x6e, 0x74, 0x65, 0x72, 0x5f, 0x66, 0x6c, 0x61, 0x67
        /*0046*/ 	.byte	0x67, 0x65, 0x64, 0x2e, 0x68, 0x70, 0x70, 0x00
	.type		$str$26,@object
	.size		$str$26,($str$25 - $str$26)
$str$26:
        /*004e*/ 	.byte	0x2f, 0x74, 0x6d, 0x70, 0x2f, 0x63, 0x75, 0x74, 0x6c, 0x61, 0x73, 0x73, 0x5f, 0x73, 0x77, 0x65
        /*005e*/ 	.byte	0x65, 0x70, 0x5f, 0x73, 0x72, 0x63, 0x2f, 0x69, 0x6e, 0x63, 0x6c, 0x75, 0x64, 0x65, 0x2f, 0x63
        /*006e*/ 	.byte	0x75, 0x74, 0x65, 0x2f, 0x61, 0x74, 0x6f, 0x6d, 0x2f, 0x63, 0x6f, 0x70, 0x79, 0x5f, 0x74, 0x72
        /*007e*/ 	.byte	0x61, 0x69, 0x74, 0x73, 0x5f, 0x73, 0x6d, 0x31, 0x30, 0x30, 0x2e, 0x68, 0x70, 0x70, 0x00
	.type		$str$25,@object
	.size		$str$25,(__unnamed_1 - $str$25)
$str$25:
        /*008d*/ 	.byte	0x28, 0x28, 0x75, 0x69, 0x6e, 0x74, 0x33, 0x32, 0x5f, 0x74, 0x28, 0x74, 0x68, 0x72, 0x65, 0x61
        /*009d*/ 	.byte	0x64, 0x49, 0x64, 0x78, 0x2e, 0x78, 0x29, 0x20, 0x2f, 0x20, 0x33, 0x32, 0x29, 0x20, 0x25, 0x20
        /*00ad*/ 	.byte	0x34, 0x29, 0x20, 0x3d, 0x3d, 0x20, 0x28, 0x28, 0x28, 0x74, 0x6d, 0x65, 0x6d, 0x5f, 0x61, 0x64
        /*00bd*/ 	.byte	0x64, 0x72, 0x20, 0x3e, 0x3e, 0x20, 0x31, 0x36, 0x29, 0x20, 0x2f, 0x20, 0x33, 0x32, 0x29, 0x20
        /*00cd*/ 	.byte	0x25, 0x20, 0x34, 0x29, 0x00
	.type		__unnamed_1,@object
	.size		__unnamed_1,(__unnamed_2 - __unnamed_1)
__unnamed_1:
        /*00d2*/ 	.byte	0x61, 0x75, 0x74, 0x6f, 0x20, 0x63, 0x75, 0x74, 0x65, 0x3a, 0x3a, 0x61, 0x73, 0x5f, 0x70, 0x6f
        /* <DEDUP_REMOVED lines=24> */
        /*0262*/ 	.byte	0x43, 0x3c, 0x32, 0x30, 0x34, 0x38, 0x3e, 0x3e, 0x3e, 0x3e, 0x5d, 0x00
	.type		__unnamed_2,@object
	.size		__unnamed_2,(.L_2 - __unnamed_2)
__unnamed_2:
        /* <DEDUP_REMOVED lines=40> */
        /*04ee*/ 	.byte	0x3a, 0x3a, 0x43, 0x3c, 0x30, 0x3e, 0x3e, 0x3e, 0x3e, 0x5d, 0x00
.L_2:


//--------------------- .nv.shared._ZN7cutlass13device_kernelINS_4gemm6kernel13GemmUniversalIN4cute5tupleIJiiiiEEENS1_10collective13CollectiveMmaINS1_46MainloopSm100TmaUmmaWarpSpecializedBlockScaledILi15ELi2ELi2ENS5_IJNS4_1CILi4EEESB_NSA_ILi1EEEEEEEENS5_IJNSA_ILi128EEENSA_ILi64EEESF_EEENS5_IJNS_12float_e2m1_tENS_13float_ue4m3_tEEEENS5_IJNS5_IJlSC_lEEENS4_6LayoutINS5_IJNS5_IJNS5_IJNSA_ILi32EEESB_EEEiEEENS5_IJNS5_IJNSA_ILi16EEESB_EEEiEEENS5_IJSC_iEEEEEENS5_IJSS_NS5_IJNS5_IJNSA_ILi0EEESC_EEENSA_ILi512EEEEEENS5_IJSV_iEEEEEEEEEEESK_S12_NS4_8TiledMMAINS4_8MMA_AtomIJNS4_17SM100_MMA_MXF4_SSISI_SI_fSJ_Li128ELi64ELi16ELNS4_4UMMA5MajorE0ELS17_0ELNS16_7ScaleInE0ELS18_0EEEEEENSM_INS5_IJSC_SC_SC_EEENS5_IJSV_SV_SV_EEEEENS5_IJNS4_10UnderscoreES1E_S1E_EEEEENS5_IJNS4_23SM90_TMA_LOAD_MULTICASTES1H_EEENS5_IJNS4_14ComposedLayoutINS4_7SwizzleILi2ELi4ELi3EEENS4_18smem_ptr_flag_bitsILi4EEENSM_INS5_IJNSA_ILi8EEESF_EEENS5_IJSF_SC_EEEEEEENSM_INS5_IJNS5_IJNS5_IJSO_SC_EEESR_EEESC_NS5_IJSC_NSA_ILi2EEEEEEEEENS5_IJNS5_IJNS5_IJSR_SX_EEESW_EEESV_NS5_IJSB_SX_EEEEEEEEEEEvNS4_8identityES1I_S23_vS24_EENS_8epilogue10collective18CollectiveEpilogueINS26_23Sm100TmaWarpSpecializedILi3ELi2ELi16ELb1ELb0EEEJNS5_IJSG_SG_SF_EEENS5_IJNSM_ISG_SC_EENSM_INS5_IJSQ_S1V_EEENS5_IJSC_SN_EEEEEEEENS_10bfloat16_tESL_S2H_SL_NS26_6fusion15FusionCallbacksIS2A_NS2I_17LinearCombinationIS2H_fS2H_fLNS_15FloatRoundStyleE2EEES2B_S2G_JEEENS4_5SM1004TMEM4LOAD26SM100_TMEM_LOAD_32dp32b16xENS4_13SM90_TMA_LOADENS1J_INS1K_ILi1ELi4ELi3EEENS1M_ILi16EEENSM_INS5_IJS1O_SQ_EEENS5_IJSQ_SC_EEEEEEENS4_39AutoVectorizingCopyWithAssumedAlignmentILi128EEENS4_14SM90_TMA_STOREES2Y_S30_S30_EEEvvEEEEvNT_6ParamsE --------------------------
	.section	.nv.shared._ZN7cutlass13device_kernelINS_4gemm6kernel13GemmUniversalIN4cute5tupleIJiiiiEEENS1_10collective13CollectiveMmaINS1_46MainloopSm100TmaUmmaWarpSpecializedBlockScaledILi15ELi2ELi2ENS5_IJNS4_1CILi4EEESB_NSA_ILi1EEEEEEEENS5_IJNSA_ILi128EEENSA_ILi64EEESF_EEENS5_IJNS_12float_e2m1_tENS_13float_ue4m3_tEEEENS5_IJNS5_IJlSC_lEEENS4_6LayoutINS5_IJNS5_IJNS5_IJNSA_ILi32EEESB_EEEiEEENS5_IJNS5_IJNSA_ILi16EEESB_EEEiEEENS5_IJSC_iEEEEEENS5_IJSS_NS5_IJNS5_IJNSA_ILi0EEESC_EEENSA_ILi512EEEEEENS5_IJSV_iEEEEEEEEEEESK_S12_NS4_8TiledMMAINS4_8MMA_AtomIJNS4_17SM100_MMA_MXF4_SSISI_SI_fSJ_Li128ELi64ELi16ELNS4_4UMMA5MajorE0ELS17_0ELNS16_7ScaleInE0ELS18_0EEEEEENSM_INS5_IJSC_SC_SC_EEENS5_IJSV_SV_SV_EEEEENS5_IJNS4_10UnderscoreES1E_S1E_EEEEENS5_IJNS4_23SM90_TMA_LOAD_MULTICASTES1H_EEENS5_IJNS4_14ComposedLayoutINS4_7SwizzleILi2ELi4ELi3EEENS4_18smem_ptr_flag_bitsILi4EEENSM_INS5_IJNSA_ILi8EEESF_EEENS5_IJSF_SC_EEEEEEENSM_INS5_IJNS5_IJNS5_IJSO_SC_EEESR_EEESC_NS5_IJSC_NSA_ILi2EEEEEEEEENS5_IJNS5_IJNS5_IJSR_SX_EEESW_EEESV_NS5_IJSB_SX_EEEEEEEEEEEvNS4_8identityES1I_S23_vS24_EENS_8epilogue10collective18CollectiveEpilogueINS26_23Sm100TmaWarpSpecializedILi3ELi2ELi16ELb1ELb0EEEJNS5_IJSG_SG_SF_EEENS5_IJNSM_ISG_SC_EENSM_INS5_IJSQ_S1V_EEENS5_IJSC_SN_EEEEEEEENS_10bfloat16_tESL_S2H_SL_NS26_6fusion15FusionCallbacksIS2A_NS2I_17LinearCombinationIS2H_fS2H_fLNS_15FloatRoundStyleE2EEES2B_S2G_JEEENS4_5SM1004TMEM4LOAD26SM100_TMEM_LOAD_32dp32b16xENS4_13SM90_TMA_LOADENS1J_INS1K_ILi1ELi4ELi3EEENS1M_ILi16EEENSM_INS5_IJS1O_SQ_EEENS5_IJSQ_SC_EEEEEEENS4_39AutoVectorizingCopyWithAssumedAlignmentILi128EEENS4_14SM90_TMA_STOREES2Y_S30_S30_EEEvvEEEEvNT_6ParamsE,"aw",@nobits
	.sectionflags	@""
	.align	16
	.zero		1024


//--------------------- .nv.shared.reserved.0     --------------------------
	.section	.nv.shared.reserved.0,"aw",@nobits
	.weak		__nv_reservedSMEM_offset_0_alias
	.size		__nv_reservedSMEM_offset_0_alias, 0, 64
	.other		__nv_reservedSMEM_offset_0_alias,@"STO_CUDA_RESERVED_SHARED STV_DEFAULT"
__nv_reservedSMEM_offset_0_alias:
	.zero		0
.nv.shared.reserved.0:
	.zero		64
	.weak		__nv_reservedSMEM_tcgen05_partition
	.type		__nv_reservedSMEM_tcgen05_partition,@object
	.size		__nv_reservedSMEM_tcgen05_partition,(.L_0 - __nv_reservedSMEM_tcgen05_partition)
__nv_reservedSMEM_tcgen05_partition:
	.zero		32
.L_0:


//--------------------- .nv.global                --------------------------
	.section	.nv.global,"aw",@nobits
.nv.global:
	.type		_ZN40_INTERNAL_024df3e6_4_k_cu_80ea709a_376014cute1_E,@object
	.size		_ZN40_INTERNAL_024df3e6_4_k_cu_80ea709a_376014cute1_E,(_ZN40_INTERNAL_024df3e6_4_k_cu_80ea709a_376014cuda3std3__45__cpo6cbeginE - _ZN40_INTERNAL_024df3e6_4_k_cu_80ea709a_376014cute1_E)
_ZN40_INTERNAL_024df3e6_4_k_cu_80ea709a_376014cute1_E:
	.zero		1
	.type		_ZN40_INTERNAL_024df3e6_4_k_cu_80ea709a_376014cuda3std3__45__cpo6cbeginE,@object
	.size		_ZN40_INTERNAL_024df3e6_4_k_cu_80ea709a_376014cuda3std3__45__cpo6cbeginE,(_ZN40_INTERNAL_024df3e6_4_k_cu_80ea709a_376014cuda3std3__48in_placeE - _ZN40_INTERNAL_024df3e6_4_k_cu_80ea709a_376014cuda3std3__45__cpo6cbeginE)
_ZN40_INTERNAL_024df3e6_4_k_cu_80ea709a_376014cuda3std3__45__cpo6cbeginE:
	.zero		1
	.type		_ZN40_INTERNAL_024df3e6_4_k_cu_80ea709a_376014cuda3std3__48in_placeE,@object
	.size		_ZN40_INTERNAL_024df3e6_4_k_cu_80ea709a_376014cuda3std3__48in_placeE,(_ZN40_INTERNAL_024df3e6_4_k_cu_80ea709a_376014cuda3std6ranges3__45__cpo9iter_moveE - _ZN40_INTERNAL_024df3e6_4_k_cu_80ea709a_376014cuda3std3__48in_placeE)
_ZN40_INTERNAL_024df3e6_4_k_cu_80ea709a_376014cuda3std3__48in_placeE:
	.zero		1
	.type		_ZN40_INTERNAL_024df3e6_4_k_cu_80ea709a_376014cuda3std6ranges3__45__cpo9iter_moveE,@object
	.size		_ZN40_INTERNAL_024df3e6_4_k_cu_80ea709a_376014cuda3std6ranges3__45__cpo9iter_moveE,(_ZN40_INTERNAL_024df3e6_4_k_cu_80ea709a_376014cuda3std3__45__cpo5beginE - _ZN40_INTERNAL_024df3e6_4_k_cu_80ea709a_376014cuda3std6ranges3__45__cpo9iter_moveE)
_ZN40_INTERNAL_024df3e6_4_k_cu_80ea709a_376014cuda3std6ranges3__45__cpo9iter_moveE:
	.zero		1
	.type		_ZN40_INTERNAL_024df3e6_4_k_cu_80ea709a_376014cuda3std3__45__cpo5beginE,@object
	.size		_ZN40_INTERNAL_024df3e6_4_k_cu_80ea709a_376014cuda3std3__45__cpo5beginE,(_ZN40_INTERNAL_024df3e6_4_k_cu_80ea709a_376014cuda3std3__442_GLOBAL__N__024df3e6_4_k_cu_80ea709a_376016ignoreE - _ZN40_INTERNAL_024df3e6_4_k_cu_80ea709a_376014cuda3std3__45__cpo5beginE)
_ZN40_INTERNAL_024df3e6_4_k_cu_80ea709a_376014cuda3std3__45__cpo5beginE:
	.zero		1
	.type		_ZN40_INTERNAL_024df3e6_4_k_cu_80ea709a_376014cuda3std3__442_GLOBAL__N__024df3e6_4_k_cu_80ea709a_376016ignoreE,@object
	.size		_ZN40_INTERNAL_024df3e6_4_k_cu_80ea709a_376014cuda3std3__442_GLOBAL__N__024df3e6_4_k_cu_80ea709a_376016ignoreE,(_ZN40_INTERNAL_024df3e6_4_k_cu_80ea709a_376014cute7productE - _ZN40_INTERNAL_024df3e6_4_k_cu_80ea709a_376014cuda3std3__442_GLOBAL__N__024df3e6_4_k_cu_80ea709a_376016ignoreE)
_ZN40_INTERNAL_024df3e6_4_k_cu_80ea709a_376014cuda3std3__442_GLOBAL__N__024df3e6_4_k_cu_80ea709a_376016ignoreE:
	.zero		1
	.type		_ZN40_INTERNAL_024df3e6_4_k_cu_80ea709a_376014cute7productE,@object
	.size		_ZN40_INTERNAL_024df3e6_4_k_cu_80ea709a_376014cute7productE,(_ZN40_INTERNAL_024df3e6_4_k_cu_80ea709a_376014cuda3std3__45__cpo3endE - _ZN40_INTERNAL_024df3e6_4_k_cu_80ea709a_376014cute7productE)
_ZN40_INTERNAL_024df3e6_4_k_cu_80ea709a_376014cute7productE:
	.zero		1
	.type		_ZN40_INTERNAL_024df3e6_4_k_cu_80ea709a_376014cuda3std3__45__cpo3endE,@object
	.size		_ZN40_INTERNAL_024df3e6_4_k_cu_80ea709a_376014cuda3std3__45__cpo3endE,(_ZN40_INTERNAL_024df3e6_4_k_cu_80ea709a_376014cuda3std3__419piecewise_constructE - _ZN40_INTERNAL_024df3e6_4_k_cu_80ea709a_376014cuda3std3__45__cpo3endE)
_ZN40_INTERNAL_024df3e6_4_k_cu_80ea709a_376014cuda3std3__45__cpo3endE:
	.zero		1
	.type		_ZN40_INTERNAL_024df3e6_4_k_cu_80ea709a_376014cuda3std3__419piecewise_constructE,@object
	.size		_ZN40_INTERNAL_024df3e6_4_k_cu_80ea709a_376014cuda3std3__419piecewise_constructE,(_ZN40_INTERNAL_024df3e6_4_k_cu_80ea709a_376014cuda3std3__45__cpo4cendE - _ZN40_INTERNAL_024df3e6_4_k_cu_80ea709a_376014cuda3std3__419piecewise_constructE)
_ZN40_INTERNAL_024df3e6_4_k_cu_80ea709a_376014cuda3std3__419piecewise_constructE:
	.zero		1
	.type		_ZN40_INTERNAL_024df3e6_4_k_cu_80ea709a_376014cuda3std3__45__cpo4cendE,@object
	.size		_ZN40_INTERNAL_024df3e6_4_k_cu_80ea709a_376014cuda3std3__45__cpo4cendE,(_ZN40_INTERNAL_024df3e6_4_k_cu_80ea709a_376014cuda3std6ranges3__45__cpo4swapE - _ZN40_INTERNAL_024df3e6_4_k_cu_80ea709a_376014cuda3std3__45__cpo4cendE)
_ZN40_INTERNAL_024df3e6_4_k_cu_80ea709a_376014cuda3std3__45__cpo4cendE:
	.zero		1
	.type		_ZN40_INTERNAL_024df3e6_4_k_cu_80ea709a_376014cuda3std6ranges3__45__cpo4swapE,@object
	.size		_ZN40_INTERNAL_024df3e6_4_k_cu_80ea709a_376014cuda3std6ranges3__45__cpo4swapE,(.L_10 - _ZN40_INTERNAL_024df3e6_4_k_cu_80ea709a_376014cuda3std6ranges3__45__cpo4swapE)
_ZN40_INTERNAL_024df3e6_4_k_cu_80ea709a_376014cuda3std6ranges3__45__cpo4swapE:
	.zero		1
.L_10:


//--------------------- .nv.constant0._ZN7cutlass13device_kernelINS_4gemm6kernel13GemmUniversalIN4cute5tupleIJiiiiEEENS1_10collective13CollectiveMmaINS1_46MainloopSm100TmaUmmaWarpSpecializedBlockScaledILi15ELi2ELi2ENS5_IJNS4_1CILi4EEESB_NSA_ILi1EEEEEEEENS5_IJNSA_ILi128EEENSA_ILi64EEESF_EEENS5_IJNS_12float_e2m1_tENS_13float_ue4m3_tEEEENS5_IJNS5_IJlSC_lEEENS4_6LayoutINS5_IJNS5_IJNS5_IJNSA_ILi32EEESB_EEEiEEENS5_IJNS5_IJNSA_ILi16EEESB_EEEiEEENS5_IJSC_iEEEEEENS5_IJSS_NS5_IJNS5_IJNSA_ILi0EEESC_EEENSA_ILi512EEEEEENS5_IJSV_iEEEEEEEEEEESK_S12_NS4_8TiledMMAINS4_8MMA_AtomIJNS4_17SM100_MMA_MXF4_SSISI_SI_fSJ_Li128ELi64ELi16ELNS4_4UMMA5MajorE0ELS17_0ELNS16_7ScaleInE0ELS18_0EEEEEENSM_INS5_IJSC_SC_SC_EEENS5_IJSV_SV_SV_EEEEENS5_IJNS4_10UnderscoreES1E_S1E_EEEEENS5_IJNS4_23SM90_TMA_LOAD_MULTICASTES1H_EEENS5_IJNS4_14ComposedLayoutINS4_7SwizzleILi2ELi4ELi3EEENS4_18smem_ptr_flag_bitsILi4EEENSM_INS5_IJNSA_ILi8EEESF_EEENS5_IJSF_SC_EEEEEEENSM_INS5_IJNS5_IJNS5_IJSO_SC_EEESR_EEESC_NS5_IJSC_NSA_ILi2EEEEEEEEENS5_IJNS5_IJNS5_IJSR_SX_EEESW_EEESV_NS5_IJSB_SX_EEEEEEEEEEEvNS4_8identityES1I_S23_vS24_EENS_8epilogue10collective18CollectiveEpilogueINS26_23Sm100TmaWarpSpecializedILi3ELi2ELi16ELb1ELb0EEEJNS5_IJSG_SG_SF_EEENS5_IJNSM_ISG_SC_EENSM_INS5_IJSQ_S1V_EEENS5_IJSC_SN_EEEEEEEENS_10bfloat16_tESL_S2H_SL_NS26_6fusion15FusionCallbacksIS2A_NS2I_17LinearCombinationIS2H_fS2H_fLNS_15FloatRoundStyleE2EEES2B_S2G_JEEENS4_5SM1004TMEM4LOAD26SM100_TMEM_LOAD_32dp32b16xENS4_13SM90_TMA_LOADENS1J_INS1K_ILi1ELi4ELi3EEENS1M_ILi16EEENSM_INS5_IJS1O_SQ_EEENS5_IJSQ_SC_EEEEEEENS4_39AutoVectorizingCopyWithAssumedAlignmentILi128EEENS4_14SM90_TMA_STOREES2Y_S30_S30_EEEvvEEEEvNT_6ParamsE --------------------------
	.section	.nv.constant0._ZN7cutlass13device_kernelINS_4gemm6kernel13GemmUniversalIN4cute5tupleIJiiiiEEENS1_10collective13CollectiveMmaINS1_46MainloopSm100TmaUmmaWarpSpecializedBlockScaledILi15ELi2ELi2ENS5_IJNS4_1CILi4EEESB_NSA_ILi1EEEEEEEENS5_IJNSA_ILi128EEENSA_ILi64EEESF_EEENS5_IJNS_12float_e2m1_tENS_13float_ue4m3_tEEEENS5_IJNS5_IJlSC_lEEENS4_6LayoutINS5_IJNS5_IJNS5_IJNSA_ILi32EEESB_EEEiEEENS5_IJNS5_IJNSA_ILi16EEESB_EEEiEEENS5_IJSC_iEEEEEENS5_IJSS_NS5_IJNS5_IJNSA_ILi0EEESC_EEENSA_ILi512EEEEEENS5_IJSV_iEEEEEEEEEEESK_S12_NS4_8TiledMMAINS4_8MMA_AtomIJNS4_17SM100_MMA_MXF4_SSISI_SI_fSJ_Li128ELi64ELi16ELNS4_4UMMA5MajorE0ELS17_0ELNS16_7ScaleInE0ELS18_0EEEEEENSM_INS5_IJSC_SC_SC_EEENS5_IJSV_SV_SV_EEEEENS5_IJNS4_10UnderscoreES1E_S1E_EEEEENS5_IJNS4_23SM90_TMA_LOAD_MULTICASTES1H_EEENS5_IJNS4_14ComposedLayoutINS4_7SwizzleILi2ELi4ELi3EEENS4_18smem_ptr_flag_bitsILi4EEENSM_INS5_IJNSA_ILi8EEESF_EEENS5_IJSF_SC_EEEEEEENSM_INS5_IJNS5_IJNS5_IJSO_SC_EEESR_EEESC_NS5_IJSC_NSA_ILi2EEEEEEEEENS5_IJNS5_IJNS5_IJSR_SX_EEESW_EEESV_NS5_IJSB_SX_EEEEEEEEEEEvNS4_8identityES1I_S23_vS24_EENS_8epilogue10collective18CollectiveEpilogueINS26_23Sm100TmaWarpSpecializedILi3ELi2ELi16ELb1ELb0EEEJNS5_IJSG_SG_SF_EEENS5_IJNSM_ISG_SC_EENSM_INS5_IJSQ_S1V_EEENS5_IJSC_SN_EEEEEEEENS_10bfloat16_tESL_S2H_SL_NS26_6fusion15FusionCallbacksIS2A_NS2I_17LinearCombinationIS2H_fS2H_fLNS_15FloatRoundStyleE2EEES2B_S2G_JEEENS4_5SM1004TMEM4LOAD26SM100_TMEM_LOAD_32dp32b16xENS4_13SM90_TMA_LOADENS1J_INS1K_ILi1ELi4ELi3EEENS1M_ILi16EEENSM_INS5_IJS1O_SQ_EEENS5_IJSQ_SC_EEEEEEENS4_39AutoVectorizingCopyWithAssumedAlignmentILi128EEENS4_14SM90_TMA_STOREES2Y_S30_S30_EEEvvEEEEvNT_6ParamsE,"a",@progbits
	.sectionflags	@""
	.align	4
.nv.constant0._ZN7cutlass13device_kernelINS_4gemm6kernel13GemmUniversalIN4cute5tupleIJiiiiEEENS1_10collective13CollectiveMmaINS1_46MainloopSm100TmaUmmaWarpSpecializedBlockScaledILi15ELi2ELi2ENS5_IJNS4_1CILi4EEESB_NSA_ILi1EEEEEEEENS5_IJNSA_ILi128EEENSA_ILi64EEESF_EEENS5_IJNS_12float_e2m1_tENS_13float_ue4m3_tEEEENS5_IJNS5_IJlSC_lEEENS4_6LayoutINS5_IJNS5_IJNS5_IJNSA_ILi32EEESB_EEEiEEENS5_IJNS5_IJNSA_ILi16EEESB_EEEiEEENS5_IJSC_iEEEEEENS5_IJSS_NS5_IJNS5_IJNSA_ILi0EEESC_EEENSA_ILi512EEEEEENS5_IJSV_iEEEEEEEEEEESK_S12_NS4_8TiledMMAINS4_8MMA_AtomIJNS4_17SM100_MMA_MXF4_SSISI_SI_fSJ_Li128ELi64ELi16ELNS4_4UMMA5MajorE0ELS17_0ELNS16_7ScaleInE0ELS18_0EEEEEENSM_INS5_IJSC_SC_SC_EEENS5_IJSV_SV_SV_EEEEENS5_IJNS4_10UnderscoreES1E_S1E_EEEEENS5_IJNS4_23SM90_TMA_LOAD_MULTICASTES1H_EEENS5_IJNS4_14ComposedLayoutINS4_7SwizzleILi2ELi4ELi3EEENS4_18smem_ptr_flag_bitsILi4EEENSM_INS5_IJNSA_ILi8EEESF_EEENS5_IJSF_SC_EEEEEEENSM_INS5_IJNS5_IJNS5_IJSO_SC_EEESR_EEESC_NS5_IJSC_NSA_ILi2EEEEEEEEENS5_IJNS5_IJNS5_IJSR_SX_EEESW_EEESV_NS5_IJSB_SX_EEEEEEEEEEEvNS4_8identityES1I_S23_vS24_EENS_8epilogue10collective18CollectiveEpilogueINS26_23Sm100TmaWarpSpecializedILi3ELi2ELi16ELb1ELb0EEEJNS5_IJSG_SG_SF_EEENS5_IJNSM_ISG_SC_EENSM_INS5_IJSQ_S1V_EEENS5_IJSC_SN_EEEEEEEENS_10bfloat16_tESL_S2H_SL_NS26_6fusion15FusionCallbacksIS2A_NS2I_17LinearCombinationIS2H_fS2H_fLNS_15FloatRoundStyleE2EEES2B_S2G_JEEENS4_5SM1004TMEM4LOAD26SM100_TMEM_LOAD_32dp32b16xENS4_13SM90_TMA_LOADENS1J_INS1K_ILi1ELi4ELi3EEENS1M_ILi16EEENSM_INS5_IJS1O_SQ_EEENS5_IJSQ_SC_EEEEEEENS4_39AutoVectorizingCopyWithAssumedAlignmentILi128EEENS4_14SM90_TMA_STOREES2Y_S30_S30_EEEvvEEEEvNT_6ParamsE:
	.zero		3968


//--------------------- SYMBOLS --------------------------

	.type		.nv.reservedSmem.offset0,@object
	.size		.nv.reservedSmem.offset0,0x4
	.type		.nv.reservedSmem.cap,@object
	.size		.nv.reservedSmem.cap,0x4
	.type		__assertfail,@function
